def attn_fwd(
    Q,
    K,
    V,
    Out,
    Lse,
    sm_scale,
    stride_qz,
    stride_qh,
    stride_qm,
    stride_qk,
    stride_kz,
    stride_kh,
    stride_kn,
    stride_kk,
    stride_vz,
    stride_vh,
    stride_vn,
    stride_vk,
    stride_oz,
    stride_oh,
    stride_om,
    stride_ok,
    seqlen_q,
    seqlen_k,
    BLOCK_M: tl.constexpr,
    BLOCK_N: tl.constexpr,
    HEAD_DIM: tl.constexpr,
    CAUSAL: tl.constexpr,
):
    start_m = tl.program_id(0)
    off_hz = tl.program_id(1)
    q_off = off_hz * stride_qh
    k_off = off_hz * stride_kh
    v_off = off_hz * stride_vh
    offs_m = start_m * BLOCK_M + tl.arange(0, BLOCK_M)
    offs_d = tl.arange(0, HEAD_DIM)
    offs_n = tl.arange(0, BLOCK_N)
    q_ptrs = Q + q_off + offs_m[:, None] * stride_qm + offs_d[None, :] * stride_qk
    k_ptrs = K + k_off + offs_d[:, None] * stride_kk + offs_n[None, :] * stride_kn
    v_ptrs = V + v_off + offs_n[:, None] * stride_vn + offs_d[None, :] * stride_vk
    m_i = tl.full([BLOCK_M], float("-inf"), dtype=tl.float32)
    l_i = tl.zeros([BLOCK_M], dtype=tl.float32) + 1.0
    acc = tl.zeros([BLOCK_M, HEAD_DIM], dtype=tl.float32)
    q = tl.load(q_ptrs)
    acc, l_i, m_i = _attn_fwd_inner(
        acc,
        l_i,
        m_i,
        q,
        k_ptrs,
        v_ptrs,
        sm_scale,
        stride_kn,
        stride_vn,
        start_m,
        seqlen_k,
        BLOCK_M,
        BLOCK_N,
        HEAD_DIM,
        CAUSAL,
    )
    acc = acc / l_i[:, None]
    lse = m_i + tl.math.log2(l_i) / 1.4426950408889634
    o_ptrs = (
        Out
        + off_hz * stride_oh
        + offs_m[:, None] * stride_om
        + offs_d[None, :] * stride_ok
    )
    tl.store(o_ptrs, acc.to(Out.dtype.element_ty))
    tl.store(Lse + off_hz * seqlen_q + offs_m, lse)

# config = {"BLOCK_M": 256, "BLOCK_N": 128, "HEAD_DIM": 128, "arch": "sm_80", "causal": false, "dtype": "bf16", "num_stages": 2, "num_warps": 8}
# arch = sm_80


// ===== COMPILED SASS (sm_80) =====

	.target	sm_80

	.elftype	@"ET_EXEC"


//--------------------- .note.nv.tkinfo           --------------------------
	.section	.note.nv.tkinfo,"",@"SHT_NOTE"
	.sectionflags	@"SHF_NOTE_NV_TKINFO"
	.tkinfo
        /*0018*/ 	.word	0x00000002
        /*0030*/ 	.string	""
        /*0030*/ 	.string	"ptxas"
        /*0030*/ 	.string	"Cuda compilation tools, release 13.0, V13.0.88"
        /*0030*/ 	.string	"Build cuda_13.0.r13.0/compiler.36424714_0"
        /*0030*/ 	.string	"-v  -suppress-debug-info  -lineinfo  -arch sm_80 "



//--------------------- .note.nv.cuinfo           --------------------------
	.section	.note.nv.cuinfo,"",@"SHT_NOTE"
	.sectionflags	@"SHF_NOTE_NV_CUINFO"
        /*0018*/ 	.short	0x0002
        /*001a*/ 	.short	0x0050
        /*001c*/ 	.short	0x0082
	.zero		2


//--------------------- .nv.info                  --------------------------
	.section	.nv.info,"",@"SHT_CUDA_INFO"
	.align	4


	//----- nvinfo : EIATTR_REGCOUNT
	.align		4
        /*0000*/ 	.byte	0x04, 0x2f
        /*0002*/ 	.short	(.L_2 - .L_1)
	.align		4
.L_1:
        /*0004*/ 	.word	index@(attn_fwd)
        /*0008*/ 	.word	0x00000020


	//----- nvinfo : EIATTR_FRAME_SIZE
	.align		4
.L_2:
        /*000c*/ 	.byte	0x04, 0x11
        /*000e*/ 	.short	(.L_4 - .L_3)
	.align		4
.L_3:
        /*0010*/ 	.word	index@(attn_fwd)
        /*0014*/ 	.word	0x000032b8


	//----- nvinfo : EIATTR_MIN_STACK_SIZE
	.align		4
.L_4:
        /*0018*/ 	.byte	0x04, 0x12
        /*001a*/ 	.short	(.L_6 - .L_5)
	.align		4
.L_5:
        /*001c*/ 	.word	index@(attn_fwd)
        /*0020*/ 	.word	0x000032b8
.L_6:


//--------------------- .nv.info.attn_fwd         --------------------------
	.section	.nv.info.attn_fwd,"",@"SHT_CUDA_INFO"
	.sectionflags	@""
	.align	4


	//----- nvinfo : EIATTR_CUDA_API_VERSION
	.align		4
        /*0000*/ 	.byte	0x04, 0x37
        /*0002*/ 	.short	(.L_8 - .L_7)
.L_7:
        /*0004*/ 	.word	0x00000082


	//----- nvinfo : EIATTR_SW2861232_WAR
	.align		4
.L_8:
        /*0008*/ 	.byte	0x01, 0x35
	.zero		2


	//----- nvinfo : EIATTR_PARAM_CBANK
	.align		4
        /*000c*/ 	.byte	0x04, 0x0a
        /*000e*/ 	.short	(.L_10 - .L_9)
	.align		4
.L_9:
        /*0010*/ 	.word	index@(.nv.constant0.attn_fwd)
        /*0014*/ 	.short	0x0160
        /*0016*/ 	.short	0x0088


	//----- nvinfo : EIATTR_CBANK_PARAM_SIZE
	.align		4
.L_10:
        /*0018*/ 	.byte	0x03, 0x19
        /*001a*/ 	.short	0x0088


	//----- nvinfo : EIATTR_KPARAM_INFO
	.align		4
        /*001c*/ 	.byte	0x04, 0x17
        /*001e*/ 	.short	(.L_12 - .L_11)
.L_11:
        /*0020*/ 	.word	0x00000000
        /*0024*/ 	.short	0x0019
        /*0026*/ 	.short	0x0080
        /*0028*/ 	.byte	0x00, 0xf4, 0x21, 0x00


	//----- nvinfo : EIATTR_KPARAM_INFO
	.align		4
.L_12:
        /*002c*/ 	.byte	0x04, 0x17
        /*002e*/ 	.short	(.L_14 - .L_13)
.L_13:
        /*0030*/ 	.word	0x00000000
        /*0034*/ 	.short	0x0018
        /*0036*/ 	.short	0x0078
        /*0038*/ 	.byte	0x00, 0xf4, 0x21, 0x00


	//----- nvinfo : EIATTR_KPARAM_INFO
	.align		4
.L_14:
        /*003c*/ 	.byte	0x04, 0x17
        /*003e*/ 	.short	(.L_16 - .L_15)
.L_15:
        /*0040*/ 	.word	0x00000000
        /*0044*/ 	.short	0x0017
        /*0046*/ 	.short	0x0070
        /*0048*/ 	.byte	0x00, 0xf0, 0x11, 0x00


	//----- nvinfo : EIATTR_KPARAM_INFO
	.align		4
.L_16:
        /*004c*/ 	.byte	0x04, 0x17
        /*004e*/ 	.short	(.L_18 - .L_17)
.L_17:
        /*0050*/ 	.word	0x00000000
        /*0054*/ 	.short	0x0016
        /*0056*/ 	.short	0x006c
        /*0058*/ 	.byte	0x00, 0xf0, 0x11, 0x00


	//----- nvinfo : EIATTR_KPARAM_INFO
	.align		4
.L_18:
        /*005c*/ 	.byte	0x04, 0x17
        /*005e*/ 	.short	(.L_20 - .L_19)
.L_19:
        /*0060*/ 	.word	0x00000000
        /*0064*/ 	.short	0x0015
        /*0066*/ 	.short	0x0068
        /*0068*/ 	.byte	0x00, 0xf0, 0x11, 0x00


	//----- nvinfo : EIATTR_KPARAM_INFO
	.align		4
.L_20:
        /*006c*/ 	.byte	0x04, 0x17
        /*006e*/ 	.short	(.L_22 - .L_21)
.L_21:
        /*0070*/ 	.word	0x00000000
        /*0074*/ 	.short	0x0014
        /*0076*/ 	.short	0x0064
        /*0078*/ 	.byte	0x00, 0xf0, 0x11, 0x00


	//----- nvinfo : EIATTR_KPARAM_INFO
	.align		4
.L_22:
        /*007c*/ 	.byte	0x04, 0x17
        /*007e*/ 	.short	(.L_24 - .L_23)
.L_23:
        /*0080*/ 	.word	0x00000000
        /*0084*/ 	.short	0x0013
        /*0086*/ 	.short	0x0060
        /*0088*/ 	.byte	0x00, 0xf0, 0x11, 0x00


	//----- nvinfo : EIATTR_KPARAM_INFO
	.align		4
.L_24:
        /*008c*/ 	.byte	0x04, 0x17
        /*008e*/ 	.short	(.L_26 - .L_25)
.L_25:
        /*0090*/ 	.word	0x00000000
        /*0094*/ 	.short	0x0012
        /*0096*/ 	.short	0x005c
        /*0098*/ 	.byte	0x00, 0xf0, 0x11, 0x00


	//----- nvinfo : EIATTR_KPARAM_INFO
	.align		4
.L_26:
        /*009c*/ 	.byte	0x04, 0x17
        /*009e*/ 	.short	(.L_28 - .L_27)
.L_27:
        /*00a0*/ 	.word	0x00000000
        /*00a4*/ 	.short	0x0011
        /*00a6*/ 	.short	0x0058
        /*00a8*/ 	.byte	0x00, 0xf0, 0x11, 0x00


	//----- nvinfo : EIATTR_KPARAM_INFO
	.align		4
.L_28:
        /*00ac*/ 	.byte	0x04, 0x17
        /*00ae*/ 	.short	(.L_30 - .L_29)
.L_29:
        /*00b0*/ 	.word	0x00000000
        /*00b4*/ 	.short	0x0010
        /*00b6*/ 	.short	0x0054
        /*00b8*/ 	.byte	0x00, 0xf0, 0x11, 0x00


	//----- nvinfo : EIATTR_KPARAM_INFO
	.align		4
.L_30:
        /*00bc*/ 	.byte	0x04, 0x17
        /*00be*/ 	.short	(.L_32 - .L_31)
.L_31:
        /*00c0*/ 	.word	0x00000000
        /*00c4*/ 	.short	0x000f
        /*00c6*/ 	.short	0x0050
        /*00c8*/ 	.byte	0x00, 0xf0, 0x11, 0x00


	//----- nvinfo : EIATTR_KPARAM_INFO
	.align		4
.L_32:
        /*00cc*/ 	.byte	0x04, 0x17
        /*00ce*/ 	.short	(.L_34 - .L_33)
.L_33:
        /*00d0*/ 	.word	0x00000000
        /*00d4*/ 	.short	0x000e
        /*00d6*/ 	.short	0x004c
        /*00d8*/ 	.byte	0x00, 0xf0, 0x11, 0x00


	//----- nvinfo : EIATTR_KPARAM_INFO
	.align		4
.L_34:
        /*00dc*/ 	.byte	0x04, 0x17
        /*00de*/ 	.short	(.L_36 - .L_35)
.L_35:
        /*00e0*/ 	.word	0x00000000
        /*00e4*/ 	.short	0x000d
        /*00e6*/ 	.short	0x0048
        /*00e8*/ 	.byte	0x00, 0xf0, 0x11, 0x00


	//----- nvinfo : EIATTR_KPARAM_INFO
	.align		4
.L_36:
        /*00ec*/ 	.byte	0x04, 0x17
        /*00ee*/ 	.short	(.L_38 - .L_37)
.L_37:
        /*00f0*/ 	.word	0x00000000
        /*00f4*/ 	.short	0x000c
        /*00f6*/ 	.short	0x0044
        /*00f8*/ 	.byte	0x00, 0xf0, 0x11, 0x00


	//----- nvinfo : EIATTR_KPARAM_INFO
	.align		4
.L_38:
        /*00fc*/ 	.byte	0x04, 0x17
        /*00fe*/ 	.short	(.L_40 - .L_39)
.L_39:
        /*0100*/ 	.word	0x00000000
        /*0104*/ 	.short	0x000b
        /*0106*/ 	.short	0x0040
        /*0108*/ 	.byte	0x00, 0xf0, 0x11, 0x00


	//----- nvinfo : EIATTR_KPARAM_INFO
	.align		4
.L_40:
        /*010c*/ 	.byte	0x04, 0x17
        /*010e*/ 	.short	(.L_42 - .L_41)
.L_41:
        /*0110*/ 	.word	0x00000000
        /*0114*/ 	.short	0x000a
        /*0116*/ 	.short	0x003c
        /*0118*/ 	.byte	0x00, 0xf0, 0x11, 0x00


	//----- nvinfo : EIATTR_KPARAM_INFO
	.align		4
.L_42:
        /*011c*/ 	.byte	0x04, 0x17
        /*011e*/ 	.short	(.L_44 - .L_43)
.L_43:
        /*0120*/ 	.word	0x00000000
        /*0124*/ 	.short	0x0009
        /*0126*/ 	.short	0x0038
        /*0128*/ 	.byte	0x00, 0xf0, 0x11, 0x00


	//----- nvinfo : EIATTR_KPARAM_INFO
	.align		4
.L_44:
        /*012c*/ 	.byte	0x04, 0x17
        /*012e*/ 	.short	(.L_46 - .L_45)
.L_45:
        /*0130*/ 	.word	0x00000000
        /*0134*/ 	.short	0x0008
        /*0136*/ 	.short	0x0034
        /*0138*/ 	.byte	0x00, 0xf0, 0x11, 0x00


	//----- nvinfo : EIATTR_KPARAM_INFO
	.align		4
.L_46:
        /*013c*/ 	.byte	0x04, 0x17
        /*013e*/ 	.short	(.L_48 - .L_47)
.L_47:
        /*0140*/ 	.word	0x00000000
        /*0144*/ 	.short	0x0007
        /*0146*/ 	.short	0x0030
        /*0148*/ 	.byte	0x00, 0xf0, 0x11, 0x00


	//----- nvinfo : EIATTR_KPARAM_INFO
	.align		4
.L_48:
        /*014c*/ 	.byte	0x04, 0x17
        /*014e*/ 	.short	(.L_50 - .L_49)
.L_49:
        /*0150*/ 	.word	0x00000000
        /*0154*/ 	.short	0x0006
        /*0156*/ 	.short	0x002c
        /*0158*/ 	.byte	0x00, 0xf0, 0x11, 0x00


	//----- nvinfo : EIATTR_KPARAM_INFO
	.align		4
.L_50:
        /*015c*/ 	.byte	0x04, 0x17
        /*015e*/ 	.short	(.L_52 - .L_51)
.L_51:
        /*0160*/ 	.word	0x00000000
        /*0164*/ 	.short	0x0005
        /*0166*/ 	.short	0x0028
        /*0168*/ 	.byte	0x00, 0xf0, 0x11, 0x00


	//----- nvinfo : EIATTR_KPARAM_INFO
	.align		4
.L_52:
        /*016c*/ 	.byte	0x04, 0x17
        /*016e*/ 	.short	(.L_54 - .L_53)
.L_53:
        /*0170*/ 	.word	0x00000000
        /*0174*/ 	.short	0x0004
        /*0176*/ 	.short	0x0020
        /*0178*/ 	.byte	0x00, 0xf4, 0x21, 0x00


	//----- nvinfo : EIATTR_KPARAM_INFO
	.align		4
.L_54:
        /*017c*/ 	.byte	0x04, 0x17
        /*017e*/ 	.short	(.L_56 - .L_55)
.L_55:
        /*0180*/ 	.word	0x00000000
        /*0184*/ 	.short	0x0003
        /*0186*/ 	.short	0x0018
        /*0188*/ 	.byte	0x00, 0xf4, 0x21, 0x00


	//----- nvinfo : EIATTR_KPARAM_INFO
	.align		4
.L_56:
        /*018c*/ 	.byte	0x04, 0x17
        /*018e*/ 	.short	(.L_58 - .L_57)
.L_57:
        /*0190*/ 	.word	0x00000000
        /*0194*/ 	.short	0x0002
        /*0196*/ 	.short	0x0010
        /*0198*/ 	.byte	0x00, 0xf4, 0x21, 0x00


	//----- nvinfo : EIATTR_KPARAM_INFO
	.align		4
.L_58:
        /*019c*/ 	.byte	0x04, 0x17
        /*019e*/ 	.short	(.L_60 - .L_59)
.L_59:
        /*01a0*/ 	.word	0x00000000
        /*01a4*/ 	.short	0x0001
        /*01a6*/ 	.short	0x0008
        /*01a8*/ 	.byte	0x00, 0xf4, 0x21, 0x00


	//----- nvinfo : EIATTR_KPARAM_INFO
	.align		4
.L_60:
        /*01ac*/ 	.byte	0x04, 0x17
        /*01ae*/ 	.short	(.L_62 - .L_61)
.L_61:
        /*01b0*/ 	.word	0x00000000
        /*01b4*/ 	.short	0x0000
        /*01b6*/ 	.short	0x0000
        /*01b8*/ 	.byte	0x00, 0xf4, 0x21, 0x00


	//----- nvinfo : EIATTR_MAXREG_COUNT
	.align		4
.L_62:
        /*01bc*/ 	.byte	0x03, 0x1b
        /*01be*/ 	.short	0x00ff


	//----- nvinfo : EIATTR_NUM_BARRIERS
	.align		4
        /*01c0*/ 	.byte	0x02, 0x4c
        /*01c2*/ 	.byte	0x01
	.zero		1


	//----- nvinfo : EIATTR_ANNOTATIONS
	.align		4
        /*01c4*/ 	.byte	0x04, 0x55
        /*01c6*/ 	.short	(.L_64 - .L_63)


	//   ....[0]....
.L_63:
        /*01c8*/ 	.word	0x00000001
        /*01cc*/ 	.byte	0x20, 0x04, 0x00, 0x00, 0x01, 0x00, 0x00, 0x00, 0x30, 0x04, 0x00, 0x00, 0x01, 0x00, 0x00, 0x00
        /* <DEDUP_REMOVED lines=445> */
        /*1dac*/ 	.byte	0xc0, 0x85, 0x00, 0x00


	//----- nvinfo : EIATTR_MERCURY_ISA_VERSION
	.align		4
.L_64:
        /*1db0*/ 	.byte	0x03, 0x5f
        /*1db2*/ 	.short	0x0000


	//----- nvinfo : EIATTR_COOP_GROUP_MASK_REGIDS
	.align		4
        /*1db4*/ 	.byte	0x04, 0x29
        /*1db6*/ 	.short	(.L_66 - .L_65)


	//   ....[0]....
.L_65:
        /*1db8*/ 	.word	0xffffffff


	//   ....[1]....
        /*1dbc*/ 	.word	0xffffffff


	//   ....[2]....
        /*1dc0*/ 	.word	0xffffffff


	//   ....[3]....
        /*1dc4*/ 	.word	0xffffffff


	//   ....[4]....
        /*1dc8*/ 	.word	0xffffffff


	//   ....[5]....
        /*1dcc*/ 	.word	0xffffffff


	//   ....[6]....
        /*1dd0*/ 	.word	0xffffffff


	//   ....[7]....
        /*1dd4*/ 	.word	0xffffffff


	//   ....[8]....
        /*1dd8*/ 	.word	0xffffffff


	//   ....[9]....
        /*1ddc*/ 	.word	0xffffffff


	//   ....[10]....
        /*1de0*/ 	.word	0xffffffff


	//   ....[11]....
        /*1de4*/ 	.word	0xffffffff


	//   ....[12]....
        /*1de8*/ 	.word	0xffffffff


	//   ....[13]....
        /*1dec*/ 	.word	0xffffffff


	//   ....[14]....
        /*1df0*/ 	.word	0xffffffff


	//   ....[15]....
        /*1df4*/ 	.word	0xffffffff


	//----- nvinfo : EIATTR_COOP_GROUP_INSTR_OFFSETS
	.align		4
.L_66:
        /*1df8*/ 	.byte	0x04, 0x28
        /*1dfa*/ 	.short	(.L_68 - .L_67)


	//   ....[0]....
.L_67:
        /*1dfc*/ 	.word	0x0001d0b0


	//   ....[1]....
        /*1e00*/ 	.word	0x0001d220


	//   ....[2]....
        /*1e04*/ 	.word	0x0001d230


	//   ....[3]....
        /*1e08*/ 	.word	0x0001d2f0


	//   ....[4]....
        /*1e0c*/ 	.word	0x0001d300


	//   ....[5]....
        /*1e10*/ 	.word	0x0001d320


	//   ....[6]....
        /*1e14*/ 	.word	0x0001daf0


	//   ....[7]....
        /*1e18*/ 	.word	0x0001db30


	//   ....[8]....
        /*1e1c*/ 	.word	0x00030e90


	//   ....[9]....
        /*1e20*/ 	.word	0x00030fd0


	//   ....[10]....
        /*1e24*/ 	.word	0x00031010


	//   ....[11]....
        /*1e28*/ 	.word	0x000319a0


	//   ....[12]....
        /*1e2c*/ 	.word	0x00031e50


	//   ....[13]....
        /*1e30*/ 	.word	0x00031e60


	//   ....[14]....
        /*1e34*/ 	.word	0x00031e70


	//   ....[15]....
        /*1e38*/ 	.word	0x00031e80


	//----- nvinfo : EIATTR_EXIT_INSTR_OFFSETS
	.align		4
.L_68:
        /*1e3c*/ 	.byte	0x04, 0x1c
        /*1e3e*/ 	.short	(.L_70 - .L_69)


	//   ....[0]....
.L_69:
        /*1e40*/ 	.word	0x0003c970


	//----- nvinfo : EIATTR_REQNTID
	.align		4
.L_70:
        /*1e44*/ 	.byte	0x04, 0x10
        /*1e46*/ 	.short	(.L_72 - .L_71)
.L_71:
        /*1e48*/ 	.word	0x00000100
        /*1e4c*/ 	.word	0x00000001
        /*1e50*/ 	.word	0x00000001
.L_72:


//--------------------- .nv.callgraph             --------------------------
	.section	.nv.callgraph,"",@"SHT_CUDA_CALLGRAPH"
	.align	4
	.sectionentsize	8
	.align		4
        /*0000*/ 	.word	0x00000000
	.align		4
        /*0004*/ 	.word	0xffffffff
	.align		4
        /*0008*/ 	.word	0x00000000
	.align		4
        /*000c*/ 	.word	0xfffffffe
	.align		4
        /*0010*/ 	.word	0x00000000
	.align		4
        /*0014*/ 	.word	0xfffffffd
	.align		4
        /*0018*/ 	.word	0x00000000
	.align		4
        /*001c*/ 	.word	0xfffffffc


//--------------------- .nv.rel.action            --------------------------
	.section	.nv.rel.action,"",@"SHT_CUDA_RELOCINFO"
	.align	8
	.sectionentsize	8
        /*0000*/ 	.byte	0x73, 0x00, 0x00, 0x00, 0x00, 0x00, 0x00, 0x00, 0x00, 0x00, 0x00, 0x11, 0x25, 0x00, 0x05, 0x36


//--------------------- .nv.constant4             --------------------------
	.section	.nv.constant4,"a",@progbits
	.align	8
	.align		8
.nv.constant4:
        /*0000*/ 	.dword	_$_str


//--------------------- .nv.constant0.attn_fwd    --------------------------
	.section	.nv.constant0.attn_fwd,"a",@progbits
	.sectionflags	@""
	.align	4
.nv.constant0.attn_fwd:
	.zero		488


//--------------------- .text.attn_fwd            --------------------------
	.section	.text.attn_fwd,"ax",@progbits
	.sectioninfo	@"SHI_REGISTERS=32"
	.align	128
        .global         attn_fwd
        .type           attn_fwd,@function
        .size           attn_fwd,(.L_x_4 - attn_fwd)
        .other          attn_fwd,@"STO_CUDA_ENTRY STV_DEFAULT"
attn_fwd:
.text.attn_fwd:
[----:B------:R-:W-:Y:S02]  /*0000*/  MOV R1, c[0x0][0x28] ;  /* 0x00000a0000017a02 */ /* 0x000fe40000000f00 */
[----:B------:R-:W0:Y:S01]  /*0010*/  S2R R3, SR_TID.X ;  /* 0x0000000000037919 */ /* 0x000e220000002100 */
[----:B------:R-:W-:Y:S01]  /*0020*/  ULDC.64 UR4, c[0x0][0x118] ;  /* 0x0000460000047ab9 */ /* 0x000fe20000000a00 */
[----:B------:R-:W-:Y:S02]  /*0030*/  IADD3 R1, R1, -0x32b8, RZ ;  /* 0xffffcd4801017810 */ /* 0x000fe40007ffe0ff */
[----:B------:R-:W1:Y:S04]  /*0040*/  S2R R0, SR_CTAID.X ;  /* 0x0000000000007919 */ /* 0x000e680000002500 */
[----:B------:R-:W2:Y:S01]  /*0050*/  S2R R2, SR_CTAID.Y ;  /* 0x0000000000027919 */ /* 0x000ea20000002600 */
[----:B0-----:R-:W-:-:S05]  /*0060*/  LOP3.LUT R3, R3, 0xff, RZ, 0xc0, !PT ;  /* 0x000000ff03037812 */ /* 0x001fca00078ec0ff */
[----:B-1----:R-:W-:Y:S02]  /*0070*/  IMAD R0, R0, 0x100, R3 ;  /* 0x0000010000007824 */ /* 0x002fe400078e0203 */
[----:B--2---:R-:W-:Y:S02]  /*0080*/  IMAD R2, R2, c[0x0][0x190], RZ ;  /* 0x0000640002027a24 */ /* 0x004fe400078e02ff */
[----:B------:R-:W-:Y:S01]  /*0090*/  IMAD R5, R0, c[0x0][0x194], RZ ;  /* 0x0000650000057a24 */ /* 0x000fe200078e02ff */
[----:B------:R-:W-:Y:S01]  /*00a0*/  MOV R0, c[0x0][0x198] ;  /* 0x0000660000007a02 */ /* 0x000fe20000000f00 */
[C---:B------:R-:W-:Y:S01]  /*00b0*/  IMAD.HI R4, R2.reuse, 0x2, RZ ;  /* 0x0000000202047827 */ /* 0x040fe200078e02ff */
[----:B------:R-:W-:Y:S02]  /*00c0*/  SHF.L.U32 R3, R2, 0x1, RZ ;  /* 0x0000000102037819 */ /* 0x000fe400000006ff */
[----:B------:R-:W-:Y:S01]  /*00d0*/  SHF.L.U32 R9, R0, 0x4, RZ ;  /* 0x0000000400097819 */ /* 0x000fe200000006ff */
[----:B------:R-:W-:-:S02]  /*00e0*/  IMAD.SHL.U32 R6, R5, 0x2, RZ ;  /* 0x0000000205067824 */ /* 0x000fc400078e00ff */
[----:B------:R-:W-:-:S03]  /*00f0*/  IMAD.HI R5, R5, 0x2, RZ ;  /* 0x0000000205057827 */ /* 0x000fc600078e02ff */
[----:B------:R-:W-:Y:S01]  /*0100*/  IADD3 R2, P0, P1, R6, c[0x0][0x160], R3 ;  /* 0x0000580006027a10 */ /* 0x000fe2000791e003 */
[C---:B------:R-:W-:Y:S02]  /*0110*/  IMAD.SHL.U32 R7, R0.reuse, 0x8, RZ ;  /* 0x0000000800077824 */ /* 0x040fe400078e00ff */
[C---:B------:R-:W-:Y:S01]  /*0120*/  IMAD.SHL.U32 R11, R0.reuse, 0x20, RZ ;  /* 0x00000020000b7824 */ /* 0x040fe200078e00ff */
[----:B------:R-:W-:Y:S02]  /*0130*/  IADD3.X R3, R5, c[0x0][0x164], R4, P0, P1 ;  /* 0x0000590005037a10 */ /* 0x000fe400007e2404 */
[CC--:B------:R-:W-:Y:S02]  /*0140*/  LEA R4, P0, R0.reuse, R2.reuse, 0x4 ;  /* 0x0000000200047211 */ /* 0x0c0fe400078020ff */
[CC--:B------:R-:W-:Y:S02]  /*0150*/  LEA R8, P1, R0.reuse, R2.reuse, 0x5 ;  /* 0x0000000200087211 */ /* 0x0c0fe400078228ff */
[----:B------:R-:W-:-:S02]  /*0160*/  LEA R10, P2, R0, R2, 0x6 ;  /* 0x00000002000a7211 */ /* 0x000fc400078430ff */
[-C--:B------:R-:W-:Y:S02]  /*0170*/  LEA.HI.X.SX32 R5, R7, R3.reuse, 0x1, P0 ;  /* 0x0000000307057211 */ /* 0x080fe400000f0eff */
[-C--:B------:R-:W-:Y:S02]  /*0180*/  LEA.HI.X.SX32 R9, R9, R3.reuse, 0x1, P1 ;  /* 0x0000000309097211 */ /* 0x080fe400008f0eff */
[----:B------:R-:W-:Y:S01]  /*0190*/  LEA.HI.X.SX32 R11, R11, R3, 0x1, P2 ;  /* 0x000000030b0b7211 */ /* 0x000fe200010f0eff */
[----:B------:R0:W2:Y:S04]  /*01a0*/  LDG.E.U16 R20, [R4.64] ;  /* 0x0000000404147981 */ /* 0x0000a8000c1e1500 */
[----:B------:R1:W3:Y:S04]  /*01b0*/  LDG.E.U16 R18, [R8.64] ;  /* 0x0000000408127981 */ /* 0x0002e8000c1e1500 */
[----:B------:R4:W5:Y:S01]  /*01c0*/  LDG.E.U16 R16, [R10.64] ;  /* 0x000000040a107981 */ /* 0x000962000c1e1500 */
[C---:B------:R-:W-:Y:S01]  /*01d0*/  SHF.L.U32 R7, R0.reuse, 0x6, RZ ;  /* 0x0000000600077819 */ /* 0x040fe200000006ff */
[C---:B------:R-:W-:Y:S01]  /*01e0*/  IMAD R15, R0.reuse, 0x90, RZ ;  /* 0x00000090000f7824 */ /* 0x040fe200078e02ff */
[C---:B------:R-:W-:Y:S01]  /*01f0*/  LEA R6, P0, R0.reuse, R2, 0x7 ;  /* 0x0000000200067211 */ /* 0x040fe200078038ff */
[----:B------:R-:W-:-:S02]  /*0200*/  IMAD R19, R0, 0xa, RZ ;  /* 0x0000000a00137824 */ /* 0x000fc400078e02ff */
[C---:B------:R-:W-:Y:S01]  /*0210*/  IMAD R13, R0.reuse, 0x48, RZ ;  /* 0x00000048000d7824 */ /* 0x040fe200078e02ff */
[-C--:B------:R-:W-:Y:S01]  /*0220*/  LEA.HI.X.SX32 R7, R7, R3.reuse, 0x1, P0 ;  /* 0x0000000307077211 */ /* 0x080fe200000f0eff */
[C---:B------:R-:W-:Y:S01]  /*0230*/  IMAD R21, R0.reuse, 0x14, RZ ;  /* 0x0000001400157824 */ /* 0x040fe200078e02ff */
[-C--:B------:R-:W-:Y:S01]  /*0240*/  IADD3 R14, P2, R15, R2.reuse, RZ ;  /* 0x000000020f0e7210 */ /* 0x080fe20007f5e0ff */
[C---:B------:R-:W-:Y:S01]  /*0250*/  IMAD R17, R0.reuse, 0x5, RZ ;  /* 0x0000000500117824 */ /* 0x040fe200078e02ff */
[-C--:B----4-:R-:W-:Y:S01]  /*0260*/  IADD3 R10, P0, R19, R2.reuse, RZ ;  /* 0x00000002130a7210 */ /* 0x090fe20007f1e0ff */
[C---:B0-----:R-:W-:Y:S01]  /*0270*/  IMAD R4, R0.reuse, 0x28, RZ ;  /* 0x0000002800047824 */ /* 0x041fe200078e02ff */
[----:B-1----:R-:W-:Y:S01]  /*0280*/  IADD3 R8, P1, R21, R2, RZ ;  /* 0x0000000215087210 */ /* 0x002fe20007f3e0ff */
[----:B------:R0:W4:Y:S01]  /*0290*/  LDG.E.U16 R26, [R6.64] ;  /* 0x00000004061a7981 */ /* 0x000122000c1e1500 */
[-C--:B------:R-:W-:Y:S01]  /*02a0*/  LEA.HI.X.SX32 R15, R13, R3.reuse, 0x1, P2 ;  /* 0x000000030d0f7211 */ /* 0x080fe200010f0eff */
[C---:B------:R-:W-:Y:S01]  /*02b0*/  IMAD R5, R0.reuse, 0x50, RZ ;  /* 0x0000005000057824 */ /* 0x040fe200078e02ff */
[-C--:B------:R-:W-:Y:S01]  /*02c0*/  LEA.HI.X.SX32 R11, R17, R3.reuse, 0x1, P0 ;  /* 0x00000003110b7211 */ /* 0x080fe200000f0eff */
[----:B------:R-:W-:Y:S01]  /*02d0*/  IMAD R17, R0, 0xa0, RZ ;  /* 0x000000a000117824 */ /* 0x000fe200078e02ff */
[----:B------:R-:W-:-:S02]  /*02e0*/  LEA.HI.X.SX32 R9, R19, R3, 0x1, P1 ;  /* 0x0000000313097211 */ /* 0x000fc400008f0eff */
[-C--:B0-----:R-:W-:Y:S01]  /*02f0*/  IADD3 R6, P2, R4, R2.reuse, RZ ;  /* 0x0000000204067210 */ /* 0x081fe20007f5e0ff */
[----:B------:R0:W4:Y:S01]  /*0300*/  LDG.E.U16 R24, [R10.64] ;  /* 0x000000040a187981 */ /* 0x000122000c1e1500 */
[C---:B------:R-:W-:Y:S02]  /*0310*/  IMAD R19, R0.reuse, 0xb0, RZ ;  /* 0x000000b000137824 */ /* 0x040fe400078e02ff */
[----:B------:R-:W-:Y:S01]  /*0320*/  LEA.HI.X.SX32 R7, R21, R3, 0x1, P2 ;  /* 0x0000000315077211 */ /* 0x000fe200010f0eff */
[----:B------:R-:W-:Y:S01]  /*0330*/  IMAD R12, R0, 0x30, RZ ;  /* 0x00000030000c7824 */ /* 0x000fe200078e02ff */
[----:B------:R1:W4:Y:S04]  /*0340*/  LDG.E.U16 R25, [R14.64] ;  /* 0x000000040e197981 */ /* 0x000328000c1e1500 */
[----:B------:R1:W4:Y:S01]  /*0350*/  LDG.E.U16 R23, [R8.64] ;  /* 0x0000000408177981 */ /* 0x000322000c1e1500 */
[----:B0-----:R-:W-:-:S03]  /*0360*/  IADD3 R10, P0, R5, R2, RZ ;  /* 0x00000002050a7210 */ /* 0x001fc60007f1e0ff */
[----:B------:R0:W4:Y:S01]  /*0370*/  LDG.E.U16 R22, [R6.64] ;  /* 0x0000000406167981 */ /* 0x000122000c1e1500 */
[-C--:B------:R-:W-:Y:S01]  /*0380*/  LEA.HI.X.SX32 R11, R4, R3.reuse, 0x1, P0 ;  /* 0x00000003040b7211 */ /* 0x080fe200000f0eff */
[----:B-1----:R-:W-:Y:S01]  /*0390*/  IMAD R15, R0, 0x58, RZ ;  /* 0x00000058000f7824 */ /* 0x002fe200078e02ff */
[-C--:B------:R-:W-:Y:S01]  /*03a0*/  IADD3 R4, P0, R12, R2.reuse, RZ ;  /* 0x000000020c047210 */ /* 0x080fe20007f1e0ff */
[----:B------:R-:W-:Y:S01]  /*03b0*/  IMAD R14, R0, 0x18, RZ ;  /* 0x00000018000e7824 */ /* 0x000fe200078e02ff */
[-C--:B------:R-:W-:Y:S01]  /*03c0*/  IADD3 R8, P1, R17, R2.reuse, RZ ;  /* 0x0000000211087210 */ /* 0x080fe20007f3e0ff */
[----:B------:R-:W4:Y:S01]  /*03d0*/  LDG.E.U16 R21, [R10.64] ;  /* 0x000000040a157981 */ /* 0x000f22000c1e1500 */
[----:B0-----:R-:W-:Y:S02]  /*03e0*/  IADD3 R6, P2, R19, R2, RZ ;  /* 0x0000000213067210 */ /* 0x001fe40007f5e0ff */
[-C--:B------:R-:W-:Y:S02]  /*03f0*/  LEA.HI.X.SX32 R9, R5, R3.reuse, 0x1, P1 ;  /* 0x0000000305097211 */ /* 0x080fe400008f0eff */
[----:B------:R-:W-:-:S02]  /*0400*/  LEA.HI.X.SX32 R7, R15, R3, 0x1, P2 ;  /* 0x000000030f077211 */ /* 0x000fc400010f0eff */
[----:B------:R-:W-:Y:S01]  /*0410*/  LEA.HI.X.SX32 R5, R14, R3, 0x1, P0 ;  /* 0x000000030e057211 */ /* 0x000fe200000f0eff */
[----:B--2---:R0:W-:Y:S04]  /*0420*/  STL [R1+0x39c], R20 ;  /* 0x00039c1401007387 */ /* 0x0041e80000100800 */
[----:B---3--:R1:W-:Y:S04]  /*0430*/  STL [R1+0x398], R18 ;  /* 0x0003981201007387 */ /* 0x0083e80000100800 */
[----:B-----5:R2:W-:Y:S04]  /*0440*/  STL [R1+0x390], R16 ;  /* 0x0003901001007387 */ /* 0x0205e80000100800 */
[----:B0-----:R0:W3:Y:S04]  /*0450*/  LDG.E.U16 R20, [R4.64] ;  /* 0x0000000404147981 */ /* 0x0010e8000c1e1500 */
[----:B-1----:R-:W5:Y:S04]  /*0460*/  LDG.E.U16 R18, [R6.64] ;  /* 0x0000000406127981 */ /* 0x002f68000c1e1500 */
[----:B--2---:R1:W2:Y:S04]  /*0470*/  LDG.E.U16 R16, [R8.64] ;  /* 0x0000000408107981 */ /* 0x0042a8000c1e1500 */
[----:B----4-:R-:W-:Y:S01]  /*0480*/  STL [R1+0x388], R26 ;  /* 0x0003881a01007387 */ /* 0x010fe20000100800 */
[----:B-1----:R-:W-:-:S02]  /*0490*/  IMAD R9, R0, 0x68, RZ ;  /* 0x0000006800097824 */ /* 0x002fc400078e02ff */
[----:B------:R-:W-:-:S05]  /*04a0*/  IMAD R8, R0, 0x70, RZ ;  /* 0x0000007000087824 */ /* 0x000fca00078e02ff */
[----:B------:R-:W-:Y:S04]  /*04b0*/  STL.64 [R1+0xd90], R8 ;  /* 0x000d900801007387 */ /* 0x000fe80000100a00 */
[----:B------:R1:W-:Y:S04]  /*04c0*/  STL [R1+0x384], R25 ;  /* 0x0003841901007387 */ /* 0x0003e80000100800 */
[----:B------:R4:W-:Y:S01]  /*04d0*/  STL [R1+0x3ac], R24 ;  /* 0x0003ac1801007387 */ /* 0x0009e20000100800 */
[C---:B0-----:R-:W-:Y:S02]  /*04e0*/  IMAD R5, R0.reuse, 0x60, RZ ;  /* 0x0000006000057824 */ /* 0x041fe400078e02ff */
[C---:B-1----:R-:W-:Y:S01]  /*04f0*/  IMAD R25, R0.reuse, 0x62, RZ ;  /* 0x0000006200197824 */ /* 0x042fe200078e02ff */
[----:B------:R-:W-:Y:S01]  /*0500*/  STL [R1+0x3a4], R23 ;  /* 0x0003a41701007387 */ /* 0x000fe20000100800 */
[----:B----4-:R-:W-:-:S03]  /*0510*/  IMAD R24, R0, 0x52, RZ ;  /* 0x0000005200187824 */ /* 0x010fc600078e02ff */
[----:B------:R-:W-:Y:S04]  /*0520*/  STL [R1+0x3a8], R22 ;  /* 0x0003a81601007387 */ /* 0x000fe80000100800 */
[----:B------:R-:W-:Y:S01]  /*0530*/  STL.64 [R1+0xd70], R24 ;  /* 0x000d701801007387 */ /* 0x000fe20000100a00 */
[----:B------:R-:W-:-:S03]  /*0540*/  IADD3 R8, P5, R5, R2, RZ ;  /* 0x0000000205087210 */ /* 0x000fc60007fbe0ff */
[----:B------:R0:W-:Y:S01]  /*0550*/  STL [R1+0x38c], R21 ;  /* 0x00038c1501007387 */ /* 0x0001e20000100800 */
[----:B------:R-:W-:Y:S01]  /*0560*/  IMAD R14, R0, 0x12, RZ ;  /* 0x00000012000e7824 */ /* 0x000fe200078e02ff */
[----:B------:R-:W-:Y:S01]  /*0570*/  LEA.HI.X.SX32 R9, R12, R3, 0x1, P5 ;  /* 0x000000030c097211 */ /* 0x000fe200028f0eff */
[C---:B0-----:R-:W-:Y:S01]  /*0580*/  IMAD.SHL.U32 R21, R0.reuse, 0x2, RZ ;  /* 0x0000000200157824 */ /* 0x041fe200078e00ff */
[----:B--2---:R0:W-:Y:S04]  /*0590*/  STL [R1+0x380], R16 ;  /* 0x0003801001007387 */ /* 0x0041e80000100800 */
[----:B-----5:R-:W-:Y:S04]  /*05a0*/  STL [R1+0x37c], R18 ;  /* 0x00037c1201007387 */ /* 0x020fe80000100800 */
[----:B---3--:R1:W-:Y:S01]  /*05b0*/  STL [R1+0x394], R20 ;  /* 0x0003941401007387 */ /* 0x0083e20000100800 */
[----:B0-----:R-:W-:-:S02]  /*05c0*/  IMAD R16, R0, 0x24, RZ ;  /* 0x0000002400107824 */ /* 0x001fc400078e02ff */
[----:B-1----:R-:W-:-:S05]  /*05d0*/  IMAD R20, R0, 0x34, RZ ;  /* 0x0000003400147824 */ /* 0x002fca00078e02ff */
[----:B------:R-:W-:Y:S04]  /*05e0*/  STL.64 [R1+0xd78], R20 ;  /* 0x000d781401007387 */ /* 0x000fe80000100a00 */
[----:B------:R-:W-:Y:S04]  /*05f0*/  STL [R1+0xd80], R16 ;  /* 0x000d801001007387 */ /* 0x000fe80000100800 */
[----:B------:R-:W-:Y:S04]  /*0600*/  STL [R1+0xd8c], R14 ;  /* 0x000d8c0e01007387 */ /* 0x000fe80000100800 */
[----:B------:R0:W-:Y:S04]  /*0610*/  STL.64 [R1+0x128], R8 ;  /* 0x0001280801007387 */ /* 0x0001e80000100a00 */
[----:B0-----:R-:W2:Y:S01]  /*0620*/  LDL.LU.64 R8, [R1+0xd90] ;  /* 0x000d900001087983 */ /* 0x001ea20000300a00 */
[----:B------:R-:W-:-:S02]  /*0630*/  IMAD R17, R0, 0xc0, RZ ;  /* 0x000000c000117824 */ /* 0x000fc400078e02ff */
[----:B------:R-:W-:-:S03]  /*0640*/  IMAD R11, R0, 0x92, RZ ;  /* 0x00000092000b7824 */ /* 0x000fc600078e02ff */
[-C--:B------:R-:W-:Y:S01]  /*0650*/  IADD3 R24, P6, R17, R2.reuse, RZ ;  /* 0x0000000211187210 */ /* 0x080fe20007fde0ff */
[C---:B------:R-:W-:Y:S01]  /*0660*/  IMAD R15, R0.reuse, 0xd0, RZ ;  /* 0x000000d0000f7824 */ /* 0x040fe200078e02ff */
[-C--:B------:R-:W-:Y:S01]  /*0670*/  IADD3 R20, P3, R11, R2.reuse, RZ ;  /* 0x000000020b147210 */ /* 0x080fe20007f7e0ff */
[C---:B------:R-:W-:Y:S01]  /*0680*/  IMAD R10, R0.reuse, 0x82, RZ ;  /* 0x00000082000a7824 */ /* 0x040fe200078e02ff */
[----:B------:R-:W-:Y:S01]  /*0690*/  LEA.HI.X.SX32 R25, R5, R3, 0x1, P6 ;  /* 0x0000000305197211 */ /* 0x000fe200030f0eff */
[C---:B------:R-:W-:Y:S01]  /*06a0*/  IMAD R7, R0.reuse, 0x38, RZ ;  /* 0x0000003800077824 */ /* 0x040fe200078e02ff */
[-C--:B------:R-:W-:Y:S01]  /*06b0*/  IADD3 R16, P4, R15, R2.reuse, RZ ;  /* 0x000000020f107210 */ /* 0x080fe20007f9e0ff */
[----:B------:R-:W-:Y:S01]  /*06c0*/  IMAD R4, R0, 0xe0, RZ ;  /* 0x000000e000047824 */ /* 0x000fe200078e02ff */
[----:B------:R-:W-:Y:S01]  /*06d0*/  IADD3 R14, P0, R10, R2, RZ ;  /* 0x000000020a0e7210 */ /* 0x000fe20007f1e0ff */
[----:B------:R0:W-:Y:S01]  /*06e0*/  STL [R1+0xd88], R13 ;  /* 0x000d880d01007387 */ /* 0x0001e20000100800 */
[----:B------:R-:W-:Y:S01]  /*06f0*/  MOV R12, R20 ;  /* 0x00000014000c7202 */ /* 0x000fe20000000f00 */
[----:B------:R-:W-:-:S02]  /*0700*/  IMAD R10, R0, 0x1c, RZ ;  /* 0x0000001c000a7824 */ /* 0x000fc400078e02ff */
[----:B------:R1:W-:Y:S01]  /*0710*/  STL [R1+0x98], R20 ;  /* 0x0000981401007387 */ /* 0x0003e20000100800 */
[----:B------:R-:W-:-:S03]  /*0720*/  IADD3 R4, P1, R4, R2, RZ ;  /* 0x0000000204047210 */ /* 0x000fc60007f3e0ff */
[----:B------:R2:W-:Y:S01]  /*0730*/  STL.64 [R1+0x30], R24 ;  /* 0x0000301801007387 */ /* 0x0005e20000100a00 */
[----:B------:R-:W-:Y:S02]  /*0740*/  IMAD R18, R0, 0x1a, RZ ;  /* 0x0000001a00127824 */ /* 0x000fe400078e02ff */
[----:B0-----:R-:W-:Y:S01]  /*0750*/  IMAD.MOV.U32 R13, RZ, RZ, R21 ;  /* 0x000000ffff0d7224 */ /* 0x001fe200078e0015 */
[----:B-1----:R-:W-:-:S04]  /*0760*/  IADD3 R20, P5, R7, R2, RZ ;  /* 0x0000000207147210 */ /* 0x002fc80007fbe0ff */
[----:B------:R-:W-:Y:S01]  /*0770*/  LEA.HI.X.SX32 R21, R10, R3, 0x1, P5 ;  /* 0x000000030a157211 */ /* 0x000fe200028f0eff */
[C---:B------:R-:W-:Y:S02]  /*0780*/  IMAD R6, R0.reuse, 0xf0, RZ ;  /* 0x000000f000067824 */ /* 0x040fe400078e02ff */
[C---:B------:R-:W-:Y:S02]  /*0790*/  IMAD R29, R0.reuse, 0xd2, RZ ;  /* 0x000000d2001d7824 */ /* 0x040fe400078e02ff */
[----:B------:R-:W-:Y:S01]  /*07a0*/  IMAD R15, R0, 0x41, RZ ;  /* 0x00000041000f7824 */ /* 0x000fe200078e02ff */
[----:B------:R-:W-:Y:S01]  /*07b0*/  IADD3 R6, P2, R6, R2, RZ ;  /* 0x0000000206067210 */ /* 0x000fe20007f5e0ff */
[----:B------:R-:W-:-:S03]  /*07c0*/  IMAD R13, R0, 0x49, RZ ;  /* 0x00000049000d7824 */ /* 0x000fc600078e02ff */
[-C--:B------:R-:W-:Y:S02]  /*07d0*/  LEA.HI.X.SX32 R15, R15, R3.reuse, 0x1, P0 ;  /* 0x000000030f0f7211 */ /* 0x080fe400000f0eff */
[-C--:B------:R-:W-:Y:S02]  /*07e0*/  LEA.HI.X.SX32 R13, R13, R3.reuse, 0x1, P3 ;  /* 0x000000030d0d7211 */ /* 0x080fe400018f0eff */
[CC--:B--2---:R-:W-:Y:S02]  /*07f0*/  IADD3 R24, P6, R8.reuse, R2.reuse, RZ ;  /* 0x0000000208187210 */ /* 0x0c4fe40007fde0ff */
[-C--:B------:R-:W-:Y:S02]  /*0800*/  LEA.HI.X.SX32 R17, R9, R3.reuse, 0x1, P4 ;  /* 0x0000000309117211 */ /* 0x080fe400020f0eff */
[-C--:B------:R-:W-:Y:S02]  /*0810*/  LEA.HI.X.SX32 R25, R7, R3.reuse, 0x1, P6 ;  /* 0x0000000307197211 */ /* 0x080fe400030f0eff */
[----:B------:R-:W-:Y:S01]  /*0820*/  LEA.HI.X.SX32 R5, R8, R3, 0x1, P1 ;  /* 0x0000000308057211 */ /* 0x000fe200008f0eff */
[----:B------:R-:W-:Y:S04]  /*0830*/  STL.64 [R1+0x8], R16 ;  /* 0x0000081001007387 */ /* 0x000fe80000100a00 */
[----:B------:R-:W-:Y:S04]  /*0840*/  STL [R1+0xd84], R18 ;  /* 0x000d841201007387 */ /* 0x000fe80000100800 */
[----:B------:R-:W-:Y:S04]  /*0850*/  STL.64 [R1+0x198], R20 ;  /* 0x0001981401007387 */ /* 0x000fe80000100a00 */
[----:B------:R-:W-:Y:S04]  /*0860*/  STL.64 [R1+0xf0], R24 ;  /* 0x0000f01801007387 */ /* 0x000fe80000100a00 */
[----:B------:R0:W-:Y:S01]  /*0870*/  STL.64 [R1+0xd20], R4 ;  /* 0x000d200401007387 */ /* 0x0001e20000100a00 */
[----:B------:R-:W-:Y:S01]  /*0880*/  IADD3 R10, P1, R29, R2, RZ ;  /* 0x000000021d0a7210 */ /* 0x000fe20007f3e0ff */
[----:B0-----:R-:W-:-:S05]  /*0890*/  IMAD R4, R0, 0x78, RZ ;  /* 0x0000007800047824 */ /* 0x001fca00078e02ff */
[----:B------:R-:W-:Y:S01]  /*08a0*/  LEA.HI.X.SX32 R7, R4, R3, 0x1, P2 ;  /* 0x0000000304077211 */ /* 0x000fe200010f0eff */
[----:B------:R-:W-:Y:S04]  /*08b0*/  STL [R1+0xd4c], R4 ;  /* 0x000d4c0401007387 */ /* 0x000fe80000100800 */
[----:B------:R-:W-:Y:S04]  /*08c0*/  STL [R1], R10 ;  /* 0x0000000a01007387 */ /* 0x000fe80000100800 */
[----:B------:R-:W-:Y:S04]  /*08d0*/  STL.64 [R1+0xd28], R6 ;  /* 0x000d280601007387 */ /* 0x000fe80000100a00 */
[----:B------:R-:W-:Y:S04]  /*08e0*/  STL [R1+0xd48], R7 ;  /* 0x000d480701007387 */ /* 0x000fe80000100800 */
[----:B------:R0:W-:Y:S04]  /*08f0*/  STL.64 [R1+0xc0], R14 ;  /* 0x0000c00e01007387 */ /* 0x0001e80000100a00 */
[----:B0-----:R-:W2:Y:S04]  /*0900*/  LDL.LU R14, [R1+0xd8c] ;  /* 0x000d8c00010e7983 */ /* 0x001ea80000300800 */
[----:B------:R0:W-:Y:S04]  /*0910*/  STL [R1+0x9c], R13 ;  /* 0x00009c0d01007387 */ /* 0x0001e80000100800 */
[----:B0-----:R-:W3:Y:S01]  /*0920*/  LDL.LU R13, [R1+0xd88] ;  /* 0x000d8800010d7983 */ /* 0x001ee20000300800 */
[----:B------:R-:W-:-:S02]  /*0930*/  IMAD R19, R0, 0xa2, RZ ;  /* 0x000000a200137824 */ /* 0x000fc400078e02ff */
[----:B------:R-:W-:-:S03]  /*0940*/  IMAD R15, R0, 0x51, RZ ;  /* 0x00000051000f7824 */ /* 0x000fc600078e02ff */
[----:B------:R-:W-:Y:S01]  /*0950*/  IADD3 R16, P4, R19, R2, RZ ;  /* 0x0000000213107210 */ /* 0x000fe20007f9e0ff */
[----:B------:R-:W-:-:S03]  /*0960*/  IMAD R23, R0, 0xb2, RZ ;  /* 0x000000b200177824 */ /* 0x000fc600078e02ff */
[----:B------:R-:W-:Y:S02]  /*0970*/  LEA.HI.X.SX32 R17, R15, R3, 0x1, P4 ;  /* 0x000000030f117211 */ /* 0x000fe400020f0eff */
[-C--:B------:R-:W-:Y:S01]  /*0980*/  IADD3 R20, P5, R23, R2.reuse, RZ ;  /* 0x0000000217147210 */ /* 0x080fe20007fbe0ff */
[C---:B------:R-:W-:Y:S01]  /*0990*/  IMAD R26, R0.reuse, 0xc2, RZ ;  /* 0x000000c2001a7824 */ /* 0x040fe200078e02ff */
[----:B------:R-:W-:Y:S01]  /*09a0*/  IADD3 R12, P4, R9, R2, RZ ;  /* 0x00000002090c7210 */ /* 0x000fe20007f9e0ff */
[C---:B------:R-:W-:Y:S01]  /*09b0*/  IMAD R15, R0.reuse, 0x61, RZ ;  /* 0x00000061000f7824 */ /* 0x040fe200078e02ff */
[----:B------:R-:W-:Y:S01]  /*09c0*/  MOV R4, R10 ;  /* 0x0000000a00047202 */ /* 0x000fe20000000f00 */
[----:B------:R-:W-:Y:S01]  /*09d0*/  IMAD R10, R0, 0xe2, RZ ;  /* 0x000000e2000a7824 */ /* 0x000fe200078e02ff */
[----:B------:R-:W-:Y:S01]  /*09e0*/  IADD3 R24, P6, R26, R2, RZ ;  /* 0x000000021a187210 */ /* 0x000fe20007fde0ff */
[----:B------:R-:W-:-:S03]  /*09f0*/  IMAD.MOV.U32 R5, RZ, RZ, R11 ;  /* 0x000000ffff057224 */ /* 0x000fc600078e000b */
[----:B------:R-:W-:Y:S02]  /*0a00*/  LEA.HI.X.SX32 R25, R15, R3, 0x1, P6 ;  /* 0x000000030f197211 */ /* 0x000fe400030f0eff */
[-C--:B------:R-:W-:Y:S01]  /*0a10*/  IADD3 R8, P2, R10, R2.reuse, RZ ;  /* 0x000000020a087210 */ /* 0x080fe20007f5e0ff */
[C---:B------:R-:W-:Y:S02]  /*0a20*/  IMAD R28, R0.reuse, 0x22, RZ ;  /* 0x00000022001c7824 */ /* 0x040fe400078e02ff */
[----:B------:R-:W-:Y:S01]  /*0a30*/  IMAD R22, R0, 0x42, RZ ;  /* 0x0000004200167824 */ /* 0x000fe200078e02ff */
[----:B---3--:R-:W-:-:S05]  /*0a40*/  IADD3 R18, P3, R13, R2, RZ ;  /* 0x000000020d127210 */ /* 0x008fca0007f7e0ff */
[----:B------:R0:W-:Y:S04]  /*0a50*/  STL [R1+0x168], R18 ;  /* 0x0001681201007387 */ /* 0x0001e80000100800 */
[----:B0-----:R-:W3:Y:S04]  /*0a60*/  LDL.LU R18, [R1+0xd84] ;  /* 0x000d840001127983 */ /* 0x001ee80000300800 */
[----:B------:R0:W-:Y:S02]  /*0a70*/  STL.64 [R1+0x70], R16 ;  /* 0x0000701001007387 */ /* 0x0001e40000100a00 */
[----:B0-----:R-:W-:-:S02]  /*0a80*/  IMAD R17, R0, 0x59, RZ ;  /* 0x0000005900117824 */ /* 0x001fc400078e02ff */
[----:B------:R-:W4:Y:S03]  /*0a90*/  LDL.LU R16, [R1+0xd80] ;  /* 0x000d800001107983 */ /* 0x000f260000300800 */
[-C--:B------:R-:W-:Y:S01]  /*0aa0*/  LEA.HI.X.SX32 R21, R17, R3.reuse, 0x1, P5 ;  /* 0x0000000311157211 */ /* 0x080fe200028f0eff */
[C---:B------:R-:W-:Y:S01]  /*0ab0*/  IMAD R17, R0.reuse, 0x69, RZ ;  /* 0x0000006900117824 */ /* 0x040fe200078e02ff */
[----:B------:R0:W-:Y:S04]  /*0ac0*/  STL [R1+0x108], R12 ;  /* 0x0001080c01007387 */ /* 0x0001e80000100800 */
[----:B------:R-:W-:Y:S01]  /*0ad0*/  LEA.HI.X.SX32 R5, R17, R3, 0x1, P1 ;  /* 0x0000000311057211 */ /* 0x000fe200008f0eff */
[----:B------:R-:W-:-:S02]  /*0ae0*/  IMAD R17, R0, 0x71, RZ ;  /* 0x0000007100117824 */ /* 0x000fc400078e02ff */
[----:B0-----:R-:W-:Y:S01]  /*0af0*/  IMAD R12, R0, 0x84, RZ ;  /* 0x00000084000c7824 */ /* 0x001fe200078e02ff */
[----:B------:R0:W-:Y:S04]  /*0b00*/  STL.64 [R1+0x50], R20 ;  /* 0x0000501401007387 */ /* 0x0001e80000100a00 */
[-C--:B------:R-:W-:Y:S02]  /*0b10*/  IADD3 R6, P5, R12, R2.reuse, RZ ;  /* 0x000000020c067210 */ /* 0x080fe40007fbe0ff */
[----:B------:R-:W-:Y:S01]  /*0b20*/  LEA.HI.X.SX32 R9, R17, R3, 0x1, P2 ;  /* 0x0000000311097211 */ /* 0x000fe200010f0eff */
[----:B------:R-:W-:Y:S01]  /*0b30*/  IMAD R17, R0, 0x9, RZ ;  /* 0x0000000900117824 */ /* 0x000fe200078e02ff */
[----:B0-----:R-:W5:Y:S04]  /*0b40*/  LDL.LU.64 R20, [R1+0xd78] ;  /* 0x000d780001147983 */ /* 0x001f680000300a00 */
[----:B------:R0:W-:Y:S04]  /*0b50*/  STL.64 [R1+0x28], R24 ;  /* 0x0000281801007387 */ /* 0x0001e80000100a00 */
[----:B------:R2:W-:Y:S04]  /*0b60*/  STL [R1+0xb8], R6 ;  /* 0x0000b80601007387 */ /* 0x0005e80000100800 */
[----:B0-----:R-:W3:Y:S01]  /*0b70*/  LDL.LU.64 R24, [R1+0xd70] ;  /* 0x000d700001187983 */ /* 0x001ee20000300a00 */
[----:B--2---:R-:W-:-:S03]  /*0b80*/  IADD3 R6, P6, R14, R2, RZ ;  /* 0x000000020e067210 */ /* 0x004fc60007fde0ff */
[----:B------:R-:W-:Y:S01]  /*0b90*/  STL [R1+0x4], R5 ;  /* 0x0000040501007387 */ /* 0x000fe20000100800 */
[----:B------:R-:W-:-:S03]  /*0ba0*/  LEA.HI.X.SX32 R7, R17, R3, 0x1, P6 ;  /* 0x0000000311077211 */ /* 0x000fc600030f0eff */
[----:B------:R-:W-:Y:S04]  /*0bb0*/  STL [R1+0xd60], R28 ;  /* 0x000d601c01007387 */ /* 0x000fe80000100800 */
[----:B------:R-:W-:Y:S04]  /*0bc0*/  STL.64 [R1+0xcf8], R8 ;  /* 0x000cf80801007387 */ /* 0x000fe80000100a00 */
[----:B------:R-:W-:Y:S04]  /*0bd0*/  STL [R1+0xd50], R9 ;  /* 0x000d500901007387 */ /* 0x000fe80000100800 */
[----:B------:R0:W-:Y:S04]  /*0be0*/  STL.64 [R1+0x208], R6 ;  /* 0x0002080601007387 */ /* 0x0001e80000100a00 */
[----:B------:R1:W-:Y:S01]  /*0bf0*/  STL [R1+0xd64], R22 ;  /* 0x000d641601007387 */ /* 0x0003e20000100800 */
[----:B0-----:R-:W-:-:S03]  /*0c00*/  IADD3 R6, P6, R22, R2, RZ ;  /* 0x0000000216067210 */ /* 0x001fc60007fde0ff */
[----:B-1----:R-:W2:Y:S01]  /*0c10*/  LDL.64 R22, [R1+0x108] ;  /* 0x0001080001167983 */ /* 0x002ea20000100a00 */
[----:B------:R-:W-:Y:S01]  /*0c20*/  IMAD R19, R0, 0x32, RZ ;  /* 0x0000003200137824 */ /* 0x000fe200078e02ff */
[-C--:B------:R-:W-:Y:S01]  /*0c30*/  IADD3 R4, P1, R28, R2.reuse, RZ ;  /* 0x000000021c047210 */ /* 0x080fe20007f3e0ff */
[C---:B------:R-:W-:Y:S02]  /*0c40*/  IMAD R15, R0.reuse, 0x11, RZ ;  /* 0x00000011000f7824 */ /* 0x040fe400078e02ff */
[C---:B------:R-:W-:Y:S01]  /*0c50*/  IMAD R17, R0.reuse, 0x19, RZ ;  /* 0x0000001900117824 */ /* 0x040fe200078e02ff */
[----:B------:R-:W-:Y:S02]  /*0c60*/  IADD3 R12, P2, R19, R2, RZ ;  /* 0x00000002130c7210 */ /* 0x000fe40007f5e0ff */
[-C--:B------:R-:W-:Y:S01]  /*0c70*/  LEA.HI.X.SX32 R5, R15, R3.reuse, 0x1, P1 ;  /* 0x000000030f057211 */ /* 0x080fe200008f0eff */
[C---:B------:R-:W-:Y:S01]  /*0c80*/  IMAD R15, R0.reuse, 0x21, RZ ;  /* 0x00000021000f7824 */ /* 0x040fe200078e02ff */
[----:B------:R-:W-:Y:S01]  /*0c90*/  LEA.HI.X.SX32 R13, R17, R3, 0x1, P2 ;  /* 0x00000003110d7211 */ /* 0x000fe200010f0eff */
[----:B------:R-:W-:-:S02]  /*0ca0*/  IMAD R17, R0, 0x29, RZ ;  /* 0x0000002900117824 */ /* 0x000fc400078e02ff */
[----:B------:R-:W-:Y:S01]  /*0cb0*/  IMAD R27, R0, 0x72, RZ ;  /* 0x00000072001b7824 */ /* 0x000fe200078e02ff */
[----:B------:R-:W-:Y:S01]  /*0cc0*/  LEA.HI.X.SX32 R7, R15, R3, 0x1, P6 ;  /* 0x000000030f077211 */ /* 0x000fe200030f0eff */
[----:B--2---:R0:W-:Y:S04]  /*0cd0*/  STL [R1+0xd68], R22 ;  /* 0x000d681601007387 */ /* 0x0041e80000100800 */
[----:B------:R1:W2:Y:S04]  /*0ce0*/  LDL.64 R28, [R1+0xb8] ;  /* 0x0000b800011c7983 */ /* 0x0002a80000100a00 */
[----:B0-----:R1:W2:Y:S04]  /*0cf0*/  LDL.64 R22, [R1+0x168] ;  /* 0x0001680001167983 */ /* 0x0012a80000100a00 */
[----:B------:R0:W-:Y:S01]  /*0d00*/  STL.64 [R1+0x1d8], R4 ;  /* 0x0001d80401007387 */ /* 0x0001e20000100a00 */
[----:B---3--:R-:W-:-:S03]  /*0d10*/  IADD3 R8, P2, R25, R2, RZ ;  /* 0x0000000219087210 */ /* 0x008fc60007f5e0ff */
[----:B------:R3:W-:Y:S04]  /*0d20*/  STL.64 [R1+0x1b0], R12 ;  /* 0x0001b00c01007387 */ /* 0x0007e80000100a00 */
[----:B------:R-:W-:Y:S01]  /*0d30*/  STL.64 [R1+0xd58], R24 ;  /* 0x000d581801007387 */ /* 0x000fe20000100a00 */
[----:B0-----:R-:W-:-:S03]  /*0d40*/  IADD3 R4, P1, R24, R2, RZ ;  /* 0x0000000218047210 */ /* 0x001fc60007f3e0ff */
[----:B------:R0:W-:Y:S01]  /*0d50*/  STL.64 [R1+0x180], R6 ;  /* 0x0001800601007387 */ /* 0x0001e20000100a00 */
[-C--:B------:R-:W-:Y:S01]  /*0d60*/  LEA.HI.X.SX32 R5, R17, R3.reuse, 0x1, P1 ;  /* 0x0000000311057211 */ /* 0x080fe200008f0eff */
[C---:B---3--:R-:W-:Y:S02]  /*0d70*/  IMAD R12, R0.reuse, 0x31, RZ ;  /* 0x00000031000c7824 */ /* 0x048fe400078e02ff */
[C---:B------:R-:W-:Y:S02]  /*0d80*/  IMAD R17, R0.reuse, 0x39, RZ ;  /* 0x0000003900117824 */ /* 0x040fe400078e02ff */
[----:B------:R-:W-:Y:S01]  /*0d90*/  IMAD R10, R0, 0xf2, RZ ;  /* 0x000000f2000a7824 */ /* 0x000fe200078e02ff */
[-C--:B------:R-:W-:Y:S02]  /*0da0*/  LEA.HI.X.SX32 R9, R12, R3.reuse, 0x1, P2 ;  /* 0x000000030c097211 */ /* 0x080fe400010f0eff */
[-C--:B0-----:R-:W-:Y:S01]  /*0db0*/  IADD3 R6, P6, R27, R2.reuse, RZ ;  /* 0x000000021b067210 */ /* 0x081fe20007fde0ff */
[----:B------:R5:W-:Y:S03]  /*0dc0*/  STL.64 [R1+0x150], R4 ;  /* 0x0001500401007387 */ /* 0x000be60000100a00 */
[----:B------:R-:W-:Y:S01]  /*0dd0*/  LEA.HI.X.SX32 R7, R17, R3, 0x1, P6 ;  /* 0x0000000311077211 */ /* 0x000fe200030f0eff */
[----:B------:R-:W-:Y:S01]  /*0de0*/  STL.64 [R1+0x120], R8 ;  /* 0x0001200801007387 */ /* 0x000fe20000100a00 */
[----:B------:R-:W-:Y:S01]  /*0df0*/  IMAD R17, R0, 0x79, RZ ;  /* 0x0000007900117824 */ /* 0x000fe200078e02ff */
[----:B------:R-:W-:-:S02]  /*0e00*/  IADD3 R10, P0, R10, R2, RZ ;  /* 0x000000020a0a7210 */ /* 0x000fc40007f1e0ff */
[----:B------:R4:W-:Y:S01]  /*0e10*/  STL.64 [R1+0xe8], R6 ;  /* 0x0000e80601007387 */ /* 0x0009e20000100a00 */
[-C--:B-----5:R-:W-:Y:S02]  /*0e20*/  IADD3 R4, P1, R21, R2.reuse, RZ ;  /* 0x0000000215047210 */ /* 0x0a0fe40007f3e0ff */
[-C--:B------:R-:W-:Y:S02]  /*0e30*/  LEA.HI.X.SX32 R11, R17, R3.reuse, 0x1, P0 ;  /* 0x00000003110b7211 */ /* 0x080fe400000f0eff */
[----:B------:R-:W-:Y:S02]  /*0e40*/  LEA.HI.X.SX32 R5, R0, R3, 0x1, P1 ;  /* 0x0000000300057211 */ /* 0x000fe400008f0eff */
[----:B----4-:R-:W-:-:S03]  /*0e50*/  IADD3 R6, P6, R16, R2, RZ ;  /* 0x0000000210067210 */ /* 0x010fc60007fde0ff */
[----:B------:R0:W-:Y:S01]  /*0e60*/  STL.64 [R1+0x238], R4 ;  /* 0x0002380401007387 */ /* 0x0001e20000100a00 */
[----:B------:R-:W-:-:S03]  /*0e70*/  LEA.HI.X.SX32 R7, R14, R3, 0x1, P6 ;  /* 0x000000030e077211 */ /* 0x000fc600030f0eff */
[----:B------:R-:W-:Y:S04]  /*0e80*/  STL.64 [R1+0xcd8], R10 ;  /* 0x000cd80a01007387 */ /* 0x000fe80000100a00 */
[----:B------:R3:W-:Y:S01]  /*0e90*/  STL.64 [R1+0x1d0], R6 ;  /* 0x0001d00601007387 */ /* 0x0007e20000100a00 */
[----:B--2---:R-:W-:-:S05]  /*0ea0*/  LEA.HI.X.SX32 R23, R16, R3, 0x1, P3 ;  /* 0x0000000310177211 */ /* 0x004fca00018f0eff */
[----:B------:R2:W-:Y:S04]  /*0eb0*/  STL [R1+0x16c], R23 ;  /* 0x00016c1701007387 */ /* 0x0005e80000100800 */
[----:B------:R1:W4:Y:S01]  /*0ec0*/  LDL.LU R22, [R1+0xd68] ;  /* 0x000d680001167983 */ /* 0x0003220000300800 */
[----:B------:R-:W-:-:S05]  /*0ed0*/  IMAD R15, R0, 0x94, RZ ;  /* 0x00000094000f7824 */ /* 0x000fca00078e02ff */
[-C--:B------:R-:W-:Y:S01]  /*0ee0*/  IADD3 R8, P2, R15, R2.reuse, RZ ;  /* 0x000000020f087210 */ /* 0x080fe20007f5e0ff */
[----:B------:R-:W-:Y:S01]  /*0ef0*/  IMAD R15, R0, 0xa4, RZ ;  /* 0x000000a4000f7824 */ /* 0x000fe200078e02ff */
[----:B------:R-:W-:Y:S01]  /*0f00*/  IADD3 R12, P0, R18, R2, RZ ;  /* 0x00000002120c7210 */ /* 0x000fe20007f1e0ff */
[----:B------:R-:W-:-:S03]  /*0f10*/  IMAD R17, R0, 0xd, RZ ;  /* 0x0000000d00117824 */ /* 0x000fc600078e02ff */
[-C--:B0-----:R-:W-:Y:S01]  /*0f20*/  IADD3 R4, P1, R15, R2.reuse, RZ ;  /* 0x000000020f047210 */ /* 0x081fe20007f3e0ff */
[----:B------:R-:W-:Y:S01]  /*0f30*/  IMAD R15, R0, 0xb4, RZ ;  /* 0x000000b4000f7824 */ /* 0x000fe200078e02ff */
[-C--:B---3--:R-:W-:Y:S02]  /*0f40*/  IADD3 R6, P6, R20, R2.reuse, RZ ;  /* 0x0000000214067210 */ /* 0x088fe40007fde0ff */
[-C--:B------:R-:W-:Y:S02]  /*0f50*/  LEA.HI.X.SX32 R13, R17, R3.reuse, 0x1, P0 ;  /* 0x00000003110d7211 */ /* 0x080fe400000f0eff */
[-C--:B------:R-:W-:Y:S02]  /*0f60*/  IADD3 R24, P3, R15, R2.reuse, RZ ;  /* 0x000000020f187210 */ /* 0x080fe40007f7e0ff */
[-C--:B------:R-:W-:Y:S02]  /*0f70*/  LEA.HI.X.SX32 R7, R18, R3.reuse, 0x1, P6 ;  /* 0x0000000312077211 */ /* 0x080fe400030f0eff */
[----:B--2---:R-:W-:Y:S01]  /*0f80*/  LEA.HI.X.SX32 R23, R20, R3, 0x1, P4 ;  /* 0x0000000314177211 */ /* 0x004fe200020f0eff */
[----:B------:R-:W-:Y:S04]  /*0f90*/  STL.64 [R1+0x1f0], R12 ;  /* 0x0001f00c01007387 */ /* 0x000fe80000100a00 */
[----:B------:R-:W-:Y:S04]  /*0fa0*/  STL [R1+0x48], R24 ;  /* 0x0000481801007387 */ /* 0x000fe80000100800 */
[----:B------:R-:W-:Y:S04]  /*0fb0*/  STL.64 [R1+0x1a8], R6 ;  /* 0x0001a80601007387 */ /* 0x000fe80000100a00 */
[----:B------:R0:W-:Y:S04]  /*0fc0*/  STL [R1+0x10c], R23 ;  /* 0x00010c1701007387 */ /* 0x0001e80000100800 */
[----:B----4-:R-:W2:Y:S01]  /*0fd0*/  LDL.LU R22, [R1+0xd64] ;  /* 0x000d640001167983 */ /* 0x010ea20000300800 */
[----:B------:R-:W-:-:S04]  /*0fe0*/  LEA R14, P0, R0, R2, 0x2 ;  /* 0x00000002000e7211 */ /* 0x000fc800078010ff */
[----:B------:R-:W-:Y:S01]  /*0ff0*/  LEA.HI.X.SX32 R15, R21, R3, 0x1, P0 ;  /* 0x00000003150f7211 */ /* 0x000fe200000f0eff */
[----:B0-----:R-:W-:-:S04]  /*1000*/  IMAD.MOV.U32 R23, RZ, RZ, R25 ;  /* 0x000000ffff177224 */ /* 0x001fc800078e0019 */
[----:B------:R-:W-:Y:S01]  /*1010*/  STL.64 [R1+0x230], R14 ;  /* 0x0002300e01007387 */ /* 0x000fe20000100a00 */
[----:B--2---:R-:W-:Y:S02]  /*1020*/  LEA.HI.X.SX32 R29, R22, R3, 0x1, P5 ;  /* 0x00000003161d7211 */ /* 0x004fe400028f0eff */
[----:B------:R-:W-:-:S03]  /*1030*/  MOV R22, R24 ;  /* 0x0000001800167202 */ /* 0x000fc60000000f00 */
[----:B------:R0:W-:Y:S04]  /*1040*/  STL [R1+0xbc], R29 ;  /* 0x0000bc1d01007387 */ /* 0x0001e80000100800 */
[----:B------:R-:W2:Y:S04]  /*1050*/  LDL.LU R28, [R1+0xd60] ;  /* 0x000d6000011c7983 */ /* 0x000ea80000300800 */
[----:B------:R-:W3:Y:S01]  /*1060*/  LDL.LU.64 R24, [R1+0xd58] ;  /* 0x000d580001187983 */ /* 0x000ee20000300a00 */
[C---:B------:R-:W-:Y:S02]  /*1070*/  IMAD R26, R0.reuse, 0x4a, RZ ;  /* 0x0000004a001a7824 */ /* 0x040fe400078e02ff */
[----:B------:R-:W-:-:S02]  /*1080*/  IMAD R17, R0, 0xc4, RZ ;  /* 0x000000c400117824 */ /* 0x000fc400078e02ff */
[----:B0-----:R-:W-:Y:S01]  /*1090*/  IMAD R29, R0, 0x86, RZ ;  /* 0x00000086001d7824 */ /* 0x001fe200078e02ff */
[-C--:B------:R-:W-:Y:S01]  /*10a0*/  LEA.HI.X.SX32 R9, R26, R3.reuse, 0x1, P2 ;  /* 0x000000031a097211 */ /* 0x080fe200010f0eff */
[C---:B------:R-:W-:Y:S02]  /*10b0*/  IMAD R10, R0.reuse, 0x5a, RZ ;  /* 0x0000005a000a7824 */ /* 0x040fe400078e02ff */
[----:B------:R-:W-:Y:S01]  /*10c0*/  IMAD R26, R0, 0x96, RZ ;  /* 0x00000096001a7824 */ /* 0x000fe200078e02ff */
[-C--:B------:R-:W-:Y:S01]  /*10d0*/  IADD3 R6, P6, R17, R2.reuse, RZ ;  /* 0x0000000211067210 */ /* 0x080fe20007fde0ff */
[----:B------:R0:W-:Y:S01]  /*10e0*/  STL.64 [R1+0x90], R8 ;  /* 0x0000900801007387 */ /* 0x0001e20000100a00 */
[-C--:B------:R-:W-:Y:S02]  /*10f0*/  LEA.HI.X.SX32 R23, R10, R3.reuse, 0x1, P3 ;  /* 0x000000030a177211 */ /* 0x080fe400018f0eff */
[----:B0-----:R-:W-:Y:S01]  /*1100*/  IADD3 R8, P2, R29, R2, RZ ;  /* 0x000000021d087210 */ /* 0x001fe20007f5e0ff */
[----:B------:R-:W4:Y:S01]  /*1110*/  LDL.LU R9, [R1+0xd50] ;  /* 0x000d500001097983 */ /* 0x000f220000300800 */
[----:B---3--:R-:W-:-:S02]  /*1120*/  LEA.HI.X.SX32 R5, R24, R3, 0x1, P1 ;  /* 0x0000000318057211 */ /* 0x008fc400008f0eff */
[----:B------:R-:W-:Y:S02]  /*1130*/  IADD3 R20, P1, R26, R2, RZ ;  /* 0x000000021a147210 */ /* 0x000fe40007f3e0ff */
[----:B------:R-:W-:Y:S01]  /*1140*/  LEA.HI.X.SX32 R7, R25, R3, 0x1, P6 ;  /* 0x0000000319077211 */ /* 0x000fe200030f0eff */
[----:B------:R0:W-:Y:S04]  /*1150*/  STL.64 [R1+0x68], R4 ;  /* 0x0000680401007387 */ /* 0x0001e80000100a00 */
[----:B0-----:R-:W3:Y:S04]  /*1160*/  LDL.LU R4, [R1+0xd4c] ;  /* 0x000d4c0001047983 */ /* 0x001ee80000300800 */
[----:B------:R-:W-:Y:S04]  /*1170*/  STL [R1+0xb0], R8 ;  /* 0x0000b00801007387 */ /* 0x000fe80000100800 */
[----:B------:R-:W-:Y:S04]  /*1180*/  STL [R1+0x4c], R23 ;  /* 0x00004c1701007387 */ /* 0x000fe80000100800 */
[----:B------:R-:W-:Y:S04]  /*1190*/  STL.64 [R1+0xd30], R10 ;  /* 0x000d300a01007387 */ /* 0x000fe80000100a00 */
[----:B------:R-:W-:Y:S04]  /*11a0*/  STL [R1+0x88], R20 ;  /* 0x0000881401007387 */ /* 0x000fe80000100800 */
[----:B------:R0:W-:Y:S04]  /*11b0*/  STL.64 [R1+0x20], R6 ;  /* 0x0000200601007387 */ /* 0x0001e80000100a00 */
[----:B0-----:R-:W5:Y:S01]  /*11c0*/  LDL.LU R7, [R1+0xd48] ;  /* 0x000d480001077983 */ /* 0x001f620000300800 */
[----:B------:R-:W-:-:S02]  /*11d0*/  IMAD R23, R0, 0xa6, RZ ;  /* 0x000000a600177824 */ /* 0x000fc400078e02ff */
[C---:B------:R-:W-:Y:S02]  /*11e0*/  IMAD R12, R0.reuse, 0xd4, RZ ;  /* 0x000000d4000c7824 */ /* 0x040fe400078e02ff */
[C---:B------:R-:W-:Y:S01]  /*11f0*/  IMAD R17, R0.reuse, 0xe4, RZ ;  /* 0x000000e400117824 */ /* 0x040fe200078e02ff */
[-C--:B------:R-:W-:Y:S01]  /*1200*/  IADD3 R10, P3, R23, R2.reuse, RZ ;  /* 0x00000002170a7210 */ /* 0x080fe20007f7e0ff */
[----:B------:R-:W-:Y:S01]  /*1210*/  IMAD R5, R0, 0x6a, RZ ;  /* 0x0000006a00057824 */ /* 0x000fe200078e02ff */
[-C--:B------:R-:W-:Y:S01]  /*1220*/  IADD3 R12, P4, R12, R2.reuse, RZ ;  /* 0x000000020c0c7210 */ /* 0x080fe20007f9e0ff */
[C---:B------:R-:W-:Y:S01]  /*1230*/  IMAD R23, R0.reuse, 0x44, RZ ;  /* 0x0000004400177824 */ /* 0x040fe200078e02ff */
[-C--:B------:R-:W-:Y:S02]  /*1240*/  IADD3 R14, P0, R17, R2.reuse, RZ ;  /* 0x00000002110e7210 */ /* 0x080fe40007f1e0ff */
[-C--:B------:R-:W-:Y:S02]  /*1250*/  LEA.HI.X.SX32 R13, R5, R3.reuse, 0x1, P4 ;  /* 0x00000003050d7211 */ /* 0x080fe400020f0eff */
[----:B------:R-:W-:Y:S01]  /*1260*/  IADD3 R6, P6, R23, R2, RZ ;  /* 0x0000000217067210 */ /* 0x000fe20007fde0ff */
[C---:B------:R-:W-:Y:S01]  /*1270*/  IMAD R26, R0.reuse, 0x2a, RZ ;  /* 0x0000002a001a7824 */ /* 0x040fe200078e02ff */
[----:B------:R-:W-:Y:S01]  /*1280*/  LEA.HI.X.SX32 R15, R27, R3, 0x1, P0 ;  /* 0x000000031b0f7211 */ /* 0x000fe200000f0eff */
[----:B------:R-:W-:Y:S01]  /*1290*/  IMAD R23, R0, 0x54, RZ ;  /* 0x0000005400177824 */ /* 0x000fe200078e02ff */
[----:B------:R4:W-:Y:S01]  /*12a0*/  STL.64 [R1+0xcd0], R12 ;  /* 0x000cd00c01007387 */ /* 0x0009e20000100a00 */
[----:B------:R-:W-:-:S03]  /*12b0*/  MOV R24, R20 ;  /* 0x0000001400187202 */ /* 0x000fc60000000f00 */
[----:B------:R-:W-:Y:S01]  /*12c0*/  STL [R1+0x178], R6 ;  /* 0x0001780601007387 */ /* 0x000fe20000100800 */
[----:B------:R-:W-:-:S03]  /*12d0*/  IADD3 R20, P4, R26, R2, RZ ;  /* 0x000000021a147210 */ /* 0x000fc60007f9e0ff */
[----:B------:R0:W-:Y:S01]  /*12e0*/  STL.64 [R1+0xce0], R14 ;  /* 0x000ce00e01007387 */ /* 0x0001e20000100a00 */
[----:B----4-:R-:W-:Y:S02]  /*12f0*/  IMAD.MOV.U32 R13, RZ, RZ, R9 ;  /* 0x000000ffff0d7224 */ /* 0x010fe400078e0009 */
[C---:B------:R-:W-:Y:S02]  /*1300*/  IMAD R9, R0.reuse, 0x15, RZ ;  /* 0x0000001500097824 */ /* 0x040fe400078e02ff */
[----:B------:R-:W-:Y:S01]  /*1310*/  IMAD.MOV.U32 R25, RZ, RZ, R21 ;  /* 0x000000ffff197224 */ /* 0x000fe200078e0015 */
[----:B0-----:R-:W-:Y:S02]  /*1320*/  MOV R14, R6 ;  /* 0x00000006000e7202 */ /* 0x001fe40000000f00 */
[----:B------:R-:W-:Y:S01]  /*1330*/  IADD3 R6, P0, R23, R2, RZ ;  /* 0x0000000217067210 */ /* 0x000fe20007f1e0ff */
[----:B------:R-:W-:Y:S01]  /*1340*/  IMAD R23, R0, 0x64, RZ ;  /* 0x0000006400177824 */ /* 0x000fe200078e02ff */
[----:B------:R-:W-:-:S02]  /*1350*/  LEA.HI.X.SX32 R21, R9, R3, 0x1, P4 ;  /* 0x0000000309157211 */ /* 0x000fc400020f0eff */
[----:B------:R-:W-:Y:S01]  /*1360*/  MOV R12, R8 ;  /* 0x00000008000c7202 */ /* 0x000fe20000000f00 */
[C---:B------:R-:W-:Y:S02]  /*1370*/  IMAD R8, R0.reuse, 0x74, RZ ;  /* 0x0000007400087824 */ /* 0x040fe400078e02ff */
[C---:B------:R-:W-:Y:S02]  /*1380*/  IMAD R17, R0.reuse, 0xf4, RZ ;  /* 0x000000f400117824 */ /* 0x040fe400078e02ff */
[----:B------:R-:W-:Y:S02]  /*1390*/  IMAD.MOV.U32 R29, RZ, RZ, R13 ;  /* 0x000000ffff1d7224 */ /* 0x000fe400078e000d */
[----:B------:R-:W-:Y:S01]  /*13a0*/  IMAD R9, R0, 0x7a, RZ ;  /* 0x0000007a00097824 */ /* 0x000fe200078e02ff */
[----:B------:R-:W-:-:S04]  /*13b0*/  IADD3 R16, P5, R17, R2, RZ ;  /* 0x0000000211107210 */ /* 0x000fc80007fbe0ff */
[-C--:B------:R-:W-:Y:S01]  /*13c0*/  LEA.HI.X.SX32 R17, R9, R3.reuse, 0x1, P5 ;  /* 0x0000000309117211 */ /* 0x080fe200028f0eff */
[----:B------:R-:W-:Y:S02]  /*13d0*/  IMAD R27, R0, 0x46, RZ ;  /* 0x00000046001b7824 */ /* 0x000fe400078e02ff */
[----:B-----5:R-:W-:Y:S01]  /*13e0*/  IMAD.MOV.U32 R15, RZ, RZ, R7 ;  /* 0x000000ffff0f7224 */ /* 0x020fe200078e0007 */
[-C--:B--2---:R-:W-:Y:S02]  /*13f0*/  LEA.HI.X.SX32 R15, R28, R3.reuse, 0x1, P6 ;  /* 0x000000031c0f7211 */ /* 0x084fe400030f0eff */
[----:B------:R-:W-:Y:S02]  /*1400*/  LEA.HI.X.SX32 R7, R26, R3, 0x1, P0 ;  /* 0x000000031a077211 */ /* 0x000fe400000f0eff */
[----:B------:R-:W-:Y:S01]  /*1410*/  MOV R28, R12 ;  /* 0x0000000c001c7202 */ /* 0x000fe20000000f00 */
[----:B------:R-:W-:Y:S01]  /*1420*/  STL [R1+0x17c], R15 ;  /* 0x00017c0f01007387 */ /* 0x000fe20000100800 */
[----:B------:R-:W-:-:S03]  /*1430*/  IADD3 R12, P6, R23, R2, RZ ;  /* 0x00000002170c7210 */ /* 0x000fc60007fde0ff */
[----:B------:R0:W-:Y:S04]  /*1440*/  STL.64 [R1+0x1c0], R20 ;  /* 0x0001c01401007387 */ /* 0x0001e80000100a00 */
[----:B------:R2:W-:Y:S01]  /*1450*/  STL.64 [R1+0x148], R6 ;  /* 0x0001480601007387 */ /* 0x0005e20000100a00 */
[----:B------:R-:W-:Y:S01]  /*1460*/  LEA.HI.X.SX32 R13, R19, R3, 0x1, P6 ;  /* 0x00000003130d7211 */ /* 0x000fe200030f0eff */
[----:B------:R-:W-:Y:S01]  /*1470*/  IMAD R26, R0, 0xe6, RZ ;  /* 0x000000e6001a7824 */ /* 0x000fe200078e02ff */
[----:B0-----:R-:W-:Y:S01]  /*1480*/  IADD3 R20, P4, R8, R2, RZ ;  /* 0x0000000208147210 */ /* 0x001fe20007f9e0ff */
[C---:B--2---:R-:W-:Y:S02]  /*1490*/  IMAD R7, R0.reuse, 0x3a, RZ ;  /* 0x0000003a00077824 */ /* 0x044fe400078e02ff */
[----:B------:R-:W-:-:S03]  /*14a0*/  IMAD R6, R0, 0x43, RZ ;  /* 0x0000004300067824 */ /* 0x000fc600078e02ff */
[-C--:B------:R-:W-:Y:S01]  /*14b0*/  LEA.HI.X.SX32 R21, R7, R3.reuse, 0x1, P4 ;  /* 0x0000000307157211 */ /* 0x080fe200020f0eff */
[----:B------:R-:W-:Y:S01]  /*14c0*/  STL.64 [R1+0x118], R12 ;  /* 0x0001180c01007387 */ /* 0x000fe20000100a00 */
[----:B------:R-:W-:-:S03]  /*14d0*/  LEA.HI.X.SX32 R29, R6, R3, 0x1, P2 ;  /* 0x00000003061d7211 */ /* 0x000fc600010f0eff */
[----:B------:R-:W-:Y:S04]  /*14e0*/  STL [R1+0xd38], R7 ;  /* 0x000d380701007387 */ /* 0x000fe80000100800 */
[----:B------:R0:W-:Y:S04]  /*14f0*/  STL.64 [R1+0xe0], R20 ;  /* 0x0000e01401007387 */ /* 0x0001e80000100a00 */
[----:B------:R-:W-:Y:S04]  /*1500*/  STL.64 [R1+0xd40], R8 ;  /* 0x000d400801007387 */ /* 0x000fe80000100a00 */
[----:B------:R-:W-:Y:S01]  /*1510*/  STL.64 [R1+0xcc8], R16 ;  /* 0x000cc81001007387 */ /* 0x000fe20000100a00 */
[----:B0-----:R-:W-:Y:S01]  /*1520*/  IADD3 R20, P5, R26, R2, RZ ;  /* 0x000000021a147210 */ /* 0x001fe20007fbe0ff */
[----:B------:R-:W-:-:S02]  /*1530*/  IMAD R26, R0, 0x4b, RZ ;  /* 0x0000004b001a7824 */ /* 0x000fc400078e02ff */
[----:B------:R0:W-:Y:S01]  /*1540*/  STL [R1+0xb4], R29 ;  /* 0x0000b41d01007387 */ /* 0x0001e20000100800 */
[C---:B------:R-:W-:Y:S02]  /*1550*/  IMAD R23, R0.reuse, 0xb6, RZ ;  /* 0x000000b600177824 */ /* 0x040fe400078e02ff */
[----:B------:R-:W-:Y:S01]  /*1560*/  IMAD R6, R0, 0x53, RZ ;  /* 0x0000005300067824 */ /* 0x000fe200078e02ff */
[----:B------:R-:W-:Y:S01]  /*1570*/  LEA.HI.X.SX32 R25, R26, R3, 0x1, P1 ;  /* 0x000000031a197211 */ /* 0x000fe200008f0eff */
[----:B0-----:R-:W-:Y:S01]  /*1580*/  IMAD R29, R0, 0x18, RZ ;  /* 0x00000018001d7824 */ /* 0x001fe200078e02ff */
[----:B------:R-:W-:-:S04]  /*1590*/  IADD3 R14, P0, R23, R2, RZ ;  /* 0x00000002170e7210 */ /* 0x000fc80007f1e0ff */
[-C--:B------:R-:W-:Y:S01]  /*15a0*/  IADD3 R24, P1, R29, R2.reuse, RZ ;  /* 0x000000021d187210 */ /* 0x080fe20007f3e0ff */
[----:B------:R-:W-:Y:S01]  /*15b0*/  IMAD R29, R0, 0x5b, RZ ;  /* 0x0000005b001d7824 */ /* 0x000fe200078e02ff */
[-C--:B------:R-:W-:Y:S01]  /*15c0*/  LEA.HI.X.SX32 R11, R6, R3.reuse, 0x1, P3 ;  /* 0x00000003060b7211 */ /* 0x080fe200018f0eff */
[C---:B------:R-:W-:Y:S02]  /*15d0*/  IMAD R19, R0.reuse, 0xd6, RZ ;  /* 0x000000d600137824 */ /* 0x040fe400078e02ff */
[C---:B------:R-:W-:Y:S01]  /*15e0*/  IMAD R26, R0.reuse, 0x58, RZ ;  /* 0x00000058001a7824 */ /* 0x040fe200078e02ff */
[----:B------:R-:W-:Y:S01]  /*15f0*/  LEA.HI.X.SX32 R15, R29, R3, 0x1, P0 ;  /* 0x000000031d0f7211 */ /* 0x000fe200000f0eff */
[----:B------:R-:W-:Y:S01]  /*1600*/  IMAD R23, R0, 0xc6, RZ ;  /* 0x000000c600177824 */ /* 0x000fe200078e02ff */
[----:B------:R-:W-:Y:S01]  /*1610*/  STL [R1+0x8c], R25 ;  /* 0x00008c1901007387 */ /* 0x000fe20000100800 */
[-C--:B---3--:R-:W-:Y:S01]  /*1620*/  IADD3 R6, P0, R4, R2.reuse, RZ ;  /* 0x0000000204067210 */ /* 0x088fe20007f1e0ff */
[----:B------:R-:W-:Y:S01]  /*1630*/  IMAD R4, R0, 0x6b, RZ ;  /* 0x0000006b00047824 */ /* 0x000fe200078e02ff */
[-C--:B------:R-:W-:Y:S01]  /*1640*/  IADD3 R18, P4, R19, R2.reuse, RZ ;  /* 0x0000000213127210 */ /* 0x080fe20007f9e0ff */
[----:B------:R0:W-:Y:S01]  /*1650*/  STL.64 [R1+0x60], R10 ;  /* 0x0000600a01007387 */ /* 0x0001e20000100a00 */
[----:B------:R-:W-:-:S02]  /*1660*/  IADD3 R12, P6, R23, R2, RZ ;  /* 0x00000002170c7210 */ /* 0x000fc40007fde0ff */
[----:B------:R-:W-:Y:S01]  /*1670*/  LEA.HI.X.SX32 R19, R4, R3, 0x1, P4 ;  /* 0x0000000304137211 */ /* 0x000fe200020f0eff */
[----:B------:R-:W-:Y:S01]  /*1680*/  IMAD R4, R0, 0x73, RZ ;  /* 0x0000007300047824 */ /* 0x000fe200078e02ff */
[----:B0-----:R-:W-:Y:S01]  /*1690*/  IADD3 R10, P3, R26, R2, RZ ;  /* 0x000000021a0a7210 */ /* 0x001fe20007f7e0ff */
[C---:B------:R-:W-:Y:S02]  /*16a0*/  IMAD R26, R0.reuse, 0x63, RZ ;  /* 0x00000063001a7824 */ /* 0x040fe400078e02ff */
[----:B------:R-:W-:-:S03]  /*16b0*/  IMAD R25, R0, 0x6, RZ ;  /* 0x0000000600197824 */ /* 0x000fc600078e02ff */
[-C--:B------:R-:W-:Y:S01]  /*16c0*/  LEA.HI.X.SX32 R13, R26, R3.reuse, 0x1, P6 ;  /* 0x000000031a0d7211 */ /* 0x080fe200030f0eff */
[----:B------:R-:W-:Y:S01]  /*16d0*/  STL.64 [R1+0x40], R14 ;  /* 0x0000400e01007387 */ /* 0x000fe20000100a00 */
[----:B------:R-:W-:Y:S01]  /*16e0*/  LEA.HI.X.SX32 R21, R4, R3, 0x1, P5 ;  /* 0x0000000304157211 */ /* 0x000fe200028f0eff */
[C---:B------:R-:W-:Y:S02]  /*16f0*/  IMAD R4, R0.reuse, 0x3, RZ ;  /* 0x0000000300047824 */ /* 0x040fe400078e02ff */
[----:B------:R0:W-:Y:S01]  /*1700*/  STL.64 [R1+0x18], R12 ;  /* 0x0000180c01007387 */ /* 0x0001e20000100a00 */
[C---:B------:R-:W-:Y:S02]  /*1710*/  IMAD R26, R0.reuse, 0x16, RZ ;  /* 0x00000016001a7824 */ /* 0x040fe400078e02ff */
[----:B------:R-:W-:-:S03]  /*1720*/  IMAD R28, R0, 0x26, RZ ;  /* 0x00000026001c7824 */ /* 0x000fc600078e02ff */
[-C--:B------:R-:W-:Y:S02]  /*1730*/  IADD3 R8, P4, R26, R2.reuse, RZ ;  /* 0x000000021a087210 */ /* 0x080fe40007f9e0ff */
[----:B0-----:R-:W-:-:S04]  /*1740*/  IADD3 R12, P6, R25, R2, RZ ;  /* 0x00000002190c7210 */ /* 0x001fc80007fde0ff */
[----:B------:R-:W-:Y:S01]  /*1750*/  LEA.HI.X.SX32 R13, R4, R3, 0x1, P6 ;  /* 0x00000003040d7211 */ /* 0x000fe200030f0eff */
[C---:B------:R-:W-:Y:S01]  /*1760*/  IMAD R4, R0.reuse, 0xb, RZ ;  /* 0x0000000b00047824 */ /* 0x040fe200078e02ff */
[----:B------:R-:W-:Y:S01]  /*1770*/  STL [R1+0xd0], R6 ;  /* 0x0000d00601007387 */ /* 0x000fe20000100800 */
[----:B------:R-:W-:-:S03]  /*1780*/  IMAD R29, R0, 0x13, RZ ;  /* 0x00000013001d7824 */ /* 0x000fc600078e02ff */
[-C--:B------:R-:W-:Y:S01]  /*1790*/  LEA.HI.X.SX32 R9, R4, R3.reuse, 0x1, P4 ;  /* 0x0000000304097211 */ /* 0x080fe200020f0eff */
[----:B------:R-:W-:Y:S01]  /*17a0*/  STL.64 [R1+0xca8], R18 ;  /* 0x000ca81201007387 */ /* 0x000fe20000100a00 */
[----:B------:R-:W-:Y:S01]  /*17b0*/  IMAD R14, R0, 0x36, RZ ;  /* 0x00000036000e7824 */ /* 0x000fe200078e02ff */
[----:B------:R-:W-:Y:S02]  /*17c0*/  IADD3 R16, P5, R28, R2, RZ ;  /* 0x000000021c107210 */ /* 0x000fe40007fbe0ff */
[----:B------:R-:W-:Y:S04]  /*17d0*/  STL.64 [R1+0xcb0], R20 ;  /* 0x000cb01401007387 */ /* 0x000fe80000100a00 */
[----:B------:R0:W-:Y:S01]  /*17e0*/  STL.64 [R1+0x228], R12 ;  /* 0x0002280c01007387 */ /* 0x0001e20000100a00 */
[----:B------:R-:W-:-:S03]  /*17f0*/  LEA.HI.X.SX32 R17, R29, R3, 0x1, P5 ;  /* 0x000000031d117211 */ /* 0x000fc600028f0eff */
[----:B------:R2:W-:Y:S01]  /*1800*/  STL.64 [R1+0x200], R8 ;  /* 0x0002000801007387 */ /* 0x0005e20000100a00 */
[----:B------:R-:W-:Y:S01]  /*1810*/  IMAD R29, R0, 0x23, RZ ;  /* 0x00000023001d7824 */ /* 0x000fe200078e02ff */
[-C--:B0-----:R-:W-:Y:S02]  /*1820*/  IADD3 R12, P6, R14, R2.reuse, RZ ;  /* 0x000000020e0c7210 */ /* 0x081fe40007fde0ff */
[----:B--2---:R-:W-:Y:S01]  /*1830*/  IADD3 R8, P4, R27, R2, RZ ;  /* 0x000000021b087210 */ /* 0x004fe20007f9e0ff */
[----:B------:R-:W-:-:S03]  /*1840*/  IMAD R27, R0, 0x1b, RZ ;  /* 0x0000001b001b7824 */ /* 0x000fc600078e02ff */
[-C--:B------:R-:W-:Y:S02]  /*1850*/  LEA.HI.X.SX32 R9, R29, R3.reuse, 0x1, P4 ;  /* 0x000000031d097211 */ /* 0x080fe400020f0eff */
[----:B------:R-:W-:Y:S01]  /*1860*/  LEA.HI.X.SX32 R13, R27, R3, 0x1, P6 ;  /* 0x000000031b0d7211 */ /* 0x000fe200030f0eff */
[C---:B------:R-:W-:Y:S01]  /*1870*/  IMAD R4, R0.reuse, 0x56, RZ ;  /* 0x0000005600047824 */ /* 0x040fe200078e02ff */
[----:B------:R0:W-:Y:S01]  /*1880*/  STL.64 [R1+0x1c8], R16 ;  /* 0x0001c81001007387 */ /* 0x0001e20000100a00 */
[C---:B------:R-:W-:Y:S02]  /*1890*/  IMAD R19, R0.reuse, 0x66, RZ ;  /* 0x0000006600137824 */ /* 0x040fe400078e02ff */
[----:B------:R-:W-:Y:S01]  /*18a0*/  IMAD R15, R0, 0x76, RZ ;  /* 0x00000076000f7824 */ /* 0x000fe200078e02ff */
[----:B------:R2:W-:Y:S01]  /*18b0*/  STL.64 [R1+0x1a0], R12 ;  /* 0x0001a00c01007387 */ /* 0x0005e20000100a00 */
[----:B------:R-:W-:Y:S01]  /*18c0*/  IADD3 R20, P5, R4, R2, RZ ;  /* 0x0000000204147210 */ /* 0x000fe20007fbe0ff */
[----:B------:R-:W-:-:S02]  /*18d0*/  IMAD R29, R0, 0x33, RZ ;  /* 0x00000033001d7824 */ /* 0x000fc400078e02ff */
[----:B------:R3:W-:Y:S01]  /*18e0*/  STL.64 [R1+0x170], R8 ;  /* 0x0001700801007387 */ /* 0x0007e20000100a00 */
[C---:B------:R-:W-:Y:S01]  /*18f0*/  IMAD R11, R0.reuse, 0x3b, RZ ;  /* 0x0000003b000b7824 */ /* 0x040fe200078e02ff */
[-C--:B0-----:R-:W-:Y:S02]  /*1900*/  IADD3 R16, P6, R19, R2.reuse, RZ ;  /* 0x0000000213107210 */ /* 0x081fe40007fde0ff */
[-C--:B--2---:R-:W-:Y:S01]  /*1910*/  IADD3 R12, P4, R15, R2.reuse, RZ ;  /* 0x000000020f0c7210 */ /* 0x084fe20007f9e0ff */
[C---:B---3--:R-:W-:Y:S01]  /*1920*/  IMAD R8, R0.reuse, 0x2b, RZ ;  /* 0x0000002b00087824 */ /* 0x048fe200078e02ff */
[-C--:B------:R-:W-:Y:S01]  /*1930*/  LEA.HI.X.SX32 R17, R29, R3.reuse, 0x1, P6 ;  /* 0x000000031d117211 */ /* 0x080fe200030f0eff */
[----:B------:R-:W-:Y:S01]  /*1940*/  IMAD R23, R0, 0xf6, RZ ;  /* 0x000000f600177824 */ /* 0x000fe200078e02ff */
[-C--:B------:R-:W-:Y:S02]  /*1950*/  LEA.HI.X.SX32 R13, R11, R3.reuse, 0x1, P4 ;  /* 0x000000030b0d7211 */ /* 0x080fe400020f0eff */
[----:B------:R-:W-:Y:S01]  /*1960*/  LEA.HI.X.SX32 R21, R8, R3, 0x1, P5 ;  /* 0x0000000308157211 */ /* 0x000fe200028f0eff */
[C---:B------:R-:W-:Y:S01]  /*1970*/  IMAD R29, R0.reuse, 0x98, RZ ;  /* 0x00000098001d7824 */ /* 0x040fe200078e02ff */
[----:B------:R-:W-:Y:S01]  /*1980*/  IADD3 R22, P2, R23, R2, RZ ;  /* 0x0000000217167210 */ /* 0x000fe20007f5e0ff */
[----:B------:R-:W-:-:S02]  /*1990*/  IMAD R27, R0, 0xc, RZ ;  /* 0x0000000c001b7824 */ /* 0x000fc400078e02ff */
[----:B------:R-:W-:Y:S01]  /*19a0*/  STL.64 [R1+0x140], R20 ;  /* 0x0001401401007387 */ /* 0x000fe20000100a00 */
[----:B------:R-:W-:-:S03]  /*19b0*/  IMAD R23, R0, 0x7b, RZ ;  /* 0x0000007b00177824 */ /* 0x000fc600078e02ff */
[----:B------:R0:W-:Y:S04]  /*19c0*/  STL.64 [R1+0x110], R16 ;  /* 0x0001101001007387 */ /* 0x0001e80000100a00 */
[----:B------:R2:W-:Y:S01]  /*19d0*/  STL.64 [R1+0xd8], R12 ;  /* 0x0000d80c01007387 */ /* 0x0005e20000100a00 */
[-C--:B------:R-:W-:Y:S02]  /*19e0*/  LEA.HI.X.SX32 R23, R23, R3.reuse, 0x1, P2 ;  /* 0x0000000317177211 */ /* 0x080fe400010f0eff */
[-C--:B0-----:R-:W-:Y:S02]  /*19f0*/  IADD3 R16, P6, R27, R2.reuse, RZ ;  /* 0x000000021b107210 */ /* 0x081fe40007fde0ff */
[----:B--2---:R-:W-:Y:S01]  /*1a00*/  IADD3 R12, P4, R29, R2, RZ ;  /* 0x000000021d0c7210 */ /* 0x004fe20007f9e0ff */
[----:B------:R-:W-:Y:S01]  /*1a10*/  IMAD R29, R0, 0x2c, RZ ;  /* 0x0000002c001d7824 */ /* 0x000fe200078e02ff */
[----:B------:R-:W-:-:S04]  /*1a20*/  LEA.HI.X.SX32 R17, R25, R3, 0x1, P6 ;  /* 0x0000000319117211 */ /* 0x000fc800030f0eff */
[----:B------:R-:W-:Y:S02]  /*1a30*/  IADD3 R20, P2, R29, R2, RZ ;  /* 0x000000021d147210 */ /* 0x000fe40007f5e0ff */
[-C--:B------:R-:W-:Y:S02]  /*1a40*/  LEA.HI.X.SX32 R25, R27, R3.reuse, 0x1, P1 ;  /* 0x000000031b197211 */ /* 0x080fe400008f0eff */
[-C--:B------:R-:W-:Y:S01]  /*1a50*/  LEA.HI.X.SX32 R21, R26, R3.reuse, 0x1, P2 ;  /* 0x000000031a157211 */ /* 0x080fe200010f0eff */
[----:B------:R0:W-:Y:S01]  /*1a60*/  STL.64 [R1+0xc90], R22 ;  /* 0x000c901601007387 */ /* 0x0001e20000100a00 */
[----:B------:R-:W-:Y:S01]  /*1a70*/  LEA.HI.X.SX32 R11, R29, R3, 0x1, P3 ;  /* 0x000000031d0b7211 */ /* 0x000fe200018f0eff */
[C---:B------:R-:W-:Y:S02]  /*1a80*/  IMAD R26, R0.reuse, 0xc8, RZ ;  /* 0x000000c8001a7824 */ /* 0x040fe400078e02ff */
[----:B------:R-:W-:Y:S01]  /*1a90*/  STL.64 [R1+0x218], R16 ;  /* 0x0002181001007387 */ /* 0x000fe20000100a00 */
[----:B------:R-:W-:-:S02]  /*1aa0*/  IMAD R9, R0, 0x88, RZ ;  /* 0x0000008800097824 */ /* 0x000fc400078e02ff */
[C---:B------:R-:W-:Y:S01]  /*1ab0*/  IMAD R18, R0.reuse, 0x3c, RZ ;  /* 0x0000003c00127824 */ /* 0x040fe200078e02ff */
[----:B------:R2:W-:Y:S01]  /*1ac0*/  STL.64 [R1+0x1f8], R24 ;  /* 0x0001f81801007387 */ /* 0x0005e20000100a00 */
[----:B------:R-:W-:-:S03]  /*1ad0*/  IMAD R27, R0, 0x44, RZ ;  /* 0x00000044001b7824 */ /* 0x000fc600078e02ff */
[----:B------:R3:W-:Y:S01]  /*1ae0*/  STL.64 [R1+0x1b8], R20 ;  /* 0x0001b81401007387 */ /* 0x0007e20000100a00 */
[----:B0-----:R-:W-:-:S03]  /*1af0*/  IMAD.MOV.U32 R23, RZ, RZ, R7 ;  /* 0x000000ffff177224 */ /* 0x001fc600078e0007 */
[----:B------:R0:W-:Y:S01]  /*1b00*/  STL.64 [R1+0x138], R10 ;  /* 0x0001380a01007387 */ /* 0x0001e20000100a00 */
[-C--:B------:R-:W-:Y:S01]  /*1b10*/  IADD3 R8, P5, R9, R2.reuse, RZ ;  /* 0x0000000209087210 */ /* 0x080fe20007fbe0ff */
[----:B------:R-:W-:Y:S01]  /*1b20*/  IMAD R7, R0, 0xa8, RZ ;  /* 0x000000a800077824 */ /* 0x000fe200078e02ff */
[----:B------:R-:W-:Y:S02]  /*1b30*/  LEA.HI.X.SX32 R23, R18, R3, 0x1, P0 ;  /* 0x0000000312177211 */ /* 0x000fe400000f0eff */
[C---:B--2---:R-:W-:Y:S01]  /*1b40*/  LEA R24, P2, R0.reuse, R2, 0x3 ;  /* 0x0000000200187211 */ /* 0x044fe200078418ff */
[----:B---3--:R-:W-:Y:S01]  /*1b50*/  IMAD R21, R0, 0x4c, RZ ;  /* 0x0000004c00157824 */ /* 0x008fe200078e02ff */
[----:B------:R-:W-:Y:S02]  /*1b60*/  MOV R22, R6 ;  /* 0x0000000600167202 */ /* 0x000fe40000000f00 */
[----:B0-----:R-:W-:Y:S02]  /*1b70*/  IADD3 R10, P3, R26, R2, RZ ;  /* 0x000000021a0a7210 */ /* 0x001fe40007f7e0ff */
[----:B------:R-:W-:-:S02]  /*1b80*/  SHF.L.U32 R26, R0, 0x2, RZ ;  /* 0x00000002001a7819 */ /* 0x000fc400000006ff */
[CC--:B------:R-:W-:Y:S02]  /*1b90*/  IADD3 R22, P0, R21.reuse, R2.reuse, RZ ;  /* 0x0000000215167210 */ /* 0x0c0fe40007f1e0ff */
[-C--:B------:R-:W-:Y:S02]  /*1ba0*/  LEA.HI.X.SX32 R25, R26, R3.reuse, 0x1, P2 ;  /* 0x000000031a197211 */ /* 0x080fe400010f0eff */
[-C--:B------:R-:W-:Y:S01]  /*1bb0*/  LEA.HI.X.SX32 R13, R21, R3.reuse, 0x1, P4 ;  /* 0x00000003150d7211 */ /* 0x080fe200020f0eff */
[C---:B------:R-:W-:Y:S01]  /*1bc0*/  IMAD R21, R0.reuse, 0x54, RZ ;  /* 0x0000005400157824 */ /* 0x040fe200078e02ff */
[-C--:B------:R-:W-:Y:S01]  /*1bd0*/  LEA.HI.X.SX32 R9, R27, R3.reuse, 0x1, P5 ;  /* 0x000000031b097211 */ /* 0x080fe200028f0eff */
[----:B------:R0:W-:Y:S01]  /*1be0*/  STL [R1+0xd4], R23 ;  /* 0x0000d41701007387 */ /* 0x0001e20000100800 */
[----:B------:R-:W-:Y:S01]  /*1bf0*/  IADD3 R16, P6, R7, R2, RZ ;  /* 0x0000000207107210 */ /* 0x000fe20007fde0ff */
[----:B------:R-:W-:Y:S02]  /*1c00*/  IMAD R6, R0, 0xb8, RZ ;  /* 0x000000b800067824 */ /* 0x000fe400078e02ff */
[----:B------:R-:W-:Y:S01]  /*1c10*/  STL.64 [R1+0x220], R24 ;  /* 0x0002201801007387 */ /* 0x000fe20000100a00 */
[----:B------:R-:W-:-:S02]  /*1c20*/  LEA.HI.X.SX32 R17, R21, R3, 0x1, P6 ;  /* 0x0000000315117211 */ /* 0x000fc400030f0eff */
[----:B0-----:R-:W-:Y:S01]  /*1c30*/  LEA.HI.X.SX32 R23, R28, R3, 0x1, P0 ;  /* 0x000000031c177211 */ /* 0x001fe200000f0eff */
[----:B------:R0:W-:Y:S01]  /*1c40*/  STL.64 [R1+0xa8], R8 ;  /* 0x0000a80801007387 */ /* 0x0001e20000100a00 */
[----:B------:R-:W-:-:S03]  /*1c50*/  IADD3 R6, P1, R6, R2, RZ ;  /* 0x0000000206067210 */ /* 0x000fc60007f3e0ff */
[----:B0-----:R-:W2:Y:S04]  /*1c60*/  LDL.LU.64 R8, [R1+0xd40] ;  /* 0x000d400001087983 */ /* 0x001ea80000300a00 */
[----:B------:R-:W-:Y:S04]  /*1c70*/  STL.64 [R1+0x158], R22 ;  /* 0x0001581601007387 */ /* 0x000fe80000100a00 */
[----:B------:R0:W-:Y:S04]  /*1c80*/  STL.64 [R1+0x80], R12 ;  /* 0x0000800c01007387 */ /* 0x0001e80000100a00 */
[----:B------:R3:W-:Y:S01]  /*1c90*/  STL.64 [R1+0x58], R16 ;  /* 0x0000581001007387 */ /* 0x0007e20000100a00 */
[----:B0-----:R-:W-:-:S02]  /*1ca0*/  IMAD R13, R0, 0x5c, RZ ;  /* 0x0000005c000d7824 */ /* 0x001fc400078e02ff */
[----:B---3--:R-:W-:-:S03]  /*1cb0*/  IMAD R16, R0, 0x64, RZ ;  /* 0x0000006400107824 */ /* 0x008fc600078e02ff */
[-C--:B------:R-:W-:Y:S02]  /*1cc0*/  LEA.HI.X.SX32 R7, R13, R3.reuse, 0x1, P1 ;  /* 0x000000030d077211 */ /* 0x080fe400008f0eff */
[----:B------:R-:W-:-:S03]  /*1cd0*/  LEA.HI.X.SX32 R11, R16, R3, 0x1, P3 ;  /* 0x00000003100b7211 */ /* 0x000fc600018f0eff */
[----:B------:R0:W-:Y:S04]  /*1ce0*/  STL.64 [R1+0x38], R6 ;  /* 0x0000380601007387 */ /* 0x0001e80000100a00 */
[----:B0-----:R-:W3:Y:S04]  /*1cf0*/  LDL.LU R7, [R1+0xd38] ;  /* 0x000d380001077983 */ /* 0x001ee80000300800 */
[----:B------:R0:W-:Y:S04]  /*1d00*/  STL.64 [R1+0x10], R10 ;  /* 0x0000100a01007387 */ /* 0x0001e80000100a00 */
[----:B0-----:R-:W4:Y:S01]  /*1d10*/  LDL.LU.64 R10, [R1+0xd30] ;  /* 0x000d3000010a7983 */ /* 0x001f220000300a00 */
[----:B------:R-:W-:-:S02]  /*1d20*/  IMAD R29, R0, 0xd8, RZ ;  /* 0x000000d8001d7824 */ /* 0x000fc400078e02ff */
[C---:B------:R-:W-:Y:S02]  /*1d30*/  IMAD R20, R0.reuse, 0x1c, RZ ;  /* 0x0000001c00147824 */ /* 0x040fe400078e02ff */
[----:B------:R-:W-:Y:S01]  /*1d40*/  IMAD R12, R0, 0x6c, RZ ;  /* 0x0000006c000c7824 */ /* 0x000fe200078e02ff */
[-C--:B------:R-:W-:Y:S02]  /*1d50*/  IADD3 R24, P2, R29, R2.reuse, RZ ;  /* 0x000000021d187210 */ /* 0x080fe40007f5e0ff */
[-C--:B------:R-:W-:Y:S02]  /*1d60*/  IADD3 R22, P4, R20, R2.reuse, RZ ;  /* 0x0000000214167210 */ /* 0x080fe40007f9e0ff */
[C---:B------:R-:W-:Y:S02]  /*1d70*/  IADD3 R20, P6, R12.reuse, R2, RZ ;  /* 0x000000020c147210 */ /* 0x040fe40007fde0ff */
[-C--:B------:R-:W-:Y:S01]  /*1d80*/  LEA.HI.X.SX32 R25, R12, R3.reuse, 0x1, P2 ;  /* 0x000000030c197211 */ /* 0x080fe200010f0eff */
[----:B------:R-:W-:Y:S01]  /*1d90*/  IMAD R26, R0, 0xe8, RZ ;  /* 0x000000e8001a7824 */ /* 0x000fe200078e02ff */
[----:B------:R-:W-:Y:S01]  /*1da0*/  LEA.HI.X.SX32 R21, R14, R3, 0x1, P6 ;  /* 0x000000030e157211 */ /* 0x000fe200030f0eff */
[----:B------:R-:W-:-:S02]  /*1db0*/  IMAD R29, R0, 0xf8, RZ ;  /* 0x000000f8001d7824 */ /* 0x000fc400078e02ff */
[----:B------:R-:W-:Y:S01]  /*1dc0*/  STL.64 [R1+0xc80], R24 ;  /* 0x000c801801007387 */ /* 0x000fe20000100a00 */
[-C--:B------:R-:W-:Y:S01]  /*1dd0*/  IADD3 R26, P5, R26, R2.reuse, RZ ;  /* 0x000000021a1a7210 */ /* 0x080fe20007fbe0ff */
[C---:B------:R-:W-:Y:S02]  /*1de0*/  IMAD R12, R0.reuse, 0xe, RZ ;  /* 0x0000000e000c7824 */ /* 0x040fe400078e02ff */
[----:B------:R0:W-:Y:S01]  /*1df0*/  STL.64 [R1+0xf8], R20 ;  /* 0x0000f81401007387 */ /* 0x0001e20000100a00 */
[----:B------:R-:W-:Y:S01]  /*1e00*/  IADD3 R28, P0, R29, R2, RZ ;  /* 0x000000021d1c7210 */ /* 0x000fe20007f1e0ff */
[----:B------:R-:W-:Y:S01]  /*1e10*/  IMAD R14, R0, 0x7, RZ ;  /* 0x00000007000e7824 */ /* 0x000fe200078e02ff */
[----:B------:R-:W-:Y:S01]  /*1e20*/  LEA.HI.X.SX32 R23, R12, R3, 0x1, P4 ;  /* 0x000000030c177211 */ /* 0x000fe200020f0eff */
[----:B------:R-:W-:-:S05]  /*1e30*/  IMAD R17, R0, 0x4a, RZ ;  /* 0x0000004a00117824 */ /* 0x000fca00078e02ff */
[-C--:B------:R-:W-:Y:S02]  /*1e40*/  IADD3 R16, P3, R17, R2.reuse, RZ ;  /* 0x0000000211107210 */ /* 0x080fe40007f7e0ff */
[----:B--2---:R-:W-:Y:S02]  /*1e50*/  LEA.HI.X.SX32 R27, R8, R3, 0x1, P5 ;  /* 0x00000003081b7211 */ /* 0x004fe400028f0eff */
[----:B0-----:R-:W-:Y:S01]  /*1e60*/  IADD3 R20, P5, R12, R2, RZ ;  /* 0x000000020c147210 */ /* 0x001fe20007fbe0ff */
[----:B------:R-:W-:-:S03]  /*1e70*/  IMAD R12, R0, 0x8a, RZ ;  /* 0x0000008a000c7824 */ /* 0x000fc600078e02ff */
[----:B------:R-:W-:Y:S01]  /*1e80*/  LEA.HI.X.SX32 R21, R14, R3, 0x1, P5 ;  /* 0x000000030e157211 */ /* 0x000fe200028f0eff */
[----:B------:R-:W-:Y:S01]  /*1e90*/  IMAD R14, R0, 0x1d, RZ ;  /* 0x0000001d000e7824 */ /* 0x000fe200078e02ff */
[----:B----4-:R-:W-:-:S05]  /*1ea0*/  IADD3 R10, P6, R10, R2, RZ ;  /* 0x000000020a0a7210 */ /* 0x010fca0007fde0ff */
[----:B------:R0:W-:Y:S01]  /*1eb0*/  STL [R1+0x130], R10 ;  /* 0x0001300a01007387 */ /* 0x0001e20000100800 */
[----:B------:R-:W-:Y:S01]  /*1ec0*/  IMAD.MOV.U32 R24, RZ, RZ, R10 ;  /* 0x000000ffff187224 */ /* 0x000fe200078e000a */
[-C--:B0-----:R-:W-:Y:S01]  /*1ed0*/  IADD3 R10, P2, R5, R2.reuse, RZ ;  /* 0x00000002050a7210 */ /* 0x081fe20007f5e0ff */
[----:B------:R-:W-:Y:S01]  /*1ee0*/  IMAD R5, R0, 0x7c, RZ ;  /* 0x0000007c00057824 */ /* 0x000fe200078e02ff */
[----:B------:R-:W-:Y:S04]  /*1ef0*/  STL.64 [R1+0xc88], R26 ;  /* 0x000c881a01007387 */ /* 0x000fe80000100a00 */
[----:B------:R-:W-:Y:S02]  /*1f00*/  LEA.HI.X.SX32 R29, R5, R3, 0x1, P0 ;  /* 0x00000003051d7211 */ /* 0x000fe400000f0eff */
[----:B---3--:R-:W-:-:S03]  /*1f10*/  IADD3 R6, P1, R7, R2, RZ ;  /* 0x0000000207067210 */ /* 0x008fc60007f3e0ff */
[----:B------:R-:W-:Y:S04]  /*1f20*/  STL.64 [R1+0xc98], R28 ;  /* 0x000c981c01007387 */ /* 0x000fe80000100a00 */
[----:B------:R0:W-:Y:S04]  /*1f30*/  STL.64 [R1+0x1e8], R22 ;  /* 0x0001e81601007387 */ /* 0x0001e80000100a00 */
[----:B------:R2:W-:Y:S01]  /*1f40*/  STL.64 [R1+0x210], R20 ;  /* 0x0002101401007387 */ /* 0x0005e20000100a00 */
[----:B------:R-:W-:Y:S01]  /*1f50*/  LEA.HI.X.SX32 R7, R14, R3, 0x1, P1 ;  /* 0x000000030e077211 */ /* 0x000fe200008f0eff */
[----:B------:R-:W-:Y:S01]  /*1f60*/  IMAD R14, R0, 0xaa, RZ ;  /* 0x000000aa000e7824 */ /* 0x000fe200078e02ff */
[----:B0-----:R-:W-:-:S02]  /*1f70*/  IADD3 R22, P4, R18, R2, RZ ;  /* 0x0000000212167210 */ /* 0x001fc40007f9e0ff */
[----:B--2---:R-:W-:Y:S01]  /*1f80*/  IADD3 R20, P5, R12, R2, RZ ;  /* 0x000000020c147210 */ /* 0x004fe20007fbe0ff */
[C---:B------:R-:W-:Y:S02]  /*1f90*/  IMAD R12, R0.reuse, 0x25, RZ ;  /* 0x00000025000c7824 */ /* 0x040fe400078e02ff */
[----:B------:R-:W-:-:S03]  /*1fa0*/  IMAD R18, R0, 0x9a, RZ ;  /* 0x0000009a00127824 */ /* 0x000fc600078e02ff */
[----:B------:R-:W-:Y:S01]  /*1fb0*/  LEA.HI.X.SX32 R17, R12, R3, 0x1, P3 ;  /* 0x000000030c117211 */ /* 0x000fe200018f0eff */
[----:B------:R-:W-:Y:S01]  /*1fc0*/  IMAD.MOV.U32 R28, RZ, RZ, R24 ;  /* 0x000000ffff1c7224 */ /* 0x000fe200078e0018 */
[----:B------:R-:W-:Y:S01]  /*1fd0*/  MOV R25, R11 ;  /* 0x0000000b00197202 */ /* 0x000fe20000000f00 */
[----:B------:R0:W-:Y:S01]  /*1fe0*/  STL.64 [R1+0x190], R6 ;  /* 0x0001900601007387 */ /* 0x0001e20000100a00 */
[-C--:B------:R-:W-:Y:S01]  /*1ff0*/  IADD3 R24, P1, R18, R2.reuse, RZ ;  /* 0x0000000212187210 */ /* 0x080fe20007f3e0ff */
[C---:B------:R-:W-:Y:S02]  /*2000*/  IMAD R12, R0.reuse, 0x2d, RZ ;  /* 0x0000002d000c7824 */ /* 0x040fe400078e02ff */
[----:B------:R-:W-:Y:S01]  /*2010*/  IMAD R18, R0, 0x35, RZ ;  /* 0x0000003500127824 */ /* 0x000fe200078e02ff */
[----:B------:R-:W-:Y:S02]  /*2020*/  MOV R29, R25 ;  /* 0x00000019001d7202 */ /* 0x000fe40000000f00 */
[----:B------:R-:W-:Y:S01]  /*2030*/  IADD3 R8, P0, R9, R2, RZ ;  /* 0x0000000209087210 */ /* 0x000fe20007f1e0ff */
[----:B0-----:R-:W2:Y:S01]  /*2040*/  LDL.LU.64 R6, [R1+0xd28] ;  /* 0x000d280001067983 */ /* 0x001ea20000300a00 */
[----:B------:R-:W-:-:S03]  /*2050*/  LEA.HI.X.SX32 R29, R12, R3, 0x1, P6 ;  /* 0x000000030c1d7211 */ /* 0x000fc600030f0eff */
[----:B------:R0:W-:Y:S01]  /*2060*/  STL.64 [R1+0x160], R16 ;  /* 0x0001601001007387 */ /* 0x0001e20000100a00 */
[-C--:B------:R-:W-:Y:S01]  /*2070*/  LEA.HI.X.SX32 R11, R18, R3.reuse, 0x1, P2 ;  /* 0x00000003120b7211 */ /* 0x080fe200010f0eff */
[----:B------:R-:W-:Y:S02]  /*2080*/  IMAD R27, R0, 0x1e, RZ ;  /* 0x0000001e001b7824 */ /* 0x000fe400078e02ff */
[----:B------:R-:W-:Y:S01]  /*2090*/  STL [R1+0x134], R29 ;  /* 0x0001341d01007387 */ /* 0x000fe20000100800 */
[----:B0-----:R-:W-:Y:S01]  /*20a0*/  IADD3 R16, P3, R14, R2, RZ ;  /* 0x000000020e107210 */ /* 0x001fe20007f7e0ff */
[----:B------:R-:W-:Y:S02]  /*20b0*/  IMAD R14, R0, 0x3d, RZ ;  /* 0x0000003d000e7824 */ /* 0x000fe400078e02ff */
[----:B------:R0:W-:Y:S03]  /*20c0*/  STL.64 [R1+0x100], R10 ;  /* 0x0001000a01007387 */ /* 0x0001e60000100a00 */
[-C--:B------:R-:W-:Y:S01]  /*20d0*/  LEA.HI.X.SX32 R9, R14, R3.reuse, 0x1, P0 ;  /* 0x000000030e097211 */ /* 0x080fe200000f0eff */
[----:B------:R-:W-:Y:S01]  /*20e0*/  IMAD R14, R0, 0xf, RZ ;  /* 0x0000000f000e7824 */ /* 0x000fe200078e02ff */
[----:B------:R-:W-:-:S03]  /*20f0*/  LEA.HI.X.SX32 R23, R27, R3, 0x1, P4 ;  /* 0x000000031b177211 */ /* 0x000fc600020f0eff */
[----:B------:R3:W-:Y:S01]  /*2100*/  STL.64 [R1+0xc8], R8 ;  /* 0x0000c80801007387 */ /* 0x0007e20000100a00 */
[----:B0-----:R-:W-:-:S04]  /*2110*/  IADD3 R10, P2, R27, R2, RZ ;  /* 0x000000021b0a7210 */ /* 0x001fc80007f5e0ff */
[-C--:B------:R-:W-:Y:S01]  /*2120*/  LEA.HI.X.SX32 R11, R14, R3.reuse, 0x1, P2 ;  /* 0x000000030e0b7211 */ /* 0x080fe200010f0eff */
[C---:B------:R-:W-:Y:S01]  /*2130*/  IMAD R14, R0.reuse, 0x45, RZ ;  /* 0x00000045000e7824 */ /* 0x040fe200078e02ff */
[-C--:B---3--:R-:W-:Y:S01]  /*2140*/  IADD3 R8, P0, R5, R2.reuse, RZ ;  /* 0x0000000205087210 */ /* 0x088fe20007f1e0ff */
[----:B------:R-:W-:Y:S01]  /*2150*/  IMAD R5, R0, 0xba, RZ ;  /* 0x000000ba00057824 */ /* 0x000fe200078e02ff */
[----:B------:R0:W-:Y:S02]  /*2160*/  STL.64 [R1+0x188], R22 ;  /* 0x0001881601007387 */ /* 0x0001e40000100a00 */
[----:B------:R-:W-:Y:S01]  /*2170*/  LEA.HI.X.SX32 R21, R14, R3, 0x1, P5 ;  /* 0x000000030e157211 */ /* 0x000fe200028f0eff */
[C---:B------:R-:W-:Y:S01]  /*2180*/  IMAD R14, R0.reuse, 0x55, RZ ;  /* 0x00000055000e7824 */ /* 0x040fe200078e02ff */
[----:B------:R3:W-:Y:S01]  /*2190*/  STL.64 [R1+0x1e0], R10 ;  /* 0x0001e00a01007387 */ /* 0x0007e20000100a00 */
[----:B0-----:R-:W-:Y:S01]  /*21a0*/  IADD3 R22, P2, R5, R2, RZ ;  /* 0x0000000205167210 */ /* 0x001fe20007f5e0ff */
[----:B------:R-:W-:-:S02]  /*21b0*/  IMAD R5, R0, 0x4d, RZ ;  /* 0x0000004d00057824 */ /* 0x000fc400078e02ff */
[----:B------:R-:W-:-:S03]  /*21c0*/  LEA.HI.X.SX32 R17, R14, R3, 0x1, P3 ;  /* 0x000000030e117211 */ /* 0x000fc600018f0eff */
[----:B------:R-:W-:Y:S01]  /*21d0*/  LEA.HI.X.SX32 R25, R5, R3, 0x1, P1 ;  /* 0x0000000305197211 */ /* 0x000fe200008f0eff */
[C---:B------:R-:W-:Y:S01]  /*21e0*/  IMAD R5, R0.reuse, 0xda, RZ ;  /* 0x000000da00057824 */ /* 0x040fe200078e02ff */
[----:B------:R0:W-:Y:S01]  /*21f0*/  STL.64 [R1+0xa0], R20 ;  /* 0x0000a01401007387 */ /* 0x0001e20000100a00 */
[C---:B---3--:R-:W-:Y:S02]  /*2200*/  IMAD R11, R0.reuse, 0xca, RZ ;  /* 0x000000ca000b7824 */ /* 0x048fe400078e02ff */
[----:B------:R-:W-:Y:S01]  /*2210*/  IMAD R10, R0, 0x2e, RZ ;  /* 0x0000002e000a7824 */ /* 0x000fe200078e02ff */
[----:B------:R3:W-:Y:S01]  /*2220*/  STL.64 [R1+0x78], R24 ;  /* 0x0000781801007387 */ /* 0x0007e20000100a00 */
[----:B------:R-:W-:-:S03]  /*2230*/  IADD3 R12, P6, R13, R2, RZ ;  /* 0x000000020d0c7210 */ /* 0x000fc60007fde0ff */
[----:B------:R4:W-:Y:S01]  /*2240*/  STL.64 [R1+0x240], R16 ;  /* 0x0002401001007387 */ /* 0x0009e20000100a00 */
[-C--:B0-----:R-:W-:Y:S01]  /*2250*/  IADD3 R20, P5, R11, R2.reuse, RZ ;  /* 0x000000020b147210 */ /* 0x081fe20007fbe0ff */
[----:B------:R-:W-:Y:S01]  /*2260*/  IMAD R11, R0, 0x3e, RZ ;  /* 0x0000003e000b7824 */ /* 0x000fe200078e02ff */
[-C--:B---3--:R-:W-:Y:S02]  /*2270*/  IADD3 R24, P1, R10, R2.reuse, RZ ;  /* 0x000000020a187210 */ /* 0x088fe40007f3e0ff */
[----:B----4-:R-:W-:Y:S01]  /*2280*/  IADD3 R16, P3, R5, R2, RZ ;  /* 0x0000000205107210 */ /* 0x010fe20007f7e0ff */
[----:B------:R-:W-:Y:S01]  /*2290*/  IMAD R5, R0, 0x17, RZ ;  /* 0x0000001700057824 */ /* 0x000fe200078e02ff */
[-C--:B------:R-:W-:Y:S02]  /*22a0*/  LEA.HI.X.SX32 R13, R10, R3.reuse, 0x1, P6 ;  /* 0x000000030a0d7211 */ /* 0x080fe400030f0eff */
[-C--:B------:R-:W-:Y:S02]  /*22b0*/  LEA.HI.X.SX32 R9, R11, R3.reuse, 0x1, P0 ;  /* 0x000000030b097211 */ /* 0x080fe400000f0eff */
[----:B------:R-:W-:Y:S01]  /*22c0*/  LEA.HI.X.SX32 R25, R5, R3, 0x1, P1 ;  /* 0x0000000305197211 */ /* 0x000fe200008f0eff */
[C---:B------:R-:W-:Y:S01]  /*22d0*/  IMAD R5, R0.reuse, 0xfa, RZ ;  /* 0x000000fa00057824 */ /* 0x040fe200078e02ff */
[----:B------:R0:W-:Y:S01]  /*22e0*/  STL.64 [R1+0x248], R12 ;  /* 0x0002480c01007387 */ /* 0x0001e20000100a00 */
[----:B------:R-:W-:-:S03]  /*22f0*/  IMAD R18, R0, 0xfe, RZ ;  /* 0x000000fe00127824 */ /* 0x000fc600078e02ff */
[----:B------:R-:W-:Y:S04]  /*2300*/  STL.64 [R1+0x250], R24 ;  /* 0x0002501801007387 */ /* 0x000fe80000100a00 */
[----:B------:R3:W-:Y:S01]  /*2310*/  STL.64 [R1+0x258], R8 ;  /* 0x0002580801007387 */ /* 0x0007e20000100a00 */
[-C--:B------:R-:W-:Y:S02]  /*2320*/  IADD3 R26, P4, R18, R2.reuse, RZ ;  /* 0x00000002121a7210 */ /* 0x080fe40007f9e0ff */
[-C--:B0-----:R-:W-:Y:S01]  /*2330*/  IADD3 R12, P6, R11, R2.reuse, RZ ;  /* 0x000000020b0c7210 */ /* 0x081fe20007fde0ff */
[C---:B------:R-:W-:Y:S01]  /*2340*/  IMAD R11, R0.reuse, 0x1f, RZ ;  /* 0x0000001f000b7824 */ /* 0x040fe200078e02ff */
[----:B---3--:R-:W-:Y:S01]  /*2350*/  IADD3 R8, P0, R5, R2, RZ ;  /* 0x0000000205087210 */ /* 0x008fe20007f1e0ff */
[----:B------:R-:W-:-:S03]  /*2360*/  IMAD R5, R0, 0x7f, RZ ;  /* 0x0000007f00057824 */ /* 0x000fc600078e02ff */
[-C--:B------:R-:W-:Y:S02]  /*2370*/  LEA.HI.X.SX32 R13, R11, R3.reuse, 0x1, P6 ;  /* 0x000000030b0d7211 */ /* 0x080fe400030f0eff */
[----:B------:R-:W-:Y:S01]  /*2380*/  LEA.HI.X.SX32 R27, R5, R3, 0x1, P4 ;  /* 0x00000003051b7211 */ /* 0x000fe200020f0eff */
[C---:B------:R-:W-:Y:S02]  /*2390*/  IMAD R5, R0.reuse, 0x5d, RZ ;  /* 0x0000005d00057824 */ /* 0x040fe400078e02ff */
[----:B------:R-:W-:-:S03]  /*23a0*/  IMAD R18, R0, 0xac, RZ ;  /* 0x000000ac00127824 */ /* 0x000fc600078e02ff */
[----:B------:R-:W-:Y:S01]  /*23b0*/  LEA.HI.X.SX32 R23, R5, R3, 0x1, P2 ;  /* 0x0000000305177211 */ /* 0x000fe200010f0eff */
[----:B------:R-:W-:Y:S01]  /*23c0*/  STL.64 [R1+0x260], R12 ;  /* 0x0002600c01007387 */ /* 0x000fe20000100a00 */
[----:B------:R-:W-:-:S03]  /*23d0*/  IMAD R10, R0, 0xea, RZ ;  /* 0x000000ea000a7824 */ /* 0x000fc600078e02ff */
[----:B------:R0:W-:Y:S01]  /*23e0*/  STL.64 [R1+0x268], R26 ;  /* 0x0002681a01007387 */ /* 0x0001e20000100a00 */
[----:B------:R-:W-:-:S03]  /*23f0*/  IMAD R14, R0, 0x65, RZ ;  /* 0x00000065000e7824 */ /* 0x000fc600078e02ff */
[----:B------:R3:W-:Y:S01]  /*2400*/  STL.64 [R1+0x270], R22 ;  /* 0x0002701601007387 */ /* 0x0007e20000100a00 */
[-C--:B------:R-:W-:Y:S02]  /*2410*/  IADD3 R24, P1, R10, R2.reuse, RZ ;  /* 0x000000020a187210 */ /* 0x080fe40007f3e0ff */
[----:B------:R-:W-:Y:S01]  /*2420*/  LEA.HI.X.SX32 R21, R14, R3, 0x1, P5 ;  /* 0x000000030e157211 */ /* 0x000fe200028f0eff */
[----:B0-----:R-:W-:Y:S01]  /*2430*/  IMAD R27, R0, 0x75, RZ ;  /* 0x00000075001b7824 */ /* 0x001fe200078e02ff */
[----:B---3--:R-:W-:Y:S01]  /*2440*/  IADD3 R22, P2, R18, R2, RZ ;  /* 0x0000000212167210 */ /* 0x008fe20007f5e0ff */
[----:B------:R-:W-:-:S03]  /*2450*/  IMAD R18, R0, 0x6d, RZ ;  /* 0x0000006d00127824 */ /* 0x000fc600078e02ff */
[-C--:B------:R-:W-:Y:S01]  /*2460*/  LEA.HI.X.SX32 R25, R27, R3.reuse, 0x1, P1 ;  /* 0x000000031b197211 */ /* 0x080fe200008f0eff */
[----:B------:R-:W-:Y:S01]  /*2470*/  IMAD R14, R0, 0x4e, RZ ;  /* 0x0000004e000e7824 */ /* 0x000fe200078e02ff */
[----:B------:R-:W-:Y:S01]  /*2480*/  LEA.HI.X.SX32 R17, R18, R3, 0x1, P3 ;  /* 0x0000000312117211 */ /* 0x000fe200018f0eff */
[----:B------:R-:W-:Y:S01]  /*2490*/  STL.64 [R1+0x278], R20 ;  /* 0x0002781401007387 */ /* 0x000fe20000100a00 */
[----:B------:R-:W-:-:S03]  /*24a0*/  IMAD R27, R0, 0x27, RZ ;  /* 0x00000027001b7824 */ /* 0x000fc600078e02ff */
[----:B------:R-:W-:Y:S04]  /*24b0*/  STL.64 [R1+0x280], R16 ;  /* 0x0002801001007387 */ /* 0x000fe80000100a00 */
[----:B------:R0:W-:Y:S02]  /*24c0*/  STL.64 [R1+0x288], R24 ;  /* 0x0002881801007387 */ /* 0x0001e40000100a00 */
[----:B0-----:R-:W-:-:S04]  /*24d0*/  IADD3 R24, P1, R14, R2, RZ ;  /* 0x000000020e187210 */ /* 0x001fc80007f3e0ff */
[----:B------:R-:W-:Y:S02]  /*24e0*/  LEA.HI.X.SX32 R25, R27, R3, 0x1, P1 ;  /* 0x000000031b197211 */ /* 0x000fe400008f0eff */
[----:B------:R-:W3:Y:S01]  /*24f0*/  LDG.E.U16 R27, [R2.64] ;  /* 0x00000004021b7981 */ /* 0x000ee2000c1e1500 */
[C---:B------:R-:W-:Y:S02]  /*2500*/  IMAD R10, R0.reuse, 0x8c, RZ ;  /* 0x0000008c000a7824 */ /* 0x040fe400078e02ff */
[C---:B------:R-:W-:Y:S02]  /*2510*/  IMAD R11, R0.reuse, 0x9c, RZ ;  /* 0x0000009c000b7824 */ /* 0x040fe400078e02ff */
[C---:B------:R-:W-:Y:S02]  /*2520*/  IMAD R5, R0.reuse, 0xbc, RZ ;  /* 0x000000bc00057824 */ /* 0x040fe400078e02ff */
[----:B------:R-:W-:Y:S01]  /*2530*/  IMAD R18, R0, 0x7d, RZ ;  /* 0x0000007d00127824 */ /* 0x000fe200078e02ff */
[-C--:B------:R-:W-:Y:S01]  /*2540*/  IADD3 R12, P6, R10, R2.reuse, RZ ;  /* 0x000000020a0c7210 */ /* 0x080fe20007fde0ff */
[----:B------:R-:W-:Y:S01]  /*2550*/  IMAD R26, R0, 0x46, RZ ;  /* 0x00000046001a7824 */ /* 0x000fe200078e02ff */
[----:B------:R-:W-:-:S02]  /*2560*/  IADD3 R10, P4, R11, R2, RZ ;  /* 0x000000020b0a7210 */ /* 0x000fc40007f9e0ff */
[-C--:B------:R-:W-:Y:S01]  /*2570*/  IADD3 R20, P5, R5, R2.reuse, RZ ;  /* 0x0000000205147210 */ /* 0x080fe20007fbe0ff */
[----:B------:R-:W-:Y:S01]  /*2580*/  IMAD R5, R0, 0xcc, RZ ;  /* 0x000000cc00057824 */ /* 0x000fe200078e02ff */
[-C--:B------:R-:W-:Y:S02]  /*2590*/  LEA.HI.X.SX32 R9, R18, R3.reuse, 0x1, P0 ;  /* 0x0000000312097211 */ /* 0x080fe400000f0eff */
[-C--:B------:R-:W-:Y:S02]  /*25a0*/  LEA.HI.X.SX32 R13, R26, R3.reuse, 0x1, P6 ;  /* 0x000000031a0d7211 */ /* 0x080fe400030f0eff */
[-C--:B------:R-:W-:Y:S01]  /*25b0*/  LEA.HI.X.SX32 R11, R14, R3.reuse, 0x1, P4 ;  /* 0x000000030e0b7211 */ /* 0x080fe200020f0eff */
[----:B------:R0:W-:Y:S01]  /*25c0*/  STL.64 [R1+0x290], R8 ;  /* 0x0002900801007387 */ /* 0x0001e20000100a00 */
[----:B------:R-:W-:Y:S01]  /*25d0*/  LEA.HI.X.SX32 R23, R4, R3, 0x1, P2 ;  /* 0x0000000304177211 */ /* 0x000fe200010f0eff */
[C---:B------:R-:W-:Y:S01]  /*25e0*/  IMAD R18, R0.reuse, 0x5e, RZ ;  /* 0x0000005e00127824 */ /* 0x040fe200078e02ff */
[-C--:B------:R-:W-:Y:S01]  /*25f0*/  IADD3 R16, P3, R5, R2.reuse, RZ ;  /* 0x0000000205107210 */ /* 0x080fe20007f7e0ff */
[----:B------:R-:W-:Y:S01]  /*2600*/  IMAD R5, R0, 0xdc, RZ ;  /* 0x000000dc00057824 */ /* 0x000fe200078e02ff */
[----:B------:R-:W-:Y:S04]  /*2610*/  STL.64 [R1+0x298], R12 ;  /* 0x0002980c01007387 */ /* 0x000fe80000100a00 */
[----:B------:R4:W-:Y:S04]  /*2620*/  STL.64 [R1+0x2a0], R24 ;  /* 0x0002a01801007387 */ /* 0x0009e80000100a00 */
[----:B------:R-:W-:Y:S01]  /*2630*/  STL.64 [R1+0x2a8], R10 ;  /* 0x0002a80a01007387 */ /* 0x000fe20000100a00 */
[----:B0-----:R-:W-:-:S03]  /*2640*/  IADD3 R8, P0, R5, R2, RZ ;  /* 0x0000000205087210 */ /* 0x001fc60007f1e0ff */
[----:B------:R0:W-:Y:S01]  /*2650*/  STL.64 [R1+0x2b0], R22 ;  /* 0x0002b01601007387 */ /* 0x0001e20000100a00 */
[C---:B------:R-:W-:Y:S02]  /*2660*/  IMAD R5, R0.reuse, 0xec, RZ ;  /* 0x000000ec00057824 */ /* 0x040fe400078e02ff */
[----:B------:R-:W-:Y:S01]  /*2670*/  IMAD R14, R0, 0xae, RZ ;  /* 0x000000ae000e7824 */ /* 0x000fe200078e02ff */
[CC--:B----4-:R-:W-:Y:S02]  /*2680*/  IADD3 R24, P1, R18.reuse, R2.reuse, RZ ;  /* 0x0000000212187210 */ /* 0x0d0fe40007f3e0ff */
[----:B------:R-:W-:Y:S01]  /*2690*/  LEA.HI.X.SX32 R21, R18, R3, 0x1, P5 ;  /* 0x0000000312157211 */ /* 0x000fe200028f0eff */
[C---:B0-----:R-:W-:Y:S01]  /*26a0*/  IMAD R22, R0.reuse, 0x2f, RZ ;  /* 0x0000002f00167824 */ /* 0x041fe200078e02ff */
[-C--:B------:R-:W-:Y:S01]  /*26b0*/  IADD3 R12, P6, R5, R2.reuse, RZ ;  /* 0x00000002050c7210 */ /* 0x080fe20007fde0ff */
[----:B------:R-:W-:Y:S01]  /*26c0*/  IMAD R5, R0, 0xfc, RZ ;  /* 0x000000fc00057824 */ /* 0x000fe200078e02ff */
[----:B------:R-:W-:-:S02]  /*26d0*/  IADD3 R26, P5, R14, R2, RZ ;  /* 0x000000020e1a7210 */ /* 0x000fc40007fbe0ff */
[-C--:B------:R-:W-:Y:S01]  /*26e0*/  LEA.HI.X.SX32 R25, R22, R3.reuse, 0x1, P1 ;  /* 0x0000000316197211 */ /* 0x080fe200008f0eff */
[C---:B------:R-:W-:Y:S01]  /*26f0*/  IMAD R14, R0.reuse, 0x6e, RZ ;  /* 0x0000006e000e7824 */ /* 0x040fe200078e02ff */
[----:B------:R-:W-:Y:S01]  /*2700*/  LEA.HI.X.SX32 R17, R19, R3, 0x1, P3 ;  /* 0x0000000313117211 */ /* 0x000fe200018f0eff */
[C---:B------:R-:W-:Y:S02]  /*2710*/  IMAD R11, R0.reuse, 0x37, RZ ;  /* 0x00000037000b7824 */ /* 0x040fe400078e02ff */
[----:B------:R-:W-:Y:S01]  /*2720*/  STL.64 [R1+0x2b8], R24 ;  /* 0x0002b81801007387 */ /* 0x000fe20000100a00 */
[----:B------:R-:W-:Y:S01]  /*2730*/  IADD3 R10, P4, R5, R2, RZ ;  /* 0x00000002050a7210 */ /* 0x000fe20007f9e0ff */
[C---:B------:R-:W-:Y:S02]  /*2740*/  IMAD R9, R0.reuse, 0xbe, RZ ;  /* 0x000000be00097824 */ /* 0x040fe400078e02ff */
[----:B------:R-:W-:Y:S01]  /*2750*/  STL.64 [R1+0x2c0], R20 ;  /* 0x0002c01401007387 */ /* 0x000fe20000100a00 */
[----:B------:R-:W-:-:S03]  /*2760*/  IMAD R5, R0, 0x8e, RZ ;  /* 0x0000008e00057824 */ /* 0x000fc600078e02ff */
[----:B------:R0:W-:Y:S02]  /*2770*/  STL.64 [R1+0x2c8], R16 ;  /* 0x0002c81001007387 */ /* 0x0001e40000100a00 */
[-C--:B------:R-:W-:Y:S01]  /*2780*/  IADD3 R4, P2, R5, R2.reuse, RZ ;  /* 0x0000000205047210 */ /* 0x080fe20007f5e0ff */
[----:B------:R-:W-:Y:S01]  /*2790*/  IMAD R5, R0, 0xce, RZ ;  /* 0x000000ce00057824 */ /* 0x000fe200078e02ff */
[----:B------:R-:W-:Y:S02]  /*27a0*/  LEA.HI.X.SX32 R13, R15, R3, 0x1, P6 ;  /* 0x000000030f0d7211 */ /* 0x000fe400030f0eff */
[----:B0-----:R-:W-:-:S04]  /*27b0*/  IADD3 R16, P3, R14, R2, RZ ;  /* 0x000000020e107210 */ /* 0x001fc80007f7e0ff */
[-C--:B------:R-:W-:Y:S02]  /*27c0*/  LEA.HI.X.SX32 R17, R11, R3.reuse, 0x1, P3 ;  /* 0x000000030b117211 */ /* 0x080fe400018f0eff */
[-C--:B------:R-:W-:Y:S02]  /*27d0*/  IADD3 R24, P3, R9, R2.reuse, RZ ;  /* 0x0000000209187210 */ /* 0x080fe40007f7e0ff */
[----:B------:R-:W-:Y:S01]  /*27e0*/  LEA.HI.X.SX32 R9, R14, R3, 0x1, P0 ;  /* 0x000000030e097211 */ /* 0x000fe200000f0eff */
[C---:B------:R-:W-:Y:S02]  /*27f0*/  IMAD R11, R0.reuse, 0x7e, RZ ;  /* 0x0000007e000b7824 */ /* 0x040fe400078e02ff */
[C---:B------:R-:W-:Y:S02]  /*2800*/  IMAD R14, R0.reuse, 0x3f, RZ ;  /* 0x0000003f000e7824 */ /* 0x040fe400078e02ff */
[----:B------:R0:W-:Y:S04]  /*2810*/  STL.64 [R1+0x2d8], R8 ;  /* 0x0002d80801007387 */ /* 0x0001e80000100a00 */
[----:B------:R-:W-:Y:S04]  /*2820*/  STL.64 [R1+0x2d0], R16 ;  /* 0x0002d01001007387 */ /* 0x000fe80000100a00 */
[----:B------:R4:W-:Y:S01]  /*2830*/  STL.64 [R1+0x2e0], R12 ;  /* 0x0002e00c01007387 */ /* 0x0009e20000100a00 */
[----:B0-----:R-:W-:Y:S01]  /*2840*/  IADD3 R8, P0, R5, R2, RZ ;  /* 0x0000000205087210 */ /* 0x001fe20007f1e0ff */
[----:B------:R-:W-:-:S02]  /*2850*/  IMAD R5, R0, 0xee, RZ ;  /* 0x000000ee00057824 */ /* 0x000fc400078e02ff */
[----:B------:R-:W5:Y:S01]  /*2860*/  LDL.LU.64 R18, [R1+0x128] ;  /* 0x0001280001127983 */ /* 0x000f620000300a00 */
[CC--:B----4-:R-:W-:Y:S02]  /*2870*/  IADD3 R12, P6, R11.reuse, R2.reuse, RZ ;  /* 0x000000020b0c7210 */ /* 0x0d0fe40007fde0ff */
[-C--:B------:R-:W-:Y:S02]  /*2880*/  LEA.HI.X.SX32 R11, R11, R3.reuse, 0x1, P4 ;  /* 0x000000030b0b7211 */ /* 0x080fe400020f0eff */
[----:B------:R-:W-:Y:S02]  /*2890*/  LEA.HI.X.SX32 R13, R14, R3, 0x1, P6 ;  /* 0x000000030e0d7211 */ /* 0x000fe400030f0eff */
[----:B------:R-:W-:Y:S01]  /*28a0*/  IADD3 R20, P4, R5, R2, RZ ;  /* 0x0000000205147210 */ /* 0x000fe20007f9e0ff */
[C---:B------:R-:W-:Y:S02]  /*28b0*/  IMAD R5, R0.reuse, 0x47, RZ ;  /* 0x0000004700057824 */ /* 0x040fe400078e02ff */
[----:B------:R-:W-:-:S02]  /*28c0*/  IMAD R9, R0, 0xde, RZ ;  /* 0x000000de00097824 */ /* 0x000fc400078e02ff */
[C---:B------:R-:W-:Y:S01]  /*28d0*/  IMAD R23, R0.reuse, 0x9e, RZ ;  /* 0x0000009e00177824 */ /* 0x040fe200078e02ff */
[----:B------:R-:W-:Y:S01]  /*28e0*/  STL.64 [R1+0x2f0], R12 ;  /* 0x0002f00c01007387 */ /* 0x000fe20000100a00 */
[-C--:B------:R-:W-:Y:S01]  /*28f0*/  LEA.HI.X.SX32 R5, R5, R3.reuse, 0x1, P2 ;  /* 0x0000000305057211 */ /* 0x080fe200010f0eff */
[C---:B------:R-:W-:Y:S01]  /*2900*/  IMAD R25, R0.reuse, 0x4f, RZ ;  /* 0x0000004f00197824 */ /* 0x040fe200078e02ff */
[-C--:B------:R-:W-:Y:S01]  /*2910*/  IADD3 R22, P6, R9, R2.reuse, RZ ;  /* 0x0000000209167210 */ /* 0x080fe20007fde0ff */
[----:B------:R-:W4:Y:S01]  /*2920*/  LDL.LU.64 R14, [R1+0x30] ;  /* 0x00003000010e7983 */ /* 0x000f220000300a00 */
[----:B------:R-:W-:Y:S01]  /*2930*/  IADD3 R28, P1, R23, R2, RZ ;  /* 0x00000002171c7210 */ /* 0x000fe20007f3e0ff */
[C---:B------:R-:W-:Y:S02]  /*2940*/  IMAD R9, R0.reuse, 0x67, RZ ;  /* 0x0000006700097824 */ /* 0x040fe400078e02ff */
[----:B------:R0:W-:Y:S01]  /*2950*/  STL.64 [R1+0x2e8], R10 ;  /* 0x0002e80a01007387 */ /* 0x0001e20000100a00 */
[----:B------:R-:W-:Y:S01]  /*2960*/  IMAD R23, R0, 0x57, RZ ;  /* 0x0000005700177824 */ /* 0x000fe200078e02ff */
[----:B------:R-:W-:-:S02]  /*2970*/  LEA.HI.X.SX32 R29, R25, R3, 0x1, P1 ;  /* 0x00000003191d7211 */ /* 0x000fc400008f0eff */
[-C--:B------:R-:W-:Y:S01]  /*2980*/  LEA.HI.X.SX32 R9, R9, R3.reuse, 0x1, P0 ;  /* 0x0000000309097211 */ /* 0x080fe200000f0eff */
[----:B0-----:R-:W2:Y:S04]  /*2990*/  LDL.LU.64 R10, [R1+0x8] ;  /* 0x00000800010a7983 */ /* 0x001ea80000300a00 */
[----:B------:R-:W2:Y:S04]  /*29a0*/  LDL.LU.64 R16, [R1+0x198] ;  /* 0x0001980001107983 */ /* 0x000ea80000300a00 */
[----:B------:R-:W2:Y:S04]  /*29b0*/  LDL.LU.64 R12, [R1+0xf0] ;  /* 0x0000f000010c7983 */ /* 0x000ea80000300a00 */
[----:B------:R0:W-:Y:S04]  /*29c0*/  STL.64 [R1+0x2f8], R4 ;  /* 0x0002f80401007387 */ /* 0x0001e80000100a00 */
[----:B0-----:R-:W2:Y:S04]  /*29d0*/  LDL.LU.64 R4, [R1+0xd20] ;  /* 0x000d200001047983 */ /* 0x001ea80000300a00 */
[----:B---3--:R0:W-:Y:S04]  /*29e0*/  STL [R1+0x3a0], R27 ;  /* 0x0003a01b01007387 */ /* 0x0081e80000100800 */
[----:B------:R-:W-:Y:S01]  /*29f0*/  STL.64 [R1+0x300], R28 ;  /* 0x0003001c01007387 */ /* 0x000fe20000100a00 */
[----:B0-----:R-:W-:-:S03]  /*2a00*/  LEA.HI.X.SX32 R27, R23, R3, 0x1, P5 ;  /* 0x00000003171b7211 */ /* 0x001fc600028f0eff */
[----:B------:R0:W-:Y:S04]  /*2a10*/  STL.64 [R1+0x318], R8 ;  /* 0x0003180801007387 */ /* 0x0001e80000100a00 */
[----:B------:R-:W-:Y:S04]  /*2a20*/  STL.64 [R1+0x308], R26 ;  /* 0x0003081a01007387 */ /* 0x000fe80000100a00 */
[----:B0-----:R-:W3:Y:S01]  /*2a30*/  LDL.LU.64 R8, [R1+0x28] ;  /* 0x0000280001087983 */ /* 0x001ee20000300a00 */
[----:B------:R-:W-:-:S05]  /*2a40*/  IMAD R21, R0, 0x5f, RZ ;  /* 0x0000005f00157824 */ /* 0x000fca00078e02ff */
[----:B------:R-:W-:-:S05]  /*2a50*/  LEA.HI.X.SX32 R25, R21, R3, 0x1, P3 ;  /* 0x0000000315197211 */ /* 0x000fca00018f0eff */
[----:B------:R-:W-:Y:S04]  /*2a60*/  STL.64 [R1+0x310], R24 ;  /* 0x0003101801007387 */ /* 0x000fe80000100a00 */
[----:B---3--:R0:W-:Y:S04]  /*2a70*/  STL.64 [R1+0xd00], R8 ;  /* 0x000d000801007387 */ /* 0x0081e80000100a00 */
[----:B0-----:R-:W3:Y:S04]  /*2a80*/  LDL.LU.64 R8, [R1+0x50] ;  /* 0x0000500001087983 */ /* 0x001ee80000300a00 */
[----:B---3--:R0:W-:Y:S04]  /*2a90*/  STL.64 [R1+0xd08], R8 ;  /* 0x000d080801007387 */ /* 0x0081e80000100a00 */
[----:B0-----:R-:W3:Y:S01]  /*2aa0*/  LDL.LU.64 R8, [R1+0x70] ;  /* 0x0000700001087983 */ /* 0x001ee20000300a00 */
[----:B------:R-:W-:-:S02]  /*2ab0*/  IMAD R2, R0, 0x6f, RZ ;  /* 0x0000006f00027824 */ /* 0x000fc400078e02ff */
[----:B------:R-:W-:Y:S01]  /*2ac0*/  IMAD R0, R0, 0x77, RZ ;  /* 0x0000007700007824 */ /* 0x000fe200078e02ff */
[----:B---3--:R0:W-:Y:S04]  /*2ad0*/  STL.64 [R1+0xd10], R8 ;  /* 0x000d100801007387 */ /* 0x0081e80000100a00 */
[----:B0-----:R-:W3:Y:S01]  /*2ae0*/  LDL.LU.64 R8, [R1+0x98] ;  /* 0x0000980001087983 */ /* 0x001ee20000300a00 */
[-C--:B------:R-:W-:Y:S02]  /*2af0*/  LEA.HI.X.SX32 R21, R0, R3.reuse, 0x1, P4 ;  /* 0x0000000300157211 */ /* 0x080fe400020f0eff */
[----:B------:R-:W-:Y:S01]  /*2b00*/  LEA.HI.X.SX32 R23, R2, R3, 0x1, P6 ;  /* 0x0000000302177211 */ /* 0x000fe200030f0eff */
[----:B--2---:R0:W2:Y:S04]  /*2b10*/  LDG.E.U16 R0, [R6.64] ;  /* 0x0000000406007981 */ /* 0x0040a8000c1e1500 */
[----:B---3--:R3:W-:Y:S04]  /*2b20*/  STL.64 [R1+0xd18], R8 ;  /* 0x000d180801007387 */ /* 0x0087e80000100a00 */
[----:B---3--:R-:W3:Y:S04]  /*2b30*/  LDL.LU.64 R8, [R1+0xc0] ;  /* 0x0000c00001087983 */ /* 0x008ee80000300a00 */
[----:B------:R4:W-:Y:S04]  /*2b40*/  STL.64 [R1+0x328], R20 ;  /* 0x0003281401007387 */ /* 0x0009e80000100a00 */
[----:B------:R-:W-:Y:S04]  /*2b50*/  STL.64 [R1+0x320], R22 ;  /* 0x0003201601007387 */ /* 0x000fe80000100a00 */
[----:B------:R-:W2:Y:S04]  /*2b60*/  LDL.LU.64 R24, [R1+0x208] ;  /* 0x0002080001187983 */ /* 0x000ea80000300a00 */
[----:B------:R-:W2:Y:S04]  /*2b70*/  LDL.LU.64 R28, [R1+0x150] ;  /* 0x00015000011c7983 */ /* 0x000ea80000300a00 */
[----:B----4-:R4:W3:Y:S04]  /*2b80*/  LDG.E.U16 R21, [R14.64] ;  /* 0x000000040e157981 */ /* 0x0108e8000c1e1500 */
[----:B-----5:R5:W3:Y:S04]  /*2b90*/  LDG.E.U16 R20, [R18.64] ;  /* 0x0000000412147981 */ /* 0x020ae8000c1e1500 */
[----:B-----5:R5:W3:Y:S04]  /*2ba0*/  LDG.E.U16 R19, [R16.64] ;  /* 0x0000000410137981 */ /* 0x020ae8000c1e1500 */
[----:B------:R0:W3:Y:S04]  /*2bb0*/  LDG.E.U16 R18, [R10.64] ;  /* 0x000000040a127981 */ /* 0x0000e8000c1e1500 */
[----:B-----5:R5:W3:Y:S04]  /*2bc0*/  LDG.E.U16 R17, [R4.64] ;  /* 0x0000000404117981 */ /* 0x020ae8000c1e1500 */
[----:B------:R0:W3:Y:S04]  /*2bd0*/  LDG.E.U16 R16, [R12.64] ;  /* 0x000000040c107981 */ /* 0x0000e8000c1e1500 */
[----:B--2---:R2:W-:Y:S04]  /*2be0*/  STL.64 [R1+0xce8], R28 ;  /* 0x000ce81c01007387 */ /* 0x0045e80000100a00 */
[----:B--2---:R-:W2:Y:S04]  /*2bf0*/  LDL.LU.64 R28, [R1+0x180] ;  /* 0x00018000011c7983 */ /* 0x004ea80000300a00 */
[----:B--2---:R2:W-:Y:S04]  /*2c00*/  STL.64 [R1+0xcf0], R28 ;  /* 0x000cf01c01007387 */ /* 0x0045e80000100a00 */
[----:B--2---:R-:W2:Y:S04]  /*2c10*/  LDL.LU.64 R28, [R1+0x1b0] ;  /* 0x0001b000011c7983 */ /* 0x004ea80000300a00 */
[----:B------:R-:W2:Y:S04]  /*2c20*/  LDL.LU.64 R22, [R1+0x120] ;  /* 0x0001200001167983 */ /* 0x000ea80000300a00 */
[----:B----4-:R-:W4:Y:S04]  /*2c30*/  LDL.LU.64 R14, [R1+0xe8] ;  /* 0x0000e800010e7983 */ /* 0x010f280000300a00 */
[----:B0-----:R-:W2:Y:S04]  /*2c40*/  LDL.LU.64 R10, [R1+0x238] ;  /* 0x00023800010a7983 */ /* 0x001ea80000300a00 */
[----:B------:R-:W2:Y:S04]  /*2c50*/  LDL.LU.64 R2, [R1+0x1d0] ;  /* 0x0001d00001027983 */ /* 0x000ea80000300a00 */
[----:B------:R-:W4:Y:S04]  /*2c60*/  LDL.LU.64 R26, [R1+0x168] ;  /* 0x00016800011a7983 */ /* 0x000f280000300a00 */
[----:B-----5:R-:W5:Y:S04]  /*2c70*/  LDL.LU.64 R4, [R1+0x1d8] ;  /* 0x0001d80001047983 */ /* 0x020f680000300a00 */
[----:B------:R-:W4:Y:S04]  /*2c80*/  LDL.LU.64 R6, [R1] ;  /* 0x0000000001067983 */ /* 0x000f280000300a00 */
[----:B------:R-:W5:Y:S04]  /*2c90*/  LDL.LU.64 R12, [R1+0x1f0] ;  /* 0x0001f000010c7983 */ /* 0x000f680000300a00 */
[----:B---3--:R-:W-:Y:S04]  /*2ca0*/  STL [R1+0x370], R21 ;  /* 0x0003701501007387 */ /* 0x008fe80000100800 */
[----:B------:R0:W-:Y:S04]  /*2cb0*/  STL [R1+0x378], R20 ;  /* 0x0003781401007387 */ /* 0x0001e80000100800 */
[----:B0-----:R-:W3:Y:S04]  /*2cc0*/  LDL.LU.64 R20, [R1+0x1a8] ;  /* 0x0001a80001147983 */ /* 0x001ee80000300a00 */
[----:B------:R-:W-:Y:S04]  /*2cd0*/  STL [R1+0x374], R19 ;  /* 0x0003741301007387 */ /* 0x000fe80000100800 */
[----:B------:R0:W-:Y:S04]  /*2ce0*/  STL [R1+0x36c], R18 ;  /* 0x00036c1201007387 */ /* 0x0001e80000100800 */
[----:B0-----:R-:W5:Y:S04]  /*2cf0*/  LDL.LU.64 R18, [R1+0x108] ;  /* 0x0001080001127983 */ /* 0x001f680000300a00 */
[----:B------:R-:W-:Y:S04]  /*2d00*/  STL [R1+0x364], R17 ;  /* 0x0003641101007387 */ /* 0x000fe80000100800 */
[----:B------:R0:W-:Y:S04]  /*2d10*/  STL [R1+0x368], R16 ;  /* 0x0003681001007387 */ /* 0x0001e80000100800 */
[----:B0-----:R-:W5:Y:S04]  /*2d20*/  LDL.LU.64 R16, [R1+0x230] ;  /* 0x0002300001107983 */ /* 0x001f680000300a00 */
[----:B------:R0:W-:Y:S04]  /*2d30*/  STL [R1+0x360], R0 ;  /* 0x0003600001007387 */ /* 0x0001e80000100800 */
[----:B0-----:R0:W5:Y:S04]  /*2d40*/  LDG.E.U16 R0, [R8.64] ;  /* 0x0000000408007981 */ /* 0x001168000c1e1500 */
[----:B0-----:R-:W5:Y:S04]  /*2d50*/  LDL.LU.64 R8, [R1+0xd18] ;  /* 0x000d180001087983 */ /* 0x001f680000300a00 */
[----:B--2---:R-:W2:Y:S04]  /*2d60*/  LDG.E.U16 R3, [R2.64] ;  /* 0x0000000402037981 */ /* 0x004ea8000c1e1500 */
[----:B----4-:R-:W4:Y:S04]  /*2d70*/  LDG.E.U16 R7, [R6.64] ;  /* 0x0000000406077981 */ /* 0x010f28000c1e1500 */
[----:B---3--:R-:W3:Y:S04]  /*2d80*/  LDG.E.U16 R21, [R20.64] ;  /* 0x0000000414157981 */ /* 0x008ee8000c1e1500 */
[----:B-----5:R-:W5:Y:S04]  /*2d90*/  LDG.E.U16 R19, [R18.64] ;  /* 0x0000000412137981 */ /* 0x020f68000c1e1500 */
[----:B------:R0:W-:Y:S04]  /*2da0*/  STL [R1+0x35c], R0 ;  /* 0x00035c0001007387 */ /* 0x0001e80000100800 */
[----:B0-----:R0:W2:Y:S04]  /*2db0*/  LDG.E.U16 R0, [R8.64] ;  /* 0x0000000408007981 */ /* 0x0010a8000c1e1500 */
[----:B0-----:R-:W3:Y:S04]  /*2dc0*/  LDL.LU.64 R8, [R1+0xd10] ;  /* 0x000d100001087983 */ /* 0x001ee80000300a00 */
[----:B--2---:R3:W-:Y:S04]  /*2dd0*/  STL [R1+0x358], R0 ;  /* 0x0003580001007387 */ /* 0x0047e80000100800 */
[----:B---3--:R0:W2:Y:S04]  /*2de0*/  LDG.E.U16 R0, [R8.64] ;  /* 0x0000000408007981 */ /* 0x0080a8000c1e1500 */
        /* <DEDUP_REMOVED lines=10> */
[----:B----4-:R0:W-:Y:S04]  /*2e90*/  STL [R1+0x348], R7 ;  /* 0x0003480701007387 */ /* 0x0101e80000100800 */
[----:B0-----:R-:W4:Y:S04]  /*2ea0*/  LDL.LU.64 R6, [R1+0x68] ;  /* 0x0000680001067983 */ /* 0x001f280000300a00 */
[----:B--2---:R0:W-:Y:S04]  /*2eb0*/  STL [R1+0x344], R0 ;  /* 0x0003440001007387 */ /* 0x0041e80000100800 */
[----:B0-----:R0:W2:Y:S04]  /*2ec0*/  LDG.E.U16 R0, [R24.64] ;  /* 0x0000000418007981 */ /* 0x0010a8000c1e1500 */
[----:B---3--:R3:W3:Y:S04]  /*2ed0*/  LDG.E.U16 R9, [R8.64] ;  /* 0x0000000408097981 */ /* 0x0086e8000c1e1500 */
[----:B0-----:R-:W3:Y:S04]  /*2ee0*/  LDL.LU.64 R24, [R1+0x48] ;  /* 0x0000480001187983 */ /* 0x001ee80000300a00 */
[----:B----4-:R3:W4:Y:S04]  /*2ef0*/  LDG.E.U16 R6, [R6.64] ;  /* 0x0000000406067981 */ /* 0x010728000c1e1500 */
[----:B--2---:R0:W-:Y:S04]  /*2f00*/  STL [R1+0x340], R0 ;  /* 0x0003400001007387 */ /* 0x0041e80000100800 */
[----:B0-----:R0:W2:Y:S04]  /*2f10*/  LDG.E.U16 R0, [R4.64] ;  /* 0x0000000404007981 */ /* 0x0010a8000c1e1500 */
[----:B---3--:R3:W3:Y:S04]  /*2f20*/  LDG.E.U16 R7, [R24.64] ;  /* 0x0000000418077981 */ /* 0x0086e8000c1e1500 */
[----:B0-----:R-:W3:Y:S04]  /*2f30*/  LDL.LU.64 R4, [R1+0x20] ;  /* 0x0000200001047983 */ /* 0x001ee80000300a00 */
[----:B--2---:R0:W-:Y:S04]  /*2f40*/  STL [R1+0x33c], R0 ;  /* 0x00033c0001007387 */ /* 0x0041e80000100800 */
[----:B0-----:R0:W2:Y:S04]  /*2f50*/  LDG.E.U16 R0, [R28.64] ;  /* 0x000000041c007981 */ /* 0x0010a8000c1e1500 */
[----:B0-----:R-:W3:Y:S04]  /*2f60*/  LDL.LU.64 R28, [R1+0xcf0] ;  /* 0x000cf000011c7983 */ /* 0x001ee80000300a00 */
[----:B--2---:R3:W-:Y:S04]  /*2f70*/  STL [R1+0x338], R0 ;  /* 0x0003380001007387 */ /* 0x0047e80000100800 */
[----:B---3--:R0:W2:Y:S04]  /*2f80*/  LDG.E.U16 R0, [R28.64] ;  /* 0x000000041c007981 */ /* 0x0080a8000c1e1500 */
[----:B0-----:R-:W3:Y:S04]  /*2f90*/  LDL.LU.64 R28, [R1+0xce8] ;  /* 0x000ce800011c7983 */ /* 0x001ee80000300a00 */
[----:B--2---:R0:W-:Y:S04]  /*2fa0*/  STL [R1+0x334], R0 ;  /* 0x0003340001007387 */ /* 0x0041e80000100800 */
[----:B---3--:R-:W2:Y:S04]  /*2fb0*/  LDG.E.U16 R29, [R28.64] ;  /* 0x000000041c1d7981 */ /* 0x008ea8000c1e1500 */
[----:B0-----:R0:W3:Y:S04]  /*2fc0*/  LDG.E.U16 R0, [R22.64] ;  /* 0x0000000416007981 */ /* 0x0010e8000c1e1500 */
[----:B--2---:R2:W-:Y:S04]  /*2fd0*/  STL [R1+0x330], R29 ;  /* 0x0003301d01007387 */ /* 0x0045e80000100800 */
[----:B--2---:R-:W2:Y:S04]  /*2fe0*/  LDL.LU.64 R28, [R1+0x178] ;  /* 0x00017800011c7983 */ /* 0x004ea80000300a00 */
[----:B0-----:R-:W2:Y:S04]  /*2ff0*/  LDL.LU.64 R22, [R1+0x1c0] ;  /* 0x0001c00001167983 */ /* 0x001ea80000300a00 */
[----:B---3--:R0:W-:Y:S04]  /*3000*/  STL [R1+0x20c], R0 ;  /* 0x00020c0001007387 */ /* 0x0081e80000100800 */
[----:B0-----:R0:W3:Y:S04]  /*3010*/  LDG.E.U16 R0, [R14.64] ;  /* 0x000000040e007981 */ /* 0x0010e8000c1e1500 */
[----:B0-----:R-:W2:Y:S04]  /*3020*/  LDL.LU.64 R14, [R1+0xce0] ;  /* 0x000ce000010e7983 */ /* 0x001ea80000300a00 */
[----:B---3--:R0:W-:Y:S04]  /*3030*/  STL [R1+0x208], R0 ;  /* 0x0002080001007387 */ /* 0x0081e80000100800 */
[----:B0-----:R0:W3:Y:S04]  /*3040*/  LDG.E.U16 R0, [R10.64] ;  /* 0x000000040a007981 */ /* 0x0010e8000c1e1500 */
[----:B0-----:R-:W2:Y:S04]  /*3050*/  LDL.LU.64 R10, [R1+0xcd8] ;  /* 0x000cd800010a7983 */ /* 0x001ea80000300a00 */
[----:B---3--:R2:W-:Y:S04]  /*3060*/  STL [R1+0x1dc], R0 ;  /* 0x0001dc0001007387 */ /* 0x0085e80000100800 */
[----:B--2---:R0:W2:Y:S04]  /*3070*/  LDG.E.U16 R0, [R10.64] ;  /* 0x000000040a007981 */ /* 0x0040a8000c1e1500 */
[----:B0-----:R-:W3:Y:S04]  /*3080*/  LDL.LU.64 R10, [R1+0xb8] ;  /* 0x0000b800010a7983 */ /* 0x001ee80000300a00 */
[----:B--2---:R0:W-:Y:S04]  /*3090*/  STL [R1+0x1d8], R0 ;  /* 0x0001d80001007387 */ /* 0x0041e80000100800 */
[----:B0-----:R0:W2:Y:S04]  /*30a0*/  LDG.E.U16 R0, [R26.64] ;  /* 0x000000041a007981 */ /* 0x0010a8000c1e1500 */
[----:B------:R0:W-:Y:S04]  /*30b0*/  STL [R1+0x1d0], R3 ;  /* 0x0001d00301007387 */ /* 0x0001e80000100800 */
[----:B0-----:R-:W3:Y:S04]  /*30c0*/  LDL.LU.64 R2, [R1+0x148] ;  /* 0x0001480001027983 */ /* 0x001ee80000300a00 */
[----:B------:R-:W4:Y:S04]  /*30d0*/  LDL.LU.64 R26, [R1+0x118] ;  /* 0x00011800011a7983 */ /* 0x000f280000300a00 */
[----:B--2---:R0:W-:Y:S04]  /*30e0*/  STL [R1+0x1b4], R0 ;  /* 0x0001b40001007387 */ /* 0x0041e80000100800 */
[----:B0-----:R0:W2:Y:S04]  /*30f0*/  LDG.E.U16 R0, [R12.64] ;  /* 0x000000040c007981 */ /* 0x0010a8000c1e1500 */
[----:B---3--:R-:W3:Y:S04]  /*3100*/  LDG.E.U16 R3, [R2.64] ;  /* 0x0000000402037981 */ /* 0x008ee8000c1e1500 */
[----:B0-----:R-:W3:Y:S04]  /*3110*/  LDL.LU.64 R12, [R1+0xcd0] ;  /* 0x000cd000010c7983 */ /* 0x001ee80000300a00 */
[----:B--2---:R0:W-:Y:S04]  /*3120*/  STL [R1+0x1b0], R0 ;  /* 0x0001b00001007387 */ /* 0x0041e80000100800 */
[----:B0-----:R0:W2:Y:S04]  /*3130*/  LDG.E.U16 R0, [R16.64] ;  /* 0x0000000410007981 */ /* 0x0010a8000c1e1500 */
[----:B---3--:R3:W2:Y:S04]  /*3140*/  LDG.E.U16 R8, [R12.64] ;  /* 0x000000040c087981 */ /* 0x0086a8000c1e1500 */
[----:B0-----:R-:W2:Y:S04]  /*3150*/  LDL.LU.64 R16, [R1+0xe0] ;  /* 0x0000e00001107983 */ /* 0x001ea80000300a00 */
[----:B------:R0:W-:Y:S04]  /*3160*/  STL [R1+0x1a8], R21 ;  /* 0x0001a81501007387 */ /* 0x0001e80000100800 */
[----:B0-----:R-:W2:Y:S04]  /*3170*/  LDL.LU.64 R20, [R1+0x60] ;  /* 0x0000600001147983 */ /* 0x001ea80000300a00 */
[----:B--2---:R0:W-:Y:S04]  /*3180*/  STL.64 [R1+0xcb8], R20 ;  /* 0x000cb81401007387 */ /* 0x0041e80000100a00 */
[----:B0-----:R-:W2:Y:S04]  /*3190*/  LDL.LU.64 R20, [R1+0x88] ;  /* 0x0000880001147983 */ /* 0x001ea80000300a00 */
[----:B--2---:R0:W-:Y:S04]  /*31a0*/  STL.64 [R1+0xcc0], R20 ;  /* 0x000cc01401007387 */ /* 0x0041e80000100a00 */
[----:B0-----:R-:W2:Y:S04]  /*31b0*/  LDL.LU.64 R20, [R1+0xb0] ;  /* 0x0000b00001147983 */ /* 0x001ea80000300a00 */
[----:B-----5:R0:W-:Y:S04]  /*31c0*/  STL [R1+0x19c], R19 ;  /* 0x00019c1301007387 */ /* 0x0201e80000100800 */
[----:B0-----:R-:W5:Y:S04]  /*31d0*/  LDL.LU.64 R18, [R1+0x40] ;  /* 0x0000400001127983 */ /* 0x001f680000300a00 */
[----:B------:R0:W-:Y:S04]  /*31e0*/  STL [R1+0x198], R0 ;  /* 0x0001980001007387 */ /* 0x0001e80000100800 */
[----:B0-----:R0:W2:Y:S04]  /*31f0*/  LDG.E.U16 R0, [R10.64] ;  /* 0x000000040a007981 */ /* 0x0010a8000c1e1500 */
[----:B0-----:R-:W4:Y:S04]  /*3200*/  LDL.LU.64 R10, [R1+0x200] ;  /* 0x00020000010a7983 */ /* 0x001f280000300a00 */
[----:B------:R-:W4:Y:S04]  /*3210*/  LDL.LU.64 R24, [R1+0x1c8] ;  /* 0x0001c80001187983 */ /* 0x000f280000300a00 */
[----:B--2---:R0:W-:Y:S04]  /*3220*/  STL [R1+0x184], R0 ;  /* 0x0001840001007387 */ /* 0x0041e80000100800 */
[----:B---3--:R-:W2:Y:S04]  /*3230*/  LDL.LU.64 R12, [R1+0x228] ;  /* 0x00022800010c7983 */ /* 0x008ea80000300a00 */
[----:B0-----:R0:W3:Y:S04]  /*3240*/  LDG.E.U16 R0, [R4.64] ;  /* 0x0000000404007981 */ /* 0x0010e8000c1e1500 */
[----:B0-----:R-:W2:Y:S04]  /*3250*/  LDL.LU.64 R4, [R1+0x1a0] ;  /* 0x0001a00001047983 */ /* 0x001ea80000300a00 */
[----:B------:R0:W-:Y:S04]  /*3260*/  STL [R1+0x180], R9 ;  /* 0x0001800901007387 */ /* 0x0001e80000100800 */
[----:B----4-:R4:W-:Y:S04]  /*3270*/  STL [R1+0x16c], R6 ;  /* 0x00016c0601007387 */ /* 0x0109e80000100800 */
[----:B------:R1:W-:Y:S04]  /*3280*/  STL [R1+0x168], R7 ;  /* 0x0001680701007387 */ /* 0x0003e80000100800 */
[----:B0-----:R0:W2:Y:S04]  /*3290*/  LDG.E.U16 R9, [R14.64] ;  /* 0x000000040e097981 */ /* 0x0010a8000c1e1500 */
[----:B----4-:R4:W2:Y:S04]  /*32a0*/  LDG.E.U16 R6, [R28.64] ;  /* 0x000000041c067981 */ /* 0x0108a8000c1e1500 */
[----:B-1----:R1:W2:Y:S04]  /*32b0*/  LDG.E.U16 R7, [R22.64] ;  /* 0x0000000416077981 */ /* 0x0022a8000c1e1500 */
[----:B0-----:R-:W2:Y:S04]  /*32c0*/  LDL.LU.64 R14, [R1+0x170] ;  /* 0x00017000010e7983 */ /* 0x001ea80000300a00 */
[----:B----4-:R-:W4:Y:S04]  /*32d0*/  LDL.LU.64 R28, [R1+0x110] ;  /* 0x00011000011c7983 */ /* 0x010f280000300a00 */
[----:B----4-:R0:W-:Y:S04]  /*32e0*/  STL.64 [R1+0xca0], R28 ;  /* 0x000ca01c01007387 */ /* 0x0101e80000100a00 */
[----:B0-----:R-:W4:Y:S04]  /*32f0*/  LDL.LU.64 R28, [R1+0x140] ;  /* 0x00014000011c7983 */ /* 0x001f280000300a00 */
[----:B-1----:R-:W4:Y:S04]  /*3300*/  LDL.LU.64 R22, [R1+0xd8] ;  /* 0x0000d80001167983 */ /* 0x002f280000300a00 */
[----:B---3--:R0:W-:Y:S04]  /*3310*/  STL [R1+0x154], R0 ;  /* 0x0001540001007387 */ /* 0x0081e80000100800 */
[----:B0-----:R0:W3:Y:S04]  /*3320*/  LDG.E.U16 R0, [R26.64] ;  /* 0x000000041a007981 */ /* 0x0010e8000c1e1500 */
[----:B0-----:R-:W4:Y:S04]  /*3330*/  LDL.LU.64 R26, [R1+0x218] ;  /* 0x00021800011a7983 */ /* 0x001f280000300a00 */
[----:B--2---:R-:W-:Y:S04]  /*3340*/  STL [R1+0x12c], R9 ;  /* 0x00012c0901007387 */ /* 0x004fe80000100800 */
[----:B------:R0:W-:Y:S04]  /*3350*/  STL [R1+0x150], R8 ;  /* 0x0001500801007387 */ /* 0x0001e80000100800 */
[----:B0-----:R-:W2:Y:S04]  /*3360*/  LDL.LU.64 R8, [R1+0x1b8] ;  /* 0x0001b80001087983 */ /* 0x001ea80000300a00 */
[----:B------:R-:W-:Y:S04]  /*3370*/  STL [R1+0x128], R7 ;  /* 0x0001280701007387 */ /* 0x000fe80000100800 */
[----:B------:R0:W-:Y:S04]  /*3380*/  STL [R1+0x124], R6 ;  /* 0x0001240601007387 */ /* 0x0001e80000100800 */
[----:B0-----:R-:W2:Y:S04]  /*3390*/  LDL.LU.64 R6, [R1+0x138] ;  /* 0x0001380001067983 */ /* 0x001ea80000300a00 */
[----:B------:R0:W-:Y:S04]  /*33a0*/  STL [R1+0x120], R3 ;  /* 0x0001200301007387 */ /* 0x0001e80000100800 */
[----:B0-----:R-:W4:Y:S04]  /*33b0*/  LDL.LU.64 R2, [R1+0xd0] ;  /* 0x0000d00001027983 */ /* 0x001f280000300a00 */
[----:B---3--:R0:W-:Y:S04]  /*33c0*/  STL [R1+0x11c], R0 ;  /* 0x00011c0001007387 */ /* 0x0081e80000100800 */
[----:B0-----:R0:W3:Y:S04]  /*33d0*/  LDG.E.U16 R0, [R16.64] ;  /* 0x0000000410007981 */ /* 0x0010e8000c1e1500 */
[----:B0-----:R-:W4:Y:S04]  /*33e0*/  LDL.LU.64 R16, [R1+0xcc8] ;  /* 0x000cc80001107983 */ /* 0x001f280000300a00 */
[----:B--2---:R-:W2:Y:S04]  /*33f0*/  LDG.E.U16 R7, [R6.64] ;  /* 0x0000000406077981 */ /* 0x004ea8000c1e1500 */
[----:B---3--:R4:W-:Y:S04]  /*3400*/  STL [R1+0x118], R0 ;  /* 0x0001180001007387 */ /* 0x0089e80000100800 */
[----:B----4-:R0:W3:Y:S04]  /*3410*/  LDG.E.U16 R0, [R16.64] ;  /* 0x0000000410007981 */ /* 0x0100e8000c1e1500 */
[----:B0-----:R-:W4:Y:S04]  /*3420*/  LDL.LU.64 R16, [R1+0x18] ;  /* 0x0000180001107983 */ /* 0x001f280000300a00 */
[----:B---3--:R0:W-:Y:S04]  /*3430*/  STL [R1+0x10c], R0 ;  /* 0x00010c0001007387 */ /* 0x0081e80000100800 */
[----:B0-----:R0:W3:Y:S04]  /*3440*/  LDG.E.U16 R0, [R20.64] ;  /* 0x0000000414007981 */ /* 0x0010e8000c1e1500 */
[----:B----4-:R1:W4:Y:S04]  /*3450*/  LDG.E.U16 R17, [R16.64] ;  /* 0x0000000410117981 */ /* 0x010328000c1e1500 */
[----:B0-----:R-:W2:Y:S04]  /*3460*/  LDL.LU.64 R20, [R1+0xcc0] ;  /* 0x000cc00001147983 */ /* 0x001ea80000300a00 */
[----:B-1----:R0:W4:Y:S04]  /*3470*/  LDG.E.U16 R16, [R10.64] ;  /* 0x000000040a107981 */ /* 0x002128000c1e1500 */
[----:B---3--:R2:W-:Y:S04]  /*3480*/  STL [R1+0x108], R0 ;  /* 0x0001080001007387 */ /* 0x0085e80000100800 */
[----:B--2---:R1:W2:Y:S04]  /*3490*/  LDG.E.U16 R0, [R20.64] ;  /* 0x0000000414007981 */ /* 0x0042a8000c1e1500 */
[----:B-1----:R-:W3:Y:S04]  /*34a0*/  LDL.LU.64 R20, [R1+0xcb8] ;  /* 0x000cb80001147983 */ /* 0x002ee80000300a00 */
[----:B--2---:R3:W-:Y:S04]  /*34b0*/  STL [R1+0xf4], R0 ;  /* 0x0000f40001007387 */ /* 0x0047e80000100800 */
[----:B---3--:R1:W2:Y:S04]  /*34c0*/  LDG.E.U16 R0, [R20.64] ;  /* 0x0000000414007981 */ /* 0x0082a8000c1e1500 */
[----:B-1----:R-:W3:Y:S04]  /*34d0*/  LDL.LU.64 R20, [R1+0xcb0] ;  /* 0x000cb00001147983 */ /* 0x002ee80000300a00 */
[----:B--2---:R5:W-:Y:S04]  /*34e0*/  STL [R1+0xf0], R0 ;  /* 0x0000f00001007387 */ /* 0x004be80000100800 */
[----:B-----5:R1:W2:Y:S04]  /*34f0*/  LDG.E.U16 R0, [R18.64] ;  /* 0x0000000412007981 */ /* 0x0202a8000c1e1500 */
[----:B---3--:R3:W5:Y:S04]  /*3500*/  LDG.E.U16 R20, [R20.64] ;  /* 0x0000000414147981 */ /* 0x008768000c1e1500 */
[----:B-1----:R-:W4:Y:S04]  /*3510*/  LDL.LU.64 R18, [R1+0xca8] ;  /* 0x000ca80001127983 */ /* 0x002f280000300a00 */
[----:B---3--:R1:W3:Y:S04]  /*3520*/  LDG.E.U16 R21, [R12.64] ;  /* 0x000000040c157981 */ /* 0x0082e8000c1e1500 */
[----:B--2---:R4:W-:Y:S04]  /*3530*/  STL [R1+0xec], R0 ;  /* 0x0000ec0001007387 */ /* 0x0049e80000100800 */
[----:B----4-:R2:W4:Y:S04]  /*3540*/  LDG.E.U16 R0, [R18.64] ;  /* 0x0000000412007981 */ /* 0x010528000c1e1500 */
[----:B--2---:R-:W2:Y:S04]  /*3550*/  LDL.LU.64 R18, [R1+0x1f8] ;  /* 0x0001f80001127983 */ /* 0x004ea80000300a00 */
[----:B0-----:R-:W2:Y:S04]  /*3560*/  LDL.LU.64 R10, [R1+0xa8] ;  /* 0x0000a800010a7983 */ /* 0x001ea80000300a00 */
[----:B------:R0:W-:Y:S04]  /*3570*/  STL [R1+0xe8], R17 ;  /* 0x0000e81101007387 */ /* 0x0001e80000100800 */
[----:B0-----:R0:W2:Y:S04]  /*3580*/  LDG.E.U16 R17, [R24.64] ;  /* 0x0000000418117981 */ /* 0x0010a8000c1e1500 */
[----:B0-----:R-:W2:Y:S04]  /*3590*/  LDL.LU.64 R24, [R1+0x158] ;  /* 0x0001580001187983 */ /* 0x001ea80000300a00 */
[----:B-1----:R-:W2:Y:S04]  /*35a0*/  LDL.LU.64 R12, [R1+0x80] ;  /* 0x00008000010c7983 */ /* 0x002ea80000300a00 */
[----:B----4-:R0:W-:Y:S04]  /*35b0*/  STL [R1+0xe4], R0 ;  /* 0x0000e40001007387 */ /* 0x0101e80000100800 */
[----:B0-----:R0:W4:Y:S04]  /*35c0*/  LDG.E.U16 R0, [R4.64] ;  /* 0x0000000404007981 */ /* 0x001128000c1e1500 */
[----:B---3--:R-:W-:Y:S04]  /*35d0*/  STL [R1+0xc4], R21 ;  /* 0x0000c41501007387 */ /* 0x008fe80000100800 */
[----:B-----5:R1:W-:Y:S04]  /*35e0*/  STL [R1+0xe0], R20 ;  /* 0x0000e01401007387 */ /* 0x0203e80000100800 */
[----:B--2---:R2:W3:Y:S04]  /*35f0*/  LDG.E.U16 R18, [R18.64] ;  /* 0x0000000412127981 */ /* 0x0044e8000c1e1500 */
[----:B-1----:R-:W5:Y:S04]  /*3600*/  LDL.LU.64 R20, [R1+0x58] ;  /* 0x0000580001147983 */ /* 0x002f680000300a00 */
[----:B------:R-:W-:Y:S04]  /*3610*/  STL [R1+0xbc], R17 ;  /* 0x0000bc1101007387 */ /* 0x000fe80000100800 */
[----:B------:R1:W-:Y:S04]  /*3620*/  STL [R1+0xc0], R16 ;  /* 0x0000c01001007387 */ /* 0x0003e80000100800 */
[----:B--2---:R2:W2:Y:S04]  /*3630*/  LDG.E.U16 R19, [R8.64] ;  /* 0x0000000408137981 */ /* 0x0044a8000c1e1500 */
[----:B-1----:R-:W2:Y:S04]  /*3640*/  LDL.LU.64 R16, [R1+0x38] ;  /* 0x0000380001107983 */ /* 0x002ea80000300a00 */
[----:B0-----:R-:W3:Y:S04]  /*3650*/  LDL.LU.64 R4, [R1+0x10] ;  /* 0x0000100001047983 */ /* 0x001ee80000300a00 */
[----:B----4-:R0:W-:Y:S04]  /*3660*/  STL [R1+0xb8], R0 ;  /* 0x0000b80001007387 */ /* 0x0101e80000100800 */
[----:B0-----:R0:W4:Y:S04]  /*3670*/  LDG.E.U16 R0, [R14.64] ;  /* 0x000000040e007981 */ /* 0x001128000c1e1500 */
[----:B0-----:R-:W5:Y:S04]  /*3680*/  LDL.LU.64 R14, [R1+0xf8] ;  /* 0x0000f800010e7983 */ /* 0x001f680000300a00 */
[----:B--2---:R3:W2:Y:S04]  /*3690*/  LDG.E.U16 R16, [R16.64] ;  /* 0x0000000410107981 */ /* 0x0046a8000c1e1500 */
[----:B---3--:R0:W3:Y:S04]  /*36a0*/  LDG.E.U16 R17, [R4.64] ;  /* 0x0000000404117981 */ /* 0x0080e8000c1e1500 */
[----:B----4-:R1:W-:Y:S04]  /*36b0*/  STL [R1+0xb4], R0 ;  /* 0x0000b40001007387 */ /* 0x0103e80000100800 */
[----:B-1----:R1:W4:Y:S04]  /*36c0*/  LDG.E.U16 R0, [R28.64] ;  /* 0x000000041c007981 */ /* 0x002328000c1e1500 */
[----:B-----5:R5:W2:Y:S04]  /*36d0*/  LDG.E.U16 R14, [R14.64] ;  /* 0x000000040e0e7981 */ /* 0x020aa8000c1e1500 */
[----:B-1----:R-:W2:Y:S04]  /*36e0*/  LDL.LU.64 R28, [R1+0xca0] ;  /* 0x000ca000011c7983 */ /* 0x002ea80000300a00 */
[----:B----4-:R2:W-:Y:S04]  /*36f0*/  STL [R1+0xb0], R0 ;  /* 0x0000b00001007387 */ /* 0x0105e80000100800 */
[----:B--2---:R1:W2:Y:S04]  /*3700*/  LDG.E.U16 R0, [R28.64] ;  /* 0x000000041c007981 */ /* 0x0042a8000c1e1500 */
[----:B-1----:R-:W4:Y:S04]  /*3710*/  LDL.LU.64 R28, [R1+0xc98] ;  /* 0x000c9800011c7983 */ /* 0x002f280000300a00 */
[----:B--2---:R1:W-:Y:S04]  /*3720*/  STL [R1+0x9c], R0 ;  /* 0x00009c0001007387 */ /* 0x0043e80000100800 */
[----:B-1----:R1:W2:Y:S04]  /*3730*/  LDG.E.U16 R0, [R22.64] ;  /* 0x0000000416007981 */ /* 0x0022a8000c1e1500 */
[----:B-1----:R-:W3:Y:S04]  /*3740*/  LDL.LU.64 R22, [R1+0xc90] ;  /* 0x000c900001167983 */ /* 0x002ee80000300a00 */
[----:B--2---:R3:W-:Y:S04]  /*3750*/  STL [R1+0x98], R0 ;  /* 0x0000980001007387 */ /* 0x0047e80000100800 */
[----:B---3--:R1:W2:Y:S04]  /*3760*/  LDG.E.U16 R0, [R22.64] ;  /* 0x0000000416007981 */ /* 0x0082a8000c1e1500 */
[----:B-1----:R-:W3:Y:S04]  /*3770*/  LDL.LU.64 R22, [R1+0x220] ;  /* 0x0002200001167983 */ /* 0x002ee80000300a00 */
[----:B--2---:R1:W-:Y:S04]  /*3780*/  STL [R1+0x90], R0 ;  /* 0x0000900001007387 */ /* 0x0043e80000100800 */
[----:B-1----:R1:W2:Y:S04]  /*3790*/  LDG.E.U16 R0, [R26.64] ;  /* 0x000000041a007981 */ /* 0x0022a8000c1e1500 */
[----:B-1----:R-:W3:Y:S04]  /*37a0*/  LDL.LU.64 R26, [R1+0xc88] ;  /* 0x000c8800011a7983 */ /* 0x002ee80000300a00 */
[----:B--2---:R1:W-:Y:S04]  /*37b0*/  STL [R1+0x94], R0 ;  /* 0x0000940001007387 */ /* 0x0043e80000100800 */
[----:B------:R-:W2:Y:S04]  /*37c0*/  LDL.LU.64 R8, [R1+0x210] ;  /* 0x0002100001087983 */ /* 0x000ea80000300a00 */
[----:B-1----:R1:W2:Y:S04]  /*37d0*/  LDG.E.U16 R0, [R2.64] ;  /* 0x0000000402007981 */ /* 0x0022a8000c1e1500 */
[----:B-1----:R-:W2:Y:S04]  /*37e0*/  LDL.LU.64 R2, [R1+0x1e8] ;  /* 0x0001e80001027983 */ /* 0x002ea80000300a00 */
[----:B------:R-:W-:Y:S04]  /*37f0*/  STL [R1+0x88], R19 ;  /* 0x0000881301007387 */ /* 0x000fe80000100800 */
[----:B------:R1:W-:Y:S04]  /*3800*/  STL [R1+0x8c], R18 ;  /* 0x00008c1201007387 */ /* 0x0003e80000100800 */
[----:B-1----:R-:W2:Y:S04]  /*3810*/  LDL.LU.64 R18, [R1+0x160] ;  /* 0x0001600001127983 */ /* 0x002ea80000300a00 */
[----:B--2---:R1:W-:Y:S04]  /*3820*/  STL.64 [R1+0xc78], R18 ;  /* 0x000c781201007387 */ /* 0x0043e80000100a00 */
[----:B-1----:R-:W2:Y:S04]  /*3830*/  LDL.LU.64 R18, [R1+0x190] ;  /* 0x0001900001127983 */ /* 0x002ea80000300a00 */
[----:B------:R1:W-:Y:S04]  /*3840*/  STL [R1+0x74], R7 ;  /* 0x0000740701007387 */ /* 0x0003e80000100800 */
[----:B-1----:R-:W2:Y:S04]  /*3850*/  LDL.LU.64 R6, [R1+0xc8] ;  /* 0x0000c80001067983 */ /* 0x002ea80000300a00 */
[----:B--2---:R1:W-:Y:S04]  /*3860*/  STL.64 [R1+0xc68], R6 ;  /* 0x000c680601007387 */ /* 0x0043e80000100a00 */
[----:B-1----:R-:W2:Y:S04]  /*3870*/  LDL.LU.64 R6, [R1+0x100] ;  /* 0x0001000001067983 */ /* 0x002ea80000300a00 */
[----:B--2---:R1:W-:Y:S04]  /*3880*/  STL.64 [R1+0xc70], R6 ;  /* 0x000c700601007387 */ /* 0x0043e80000100a00 */
[----:B-1----:R-:W2:Y:S04]  /*3890*/  LDL.LU.64 R6, [R1+0x130] ;  /* 0x0001300001067983 */ /* 0x002ea80000300a00 */
[----:B------:R3:W-:Y:S04]  /*38a0*/  STL [R1+0x70], R0 ;  /* 0x0000700001007387 */ /* 0x0007e80000100800 */
[----:B---3--:R1:W3:Y:S04]  /*38b0*/  LDG.E.U16 R0, [R22.64] ;  /* 0x0000000416007981 */ /* 0x0082e8000c1e1500 */
[----:B-1----:R-:W2:Y:S04]  /*38c0*/  LDL.LU.64 R22, [R1+0xa0] ;  /* 0x0000a00001167983 */ /* 0x002ea80000300a00 */
[----:B---3--:R1:W-:Y:S04]  /*38d0*/  STL [R1+0x6c], R0 ;  /* 0x00006c0001007387 */ /* 0x0083e80000100800 */
[----:B-1----:R1:W3:Y:S04]  /*38e0*/  LDG.E.U16 R0, [R10.64] ;  /* 0x000000040a007981 */ /* 0x0022e8000c1e1500 */
[----:B-1----:R-:W2:Y:S04]  /*38f0*/  LDL.LU.64 R10, [R1+0x78] ;  /* 0x00007800010a7983 */ /* 0x002ea80000300a00 */
[----:B---3--:R1:W-:Y:S04]  /*3900*/  STL [R1+0x64], R0 ;  /* 0x0000640001007387 */ /* 0x0083e80000100800 */
[----:B-1----:R1:W3:Y:S04]  /*3910*/  LDG.E.U16 R0, [R24.64] ;  /* 0x0000000418007981 */ /* 0x0022e8000c1e1500 */
[----:B--2---:R2:W2:Y:S04]  /*3920*/  LDG.E.U16 R11, [R10.64] ;  /* 0x000000040a0b7981 */ /* 0x0044a8000c1e1500 */
[----:B-1----:R-:W5:Y:S04]  /*3930*/  LDL.LU.64 R24, [R1+0xc80] ;  /* 0x000c800001187983 */ /* 0x002f680000300a00 */
[----:B---3--:R1:W-:Y:S04]  /*3940*/  STL [R1+0x68], R0 ;  /* 0x0000680001007387 */ /* 0x0083e80000100800 */
[----:B-1----:R1:W3:Y:S04]  /*3950*/  LDG.E.U16 R0, [R12.64] ;  /* 0x000000040c007981 */ /* 0x0022e8000c1e1500 */
[----:B-----5:R5:W2:Y:S04]  /*3960*/  LDG.E.U16 R15, [R24.64] ;  /* 0x00000004180f7981 */ /* 0x020aa8000c1e1500 */
[----:B-1----:R-:W2:Y:S04]  /*3970*/  LDL.LU.64 R12, [R1+0x240] ;  /* 0x00024000010c7983 */ /* 0x002ea80000300a00 */
[----:B---3--:R1:W-:Y:S04]  /*3980*/  STL [R1+0x60], R0 ;  /* 0x0000600001007387 */ /* 0x0083e80000100800 */
[----:B0-----:R-:W3:Y:S04]  /*3990*/  LDL.LU.64 R4, [R1+0x248] ;  /* 0x0002480001047983 */ /* 0x001ee80000300a00 */
[----:B-----5:R-:W5:Y:S04]  /*39a0*/  LDL.LU.64 R24, [R1+0x188] ;  /* 0x0001880001187983 */ /* 0x020f680000300a00 */
[----:B-1----:R0:W4:Y:S04]  /*39b0*/  LDG.E.U16 R0, [R20.64] ;  /* 0x0000000414007981 */ /* 0x002128000c1e1500 */
[----:B--2---:R1:W2:Y:S04]  /*39c0*/  LDG.E.U16 R10, [R12.64] ;  /* 0x000000040c0a7981 */ /* 0x0042a8000c1e1500 */
[----:B0-----:R-:W2:Y:S04]  /*39d0*/  LDL.LU.64 R20, [R1+0x258] ;  /* 0x0002580001147983 */ /* 0x001ea80000300a00 */
[----:B---3--:R2:W3:Y:S04]  /*39e0*/  LDG.E.U16 R5, [R4.64] ;  /* 0x0000000404057981 */ /* 0x0084e8000c1e1500 */
[----:B-----5:R-:W5:Y:S04]  /*39f0*/  LDG.E.U16 R25, [R24.64] ;  /* 0x0000000418197981 */ /* 0x020f68000c1e1500 */
[----:B----4-:R0:W-:Y:S04]  /*3a00*/  STL [R1+0x54], R0 ;  /* 0x0000540001007387 */ /* 0x0101e80000100800 */
[----:B0-----:R0:W4:Y:S04]  /*3a10*/  LDG.E.U16 R0, [R26.64] ;  /* 0x000000041a007981 */ /* 0x001128000c1e1500 */
[----:B--2---:R-:W2:Y:S04]  /*3a20*/  LDG.E.U16 R4, [R20.64] ;  /* 0x0000000414047981 */ /* 0x004ea8000c1e1500 */
[----:B0-----:R-:W2:Y:S04]  /*3a30*/  LDL.LU.64 R26, [R1+0x250] ;  /* 0x00025000011a7983 */ /* 0x001ea80000300a00 */
[----:B------:R-:W-:Y:S04]  /*3a40*/  STL [R1+0x4c], R17 ;  /* 0x00004c1101007387 */ /* 0x000fe80000100800 */
[----:B------:R0:W-:Y:S04]  /*3a50*/  STL [R1+0x50], R16 ;  /* 0x0000501001007387 */ /* 0x0001e80000100800 */
[----:B0-----:R-:W2:Y:S04]  /*3a60*/  LDL.LU.64 R16, [R1+0x260] ;  /* 0x0002600001107983 */ /* 0x001ea80000300a00 */
[----:B------:R-:W-:Y:S04]  /*3a70*/  STL [R1+0x44], R15 ;  /* 0x0000440f01007387 */ /* 0x000fe80000100800 */
[----:B------:R0:W-:Y:S04]  /*3a80*/  STL [R1+0x48], R14 ;  /* 0x0000480e01007387 */ /* 0x0001e80000100800 */
[----:B0-----:R-:W2:Y:S04]  /*3a90*/  LDL.LU.64 R14, [R1+0x268] ;  /* 0x00026800010e7983 */ /* 0x001ea80000300a00 */
[----:B----4-:R0:W-:Y:S04]  /*3aa0*/  STL [R1+0x40], R0 ;  /* 0x0000400001007387 */ /* 0x0101e80000100800 */
[----:B0-----:R0:W4:Y:S04]  /*3ab0*/  LDG.E.U16 R0, [R28.64] ;  /* 0x000000041c007981 */ /* 0x001128000c1e1500 */
[----:B0-----:R-:W2:Y:S04]  /*3ac0*/  LDL.LU.64 R28, [R1+0x1e0] ;  /* 0x0001e000011c7983 */ /* 0x001ea80000300a00 */
[----:B----4-:R0:W-:Y:S04]  /*3ad0*/  STL [R1+0x3c], R0 ;  /* 0x00003c0001007387 */ /* 0x0101e80000100800 */
[----:B0-----:R0:W4:Y:S04]  /*3ae0*/  LDG.E.U16 R0, [R8.64] ;  /* 0x0000000408007981 */ /* 0x001128000c1e1500 */
[----:B--2---:R-:W2:Y:S04]  /*3af0*/  LDG.E.U16 R29, [R28.64] ;  /* 0x000000041c1d7981 */ /* 0x004ea8000c1e1500 */
[----:B0-----:R-:W2:Y:S04]  /*3b00*/  LDL.LU.64 R8, [R1+0x270] ;  /* 0x0002700001087983 */ /* 0x001ea80000300a00 */
[----:B----4-:R0:W-:Y:S04]  /*3b10*/  STL [R1+0x38], R0 ;  /* 0x0000380001007387 */ /* 0x0101e80000100800 */
[----:B0-----:R0:W4:Y:S04]  /*3b20*/  LDG.E.U16 R0, [R2.64] ;  /* 0x0000000402007981 */ /* 0x001128000c1e1500 */
[----:B--2---:R2:W2:Y:S04]  /*3b30*/  LDG.E.U16 R9, [R8.64] ;  /* 0x0000000408097981 */ /* 0x0044a8000c1e1500 */
[----:B0-----:R-:W2:Y:S04]  /*3b40*/  LDL.LU.64 R2, [R1+0x278] ;  /* 0x0002780001027983 */ /* 0x001ea80000300a00 */
[----:B----4-:R0:W-:Y:S04]  /*3b50*/  STL [R1+0x34], R0 ;  /* 0x0000340001007387 */ /* 0x0101e80000100800 */
[----:B0-----:R0:W4:Y:S04]  /*3b60*/  LDG.E.U16 R0, [R18.64] ;  /* 0x0000000412007981 */ /* 0x001128000c1e1500 */
[----:B--2---:R2:W2:Y:S04]  /*3b70*/  LDG.E.U16 R2, [R2.64] ;  /* 0x0000000402027981 */ /* 0x0044a8000c1e1500 */
[----:B0-----:R-:W2:Y:S04]  /*3b80*/  LDL.LU.64 R18, [R1+0xc78] ;  /* 0x000c780001127983 */ /* 0x001ea80000300a00 */
[----:B----4-:R2:W-:Y:S04]  /*3b90*/  STL [R1+0x30], R0 ;  /* 0x0000300001007387 */ /* 0x0105e80000100800 */
[----:B--2---:R0:W2:Y:S04]  /*3ba0*/  LDG.E.U16 R0, [R18.64] ;  /* 0x0000000412007981 */ /* 0x0040a8000c1e1500 */
[----:B0-----:R-:W4:Y:S04]  /*3bb0*/  LDL.LU.64 R18, [R1+0x280] ;  /* 0x0002800001127983 */ /* 0x001f280000300a00 */
[----:B--2---:R0:W-:Y:S04]  /*3bc0*/  STL [R1+0x2c], R0 ;  /* 0x00002c0001007387 */ /* 0x0041e80000100800 */
[----:B0-----:R0:W2:Y:S04]  /*3bd0*/  LDG.E.U16 R0, [R6.64] ;  /* 0x0000000406007981 */ /* 0x0010a8000c1e1500 */
[----:B----4-:R4:W3:Y:S04]  /*3be0*/  LDG.E.U16 R8, [R18.64] ;  /* 0x0000000412087981 */ /* 0x0108e8000c1e1500 */
        /* <DEDUP_REMOVED lines=8> */
[----:B0-----:R0:W2:Y:S04]  /*3c70*/  LDG.E.U16 R0, [R22.64] ;  /* 0x0000000416007981 */ /* 0x0010a8000c1e1500 */
[----:B---3--:R3:W3:Y:S04]  /*3c80*/  LDG.E.U16 R7, [R6.64] ;  /* 0x0000000406077981 */ /* 0x0086e8000c1e1500 */
[----:B0-----:R-:W3:Y:S04]  /*3c90*/  LDL.LU.64 R22, [R1+0x290] ;  /* 0x0002900001167983 */ /* 0x001ee80000300a00 */
[----:B------:R0:W-:Y:S04]  /*3ca0*/  STL [R1+0x1c], R29 ;  /* 0x00001c1d01007387 */ /* 0x0001e80000100800 */
[----:B0-----:R-:W4:Y:S04]  /*3cb0*/  LDL.LU.64 R28, [R1+0x298] ;  /* 0x00029800011c7983 */ /* 0x001f280000300a00 */
[----:B------:R0:W-:Y:S04]  /*3cc0*/  STL [R1+0xc14], R11 ;  /* 0x000c140b01007387 */ /* 0x0001e80000100800 */
[----:B-----5:R5:W-:Y:S04]  /*3cd0*/  STL [R1+0x18], R25 ;  /* 0x0000181901007387 */ /* 0x020be80000100800 */
[----:B0-----:R0:W4:Y:S04]  /*3ce0*/  LDG.E.U16 R11, [R16.64] ;  /* 0x00000004100b7981 */ /* 0x001128000c1e1500 */
[----:B-----5:R-:W5:Y:S04]  /*3cf0*/  LDL.LU.64 R24, [R1+0x2a0] ;  /* 0x0002a00001187983 */ /* 0x020f680000300a00 */
[----:B-1----:R-:W5:Y:S04]  /*3d00*/  LDL.LU.64 R12, [R1+0x2a8] ;  /* 0x0002a800010c7983 */ /* 0x002f680000300a00 */
[----:B------:R1:W-:Y:S04]  /*3d10*/  STL [R1+0xc18], R10 ;  /* 0x000c180a01007387 */ /* 0x0003e80000100800 */
[----:B------:R-:W-:Y:S04]  /*3d20*/  STL [R1+0xc00], R5 ;  /* 0x000c000501007387 */ /* 0x000fe80000100800 */
[----:B-1----:R1:W5:Y:S04]  /*3d30*/  LDG.E.U16 R10, [R26.64] ;  /* 0x000000041a0a7981 */ /* 0x002368000c1e1500 */
[----:B-1----:R-:W5:Y:S04]  /*3d40*/  LDL.LU.64 R26, [R1+0x2b0] ;  /* 0x0002b000011a7983 */ /* 0x002f680000300a00 */
[----:B------:R-:W-:Y:S04]  /*3d50*/  STL [R1+0xc04], R4 ;  /* 0x000c040401007387 */ /* 0x000fe80000100800 */
[----:B--2---:R1:W-:Y:S04]  /*3d60*/  STL [R1+0x14], R0 ;  /* 0x0000140001007387 */ /* 0x0043e80000100800 */
[----:B-1----:R1:W2:Y:S04]  /*3d70*/  LDG.E.U16 R0, [R14.64] ;  /* 0x000000040e007981 */ /* 0x0022a8000c1e1500 */
[----:B---3--:R3:W2:Y:S04]  /*3d80*/  LDG.E.U16 R6, [R22.64] ;  /* 0x0000000416067981 */ /* 0x0086a8000c1e1500 */
[----:B-1----:R-:W2:Y:S04]  /*3d90*/  LDL.LU.64 R14, [R1+0x2b8] ;  /* 0x0002b800010e7983 */ /* 0x002ea80000300a00 */
[----:B----4-:R-:W4:Y:S04]  /*3da0*/  LDG.E.U16 R3, [R28.64] ;  /* 0x000000041c037981 */ /* 0x010f28000c1e1500 */
[----:B-----5:R1:W5:Y:S04]  /*3db0*/  LDG.E.U16 R12, [R12.64] ;  /* 0x000000040c0c7981 */ /* 0x020368000c1e1500 */
[----:B-1----:R1:W3:Y:S04]  /*3dc0*/  LDG.E.U16 R13, [R26.64] ;  /* 0x000000041a0d7981 */ /* 0x0022e8000c1e1500 */
[----:B--2---:R-:W2:Y:S04]  /*3dd0*/  LDG.E.U16 R14, [R14.64] ;  /* 0x000000040e0e7981 */ /* 0x004ea8000c1e1500 */
[----:B------:R1:W-:Y:S04]  /*3de0*/  STL [R1+0xc08], R0 ;  /* 0x000c080001007387 */ /* 0x0003e80000100800 */
[----:B------:R-:W-:Y:S04]  /*3df0*/  STL [R1+0xc1c], R9 ;  /* 0x000c1c0901007387 */ /* 0x000fe80000100800 */
[----:B0-----:R-:W2:Y:S04]  /*3e00*/  LDL.LU.64 R16, [R1+0x2c8] ;  /* 0x0002c80001107983 */ /* 0x001ea80000300a00 */
[----:B------:R-:W-:Y:S04]  /*3e10*/  STL [R1+0xc20], R2 ;  /* 0x000c200201007387 */ /* 0x000fe80000100800 */
[----:B------:R-:W2:Y:S04]  /*3e20*/  LDL.LU.64 R18, [R1+0x2d8] ;  /* 0x0002d80001127983 */ /* 0x000ea80000300a00 */
[----:B------:R0:W-:Y:S04]  /*3e30*/  STL [R1+0xc24], R8 ;  /* 0x000c240801007387 */ /* 0x0001e80000100800 */
[----:B-1----:R1:W2:Y:S04]  /*3e40*/  LDG.E.U16 R0, [R24.64] ;  /* 0x0000000418007981 */ /* 0x0022a8000c1e1500 */
[----:B0-----:R-:W2:Y:S04]  /*3e50*/  LDL.LU.64 R8, [R1+0x2e0] ;  /* 0x0002e00001087983 */ /* 0x001ea80000300a00 */
[----:B------:R-:W2:Y:S04]  /*3e60*/  LDL.LU.64 R20, [R1+0x2e8] ;  /* 0x0002e80001147983 */ /* 0x000ea80000300a00 */
[----:B------:R-:W2:Y:S04]  /*3e70*/  LDL.LU.64 R4, [R1+0x2f0] ;  /* 0x0002f00001047983 */ /* 0x000ea80000300a00 */
[----:B------:R-:W-:Y:S04]  /*3e80*/  STL [R1+0xc28], R7 ;  /* 0x000c280701007387 */ /* 0x000fe80000100800 */
[----:B---3--:R-:W3:Y:S04]  /*3e90*/  LDL.LU.64 R22, [R1+0x2f8] ;  /* 0x0002f80001167983 */ /* 0x008ee80000300a00 */
[----:B------:R-:W-:Y:S04]  /*3ea0*/  STL [R1+0xc2c], R6 ;  /* 0x000c2c0601007387 */ /* 0x000fe80000100800 */
[----:B----4-:R0:W-:Y:S04]  /*3eb0*/  STL [R1+0xc0c], R3 ;  /* 0x000c0c0301007387 */ /* 0x0101e80000100800 */
[----:B0-----:R-:W4:Y:S04]  /*3ec0*/  LDL.LU.64 R2, [R1+0x2d0] ;  /* 0x0002d00001027983 */ /* 0x001f280000300a00 */
[----:B-1----:R-:W4:Y:S04]  /*3ed0*/  LDL.LU.64 R24, [R1+0x308] ;  /* 0x0003080001187983 */ /* 0x002f280000300a00 */
[----:B------:R-:W4:Y:S04]  /*3ee0*/  LDL.LU.64 R6, [R1+0x310] ;  /* 0x0003100001067983 */ /* 0x000f280000300a00 */
[----:B------:R-:W-:Y:S04]  /*3ef0*/  STL [R1+0x8], R10 ;  /* 0x0000080a01007387 */ /* 0x000fe80000100800 */
[----:B-----5:R-:W-:Y:S04]  /*3f00*/  STL [R1+0xc10], R12 ;  /* 0x000c100c01007387 */ /* 0x020fe80000100800 */
[----:B------:R-:W5:Y:S04]  /*3f10*/  LDL.LU.64 R26, [R1+0x318] ;  /* 0x00031800011a7983 */ /* 0x000f680000300a00 */
[----:B------:R0:W-:Y:S04]  /*3f20*/  STL [R1+0x4], R11 ;  /* 0x0000040b01007387 */ /* 0x0001e80000100800 */
[----:B0-----:R-:W5:Y:S04]  /*3f30*/  LDL.LU.64 R10, [R1+0x320] ;  /* 0x00032000010a7983 */ /* 0x001f680000300a00 */
[----:B------:R-:W5:Y:S04]  /*3f40*/  LDL.LU.64 R28, [R1+0x328] ;  /* 0x00032800011c7983 */ /* 0x000f680000300a00 */
[----:B------:R0:W-:Y:S04]  /*3f50*/  STL [R1+0xc30], R13 ;  /* 0x000c300d01007387 */ /* 0x0001e80000100800 */
[----:B0-----:R-:W5:Y:S04]  /*3f60*/  LDL.LU.64 R12, [R1+0x300] ;  /* 0x00030000010c7983 */ /* 0x001f680000300a00 */
[----:B--2---:R0:W-:Y:S04]  /*3f70*/  STL [R1+0xc34], R14 ;  /* 0x000c340e01007387 */ /* 0x0041e80000100800 */
[----:B0-----:R-:W2:Y:S04]  /*3f80*/  LDL.LU.64 R14, [R1+0x2c0] ;  /* 0x0002c000010e7983 */ /* 0x001ea80000300a00 */
[----:B------:R4:W2:Y:S04]  /*3f90*/  LDG.E.U16 R16, [R16.64] ;  /* 0x0000000410107981 */ /* 0x0008a8000c1e1500 */
[----:B------:R0:W2:Y:S04]  /*3fa0*/  LDG.E.U16 R18, [R18.64] ;  /* 0x0000000412127981 */ /* 0x0000a8000c1e1500 */
[----:B0-----:R-:W2:Y:S04]  /*3fb0*/  LDG.E.U16 R19, [R8.64] ;  /* 0x0000000408137981 */ /* 0x001ea8000c1e1500 */
[----:B------:R0:W2:Y:S04]  /*3fc0*/  LDG.E.U16 R20, [R20.64] ;  /* 0x0000000414147981 */ /* 0x0000a8000c1e1500 */
[----:B0-----:R-:W2:Y:S04]  /*3fd0*/  LDG.E.U16 R21, [R4.64] ;  /* 0x0000000404157981 */ /* 0x001ea8000c1e1500 */
[----:B---3--:R0:W3:Y:S04]  /*3fe0*/  LDG.E.U16 R22, [R22.64] ;  /* 0x0000000416167981 */ /* 0x0080e8000c1e1500 */
[----:B----4-:R-:W4:Y:S04]  /*3ff0*/  LDG.E.U16 R17, [R2.64] ;  /* 0x0000000402117981 */ /* 0x010f28000c1e1500 */
[----:B------:R1:W3:Y:S04]  /*4000*/  LDG.E.U16 R24, [R24.64] ;  /* 0x0000000418187981 */ /* 0x0002e8000c1e1500 */
[----:B-1----:R-:W3:Y:S04]  /*4010*/  LDG.E.U16 R25, [R6.64] ;  /* 0x0000000406197981 */ /* 0x002ee8000c1e1500 */
[----:B-----5:R1:W5:Y:S04]  /*4020*/  LDG.E.U16 R26, [R26.64] ;  /* 0x000000041a1a7981 */ /* 0x020368000c1e1500 */
[----:B-1----:R1:W3:Y:S04]  /*4030*/  LDG.E.U16 R27, [R10.64] ;  /* 0x000000040a1b7981 */ /* 0x0022e8000c1e1500 */
[----:B------:R0:W3:Y:S04]  /*4040*/  LDG.E.U16 R28, [R28.64] ;  /* 0x000000041c1c7981 */ /* 0x0000e8000c1e1500 */
[----:B0-----:R-:W3:Y:S04]  /*4050*/  LDG.E.U16 R23, [R12.64] ;  /* 0x000000040c177981 */ /* 0x001ee8000c1e1500 */
[----:B--2---:R-:W2:Y:S04]  /*4060*/  LDG.E.U16 R15, [R14.64] ;  /* 0x000000040e0f7981 */ /* 0x004ea8000c1e1500 */
[----:B------:R-:W0:Y:S04]  /*4070*/  S2R R29, SR_TID.X ;  /* 0x00000000001d7919 */ /* 0x000e280000002100 */
[----:B--2---:R-:W-:Y:S04]  /*4080*/  STL [R1+0xc38], R15 ;  /* 0x000c380f01007387 */ /* 0x004fe80000100800 */
[----:B------:R-:W-:Y:S04]  /*4090*/  STL [R1+0xc3c], R16 ;  /* 0x000c3c1001007387 */ /* 0x000fe80000100800 */
[----:B----4-:R-:W-:Y:S04]  /*40a0*/  STL [R1+0xc40], R17 ;  /* 0x000c401101007387 */ /* 0x010fe80000100800 */
[----:B------:R-:W-:Y:S04]  /*40b0*/  STL [R1+0xc44], R18 ;  /* 0x000c441201007387 */ /* 0x000fe80000100800 */
[----:B------:R-:W-:Y:S04]  /*40c0*/  STL [R1+0xc48], R19 ;  /* 0x000c481301007387 */ /* 0x000fe80000100800 */
[----:B------:R-:W-:Y:S04]  /*40d0*/  STL [R1+0xc4c], R20 ;  /* 0x000c4c1401007387 */ /* 0x000fe80000100800 */
[----:B------:R-:W-:Y:S04]  /*40e0*/  STL [R1+0xc50], R21 ;  /* 0x000c501501007387 */ /* 0x000fe80000100800 */
[----:B------:R-:W2:Y:S04]  /*40f0*/  LDL.LU R2, [R1+0x3a0] ;  /* 0x0003a00001027983 */ /* 0x000ea80000300800 */
[----:B------:R-:W4:Y:S04]  /*4100*/  LDL.LU R9, [R1+0x39c] ;  /* 0x00039c0001097983 */ /* 0x000f280000300800 */
[----:B------:R-:W-:Y:S04]  /*4110*/  STL [R1], R0 ;  /* 0x0000000001007387 */ /* 0x000fe80000100800 */
[----:B------:R-:W4:Y:S04]  /*4120*/  LDL.LU R5, [R1+0x398] ;  /* 0x0003980001057983 */ /* 0x000f280000300800 */
[----:B---3--:R-:W-:Y:S04]  /*4130*/  STL [R1+0xc54], R22 ;  /* 0x000c541601007387 */ /* 0x008fe80000100800 */
[----:B------:R-:W-:Y:S04]  /*4140*/  STL [R1+0xc58], R23 ;  /* 0x000c581701007387 */ /* 0x000fe80000100800 */
[----:B------:R-:W-:Y:S04]  /*4150*/  STL [R1+0xc5c], R24 ;  /* 0x000c5c1801007387 */ /* 0x000fe80000100800 */
[----:B------:R3:W-:Y:S04]  /*4160*/  STL [R1+0xc60], R25 ;  /* 0x000c601901007387 */ /* 0x0007e80000100800 */
[----:B-----5:R-:W-:Y:S04]  /*4170*/  STL [R1+0xc64], R26 ;  /* 0x000c641a01007387 */ /* 0x020fe80000100800 */
[----:B---3--:R-:W3:Y:S04]  /*4180*/  LDL.LU R25, [R1+0x390] ;  /* 0x0003900001197983 */ /* 0x008ee80000300800 */
[----:B------:R-:W5:Y:S04]  /*4190*/  LDL.LU R24, [R1+0x388] ;  /* 0x0003880001187983 */ /* 0x000f680000300800 */
[----:B------:R-:W3:Y:S04]  /*41a0*/  LDL.LU R23, [R1+0x384] ;  /* 0x0003840001177983 */ /* 0x000ee80000300800 */
[----:B------:R-:W3:Y:S04]  /*41b0*/  LDL.LU R22, [R1+0x38c] ;  /* 0x00038c0001167983 */ /* 0x000ee80000300800 */
[----:B------:R-:W3:Y:S04]  /*41c0*/  LDL.LU R21, [R1+0x380] ;  /* 0x0003800001157983 */ /* 0x000ee80000300800 */
[----:B------:R-:W3:Y:S04]  /*41d0*/  LDL.LU R20, [R1+0x37c] ;  /* 0x00037c0001147983 */ /* 0x000ee80000300800 */
[----:B------:R-:W3:Y:S04]  /*41e0*/  LDL.LU R19, [R1+0x394] ;  /* 0x0003940001137983 */ /* 0x000ee80000300800 */
[----:B------:R-:W3:Y:S04]  /*41f0*/  LDL.LU R18, [R1+0x378] ;  /* 0x0003780001127983 */ /* 0x000ee80000300800 */
[----:B------:R-:W3:Y:S04]  /*4200*/  LDL.LU R3, [R1+0x370] ;  /* 0x0003700001037983 */ /* 0x000ee80000300800 */
[----:B-1----:R-:W3:Y:S04]  /*4210*/  LDL.LU R10, [R1+0x36c] ;  /* 0x00036c00010a7983 */ /* 0x002ee80000300800 */
[----:B------:R-:W5:Y:S01]  /*4220*/  LDL.LU R11, [R1+0x368] ;  /* 0x00036800010b7983 */ /* 0x000f620000300800 */
[----:B------:R-:W-:Y:S01]  /*4230*/  IMAD.MOV.U32 R0, RZ, RZ, 0x1 ;  /* 0x00000001ff007424 */ /* 0x000fe200078e00ff */
[----:B0-----:R-:W-:-:S02]  /*4240*/  LOP3.LUT R29, R29, 0xff, RZ, 0xc0, !PT ;  /* 0x000000ff1d1d7812 */ /* 0x001fc400078ec0ff */
[----:B------:R-:W5:Y:S02]  /*4250*/  LDL.LU R8, [R1+0x364] ;  /* 0x0003640001087983 */ /* 0x000f640000300800 */
[----:B------:R-:W-:Y:S02]  /*4260*/  ISETP.LE.AND P0, PT, R0, c[0x0][0x1d0], PT ;  /* 0x0000740000007a0c */ /* 0x000fe40003f03270 */
[----:B------:R-:W5:Y:S01]  /*4270*/  LDL.LU R0, [R1+0x360] ;  /* 0x0003600001007983 */ /* 0x000f620000300800 */
[----:B------:R-:W-:-:S03]  /*4280*/  SHF.L.U32 R29, R29, 0x1, RZ ;  /* 0x000000011d1d7819 */ /* 0x000fc600000006ff */
[----:B------:R-:W5:Y:S04]  /*4290*/  LDL.LU R4, [R1+0x35c] ;  /* 0x00035c0001047983 */ /* 0x000f680000300800 */
        /* <DEDUP_REMOVED lines=8> */
[----:B--2---:R0:W-:Y:S04]  /*4320*/  STS.U16 [R29], R2 ;  /* 0x000000021d007388 */ /* 0x0041e80000000400 */
[----:B----4-:R1:W-:Y:S04]  /*4330*/  STS.U16 [R29+0x1000], R9 ;  /* 0x001000091d007388 */ /* 0x0103e80000000400 */
[----:B0-----:R-:W2:Y:S04]  /*4340*/  LDL.LU R2, [R1+0x338] ;  /* 0x0003380001027983 */ /* 0x001ea80000300800 */
[----:B------:R0:W-:Y:S04]  /*4350*/  STS.U16 [R29+0x2000], R5 ;  /* 0x002000051d007388 */ /* 0x0001e80000000400 */
[----:B-1----:R-:W4:Y:S04]  /*4360*/  LDL.LU R9, [R1+0x334] ;  /* 0x0003340001097983 */ /* 0x002f280000300800 */
[----:B0-----:R-:W4:Y:S04]  /*4370*/  LDL.LU R5, [R1+0x330] ;  /* 0x0003300001057983 */ /* 0x001f280000300800 */
[----:B---3--:R0:W-:Y:S04]  /*4380*/  STS.U16 [R29+0xd000], R10 ;  /* 0x00d0000a1d007388 */ /* 0x0081e80000000400 */
[----:B-----5:R1:W-:Y:S04]  /*4390*/  STS.U16 [R29+0x7000], R11 ;  /* 0x0070000b1d007388 */ /* 0x0203e80000000400 */
[----:B0-----:R-:W3:Y:S04]  /*43a0*/  LDL.LU R10, [R1+0x20c] ;  /* 0x00020c00010a7983 */ /* 0x001ee80000300800 */
[----:B-1----:R-:W5:Y:S04]  /*43b0*/  LDL.LU R11, [R1+0x208] ;  /* 0x00020800010b7983 */ /* 0x002f680000300800 */
[----:B------:R0:W-:Y:S04]  /*43c0*/  STS.U16 [R29+0xc000], R3 ;  /* 0x00c000031d007388 */ /* 0x0001e80000000400 */
[----:B------:R1:W-:Y:S01]  /*43d0*/  STS.U16 [R29+0xe000], R8 ;  /* 0x00e000081d007388 */ /* 0x0003e20000000400 */
[----:B0-----:R-:W-:-:S03]  /*43e0*/  LOP3.LUT R3, R29, 0x10, RZ, 0x3c, !PT ;  /* 0x000000101d037812 */ /* 0x001fc600078e3cff */
[----:B------:R-:W-:Y:S04]  /*43f0*/  STS.U16 [R29+0x4000], R25 ;  /* 0x004000191d007388 */ /* 0x000fe80000000400 */
[----:B------:R-:W-:Y:S04]  /*4400*/  STS.U16 [R29+0x8000], R24 ;  /* 0x008000181d007388 */ /* 0x000fe80000000400 */
[----:B------:R-:W-:Y:S04]  /*4410*/  STS.U16 [R29+0x9000], R23 ;  /* 0x009000171d007388 */ /* 0x000fe80000000400 */
[----:B------:R-:W-:Y:S04]  /*4420*/  STS.U16 [R29+0x5000], R22 ;  /* 0x005000161d007388 */ /* 0x000fe80000000400 */
[----:B------:R-:W-:Y:S04]  /*4430*/  STS.U16 [R29+0xa000], R21 ;  /* 0x00a000151d007388 */ /* 0x000fe80000000400 */
[----:B------:R-:W-:Y:S04]  /*4440*/  STS.U16 [R29+0xb000], R20 ;  /* 0x00b000141d007388 */ /* 0x000fe80000000400 */
[----:B------:R-:W-:Y:S04]  /*4450*/  STS.U16 [R29+0x3000], R19 ;  /* 0x003000131d007388 */ /* 0x000fe80000000400 */
[----:B------:R-:W-:Y:S04]  /*4460*/  STS.U16 [R29+0x6000], R18 ;  /* 0x006000121d007388 */ /* 0x000fe80000000400 */
[----:B------:R0:W-:Y:S04]  /*4470*/  STS.U16 [R29+0xf000], R0 ;  /* 0x00f000001d007388 */ /* 0x0001e80000000400 */
[----:B-1----:R-:W5:Y:S04]  /*4480*/  LDL.LU R8, [R1+0x1dc] ;  /* 0x0001dc0001087983 */ /* 0x002f680000300800 */
[----:B------:R1:W-:Y:S04]  /*4490*/  STS.U16 [R3+0x8200], R4 ;  /* 0x0082000403007388 */ /* 0x0003e80000000400 */
[----:B0-----:R-:W5:Y:S04]  /*44a0*/  LDL.LU R0, [R1+0x1d8] ;  /* 0x0001d80001007983 */ /* 0x001f680000300800 */
[----:B------:R-:W-:Y:S04]  /*44b0*/  STS.U16 [R3+0x9200], R17 ;  /* 0x0092001103007388 */ /* 0x000fe80000000400 */
[----:B-1----:R-:W5:Y:S04]  /*44c0*/  LDL.LU R4, [R1+0x3a4] ;  /* 0x0003a40001047983 */ /* 0x002f680000300800 */
[----:B------:R-:W-:Y:S04]  /*44d0*/  STS.U16 [R3+0xa200], R16 ;  /* 0x00a2001003007388 */ /* 0x000fe80000000400 */
[----:B------:R-:W5:Y:S04]  /*44e0*/  LDL.LU R26, [R1+0x1d0] ;  /* 0x0001d000011a7983 */ /* 0x000f680000300800 */
        /* <DEDUP_REMOVED lines=12> */
[----:B------:R-:W5:Y:S04]  /*45b0*/  LDL.LU R19, [R1+0x154] ;  /* 0x0001540001137983 */ /* 0x000f680000300800 */
[----:B------:R-:W5:Y:S04]  /*45c0*/  LDL.LU R18, [R1+0x150] ;  /* 0x0001500001127983 */ /* 0x000f680000300800 */
[----:B--2---:R0:W-:Y:S04]  /*45d0*/  STS.U16 [R3+0x3200], R2 ;  /* 0x0032000203007388 */ /* 0x0041e80000000400 */
[----:B----4-:R-:W-:Y:S04]  /*45e0*/  STS.U16 [R3+0x4200], R9 ;  /* 0x0042000903007388 */ /* 0x010fe80000000400 */
[----:B0-----:R-:W2:Y:S04]  /*45f0*/  LDL.LU R2, [R1+0x12c] ;  /* 0x00012c0001027983 */ /* 0x001ea80000300800 */
[----:B------:R0:W-:Y:S04]  /*4600*/  STS.U16 [R3+0x5200], R5 ;  /* 0x0052000503007388 */ /* 0x0001e80000000400 */
[----:B0-----:R-:W4:Y:S04]  /*4610*/  LDL.LU R5, [R1+0x124] ;  /* 0x0001240001057983 */ /* 0x001f280000300800 */
[----:B------:R-:W4:Y:S04]  /*4620*/  LDL.LU R9, [R1+0x120] ;  /* 0x0001200001097983 */ /* 0x000f280000300800 */
[----:B---3--:R0:W-:Y:S04]  /*4630*/  STS.U16 [R3+0x6200], R10 ;  /* 0x0062000a03007388 */ /* 0x0081e80000000400 */
[----:B-----5:R1:W-:Y:S04]  /*4640*/  STS.U16 [R3+0x7200], R11 ;  /* 0x0072000b03007388 */ /* 0x0203e80000000400 */
[----:B0-----:R-:W3:Y:S04]  /*4650*/  LDL.LU R10, [R1+0x11c] ;  /* 0x00011c00010a7983 */ /* 0x001ee80000300800 */
[----:B-1----:R-:W5:Y:S01]  /*4660*/  LDL.LU R11, [R1+0x118] ;  /* 0x00011800010b7983 */ /* 0x002f620000300800 */
[----:B------:R-:W-:-:S03]  /*4670*/  LOP3.LUT R17, R29, 0x20, RZ, 0x3c, !PT ;  /* 0x000000201d117812 */ /* 0x000fc600078e3cff */
[----:B------:R-:W5:Y:S04]  /*4680*/  LDL.LU R16, [R1+0x10c] ;  /* 0x00010c0001107983 */ /* 0x000f680000300800 */
[----:B------:R-:W5:Y:S04]  /*4690*/  LDL.LU R15, [R1+0x108] ;  /* 0x00010800010f7983 */ /* 0x000f680000300800 */
[----:B------:R-:W5:Y:S04]  /*46a0*/  LDL.LU R14, [R1+0xf4] ;  /* 0x0000f400010e7983 */ /* 0x000f680000300800 */
[----:B------:R-:W5:Y:S04]  /*46b0*/  LDL.LU R13, [R1+0xf0] ;  /* 0x0000f000010d7983 */ /* 0x000f680000300800 */
[----:B------:R-:W5:Y:S04]  /*46c0*/  LDL.LU R12, [R1+0xec] ;  /* 0x0000ec00010c7983 */ /* 0x000f680000300800 */
[----:B------:R-:W-:Y:S04]  /*46d0*/  STS.U16 [R3+0x200], R8 ;  /* 0x0002000803007388 */ /* 0x000fe80000000400 */
[----:B------:R0:W-:Y:S04]  /*46e0*/  STS.U16 [R3+0xf200], R0 ;  /* 0x00f2000003007388 */ /* 0x0001e80000000400 */
[----:B------:R1:W-:Y:S04]  /*46f0*/  STS.U16 [R17+0x1400], R4 ;  /* 0x0014000411007388 */ /* 0x0003e80000000400 */
[----:B0-----:R-:W5:Y:S04]  /*4700*/  LDL.LU R3, [R1+0xe8] ;  /* 0x0000e80001037983 */ /* 0x001f680000300800 */
        /* <DEDUP_REMOVED lines=9> */
[----:B-1----:R-:W5:Y:S04]  /*47a0*/  LDL.LU R4, [R1+0xbc] ;  /* 0x0000bc0001047983 */ /* 0x002f680000300800 */
[----:B------:R-:W-:Y:S04]  /*47b0*/  STS.U16 [R17+0xa400], R21 ;  /* 0x00a4001511007388 */ /* 0x000fe80000000400 */
[----:B------:R-:W-:Y:S04]  /*47c0*/  STS.U16 [R17+0xb400], R20 ;  /* 0x00b4001411007388 */ /* 0x000fe80000000400 */
[----:B------:R-:W-:Y:S04]  /*47d0*/  STS.U16 [R17+0xc400], R19 ;  /* 0x00c4001311007388 */ /* 0x000fe80000000400 */
[----:B------:R-:W-:Y:S04]  /*47e0*/  STS.U16 [R17+0xd400], R18 ;  /* 0x00d4001211007388 */ /* 0x000fe80000000400 */
[----:B--2---:R0:W-:Y:S04]  /*47f0*/  STS.U16 [R17+0xe400], R2 ;  /* 0x00e4000211007388 */ /* 0x0041e80000000400 */
[----:B0-----:R-:W2:Y:S04]  /*4800*/  LDL.LU R2, [R1+0xb8] ;  /* 0x0000b80001027983 */ /* 0x001ea80000300800 */
[----:B----4-:R0:W-:Y:S04]  /*4810*/  STS.U16 [R17+0x4400], R5 ;  /* 0x0044000511007388 */ /* 0x0101e80000000400 */
[----:B0-----:R-:W4:Y:S04]  /*4820*/  LDL.LU R5, [R1+0xb4] ;  /* 0x0000b40001057983 */ /* 0x001f280000300800 */
[----:B------:R0:W-:Y:S04]  /*4830*/  STS.U16 [R17+0x5400], R9 ;  /* 0x0054000911007388 */ /* 0x0001e80000000400 */
[----:B0-----:R-:W4:Y:S04]  /*4840*/  LDL.LU R9, [R1+0xb0] ;  /* 0x0000b00001097983 */ /* 0x001f280000300800 */
[----:B---3--:R0:W-:Y:S04]  /*4850*/  STS.U16 [R17+0x6400], R10 ;  /* 0x0064000a11007388 */ /* 0x0081e80000000400 */
[----:B-----5:R1:W-:Y:S04]  /*4860*/  STS.U16 [R17+0x7400], R11 ;  /* 0x0074000b11007388 */ /* 0x0203e80000000400 */
[----:B0-----:R-:W3:Y:S04]  /*4870*/  LDL.LU R10, [R1+0x9c] ;  /* 0x00009c00010a7983 */ /* 0x001ee80000300800 */
[----:B-1----:R-:W5:Y:S01]  /*4880*/  LDL.LU R11, [R1+0x98] ;  /* 0x00009800010b7983 */ /* 0x002f620000300800 */
[----:B------:R-:W-:-:S03]  /*4890*/  LOP3.LUT R26, R29, 0x30, RZ, 0x3c, !PT ;  /* 0x000000301d1a7812 */ /* 0x000fc600078e3cff */
[----:B------:R-:W-:Y:S04]  /*48a0*/  STS.U16 [R17+0xf400], R16 ;  /* 0x00f4001011007388 */ /* 0x000fe80000000400 */
[----:B------:R-:W-:Y:S04]  /*48b0*/  STS.U16 [R26+0x8600], R15 ;  /* 0x0086000f1a007388 */ /* 0x000fe80000000400 */
[----:B------:R-:W5:Y:S04]  /*48c0*/  LDL.LU R25, [R1+0x90] ;  /* 0x0000900001197983 */ /* 0x000f680000300800 */
[----:B------:R-:W-:Y:S04]  /*48d0*/  STS.U16 [R26+0x9600], R14 ;  /* 0x0096000e1a007388 */ /* 0x000fe80000000400 */
[----:B------:R-:W5:Y:S04]  /*48e0*/  LDL.LU R24, [R1+0x3a8] ;  /* 0x0003a80001187983 */ /* 0x000f680000300800 */
[----:B------:R-:W-:Y:S04]  /*48f0*/  STS.U16 [R26+0xa600], R13 ;  /* 0x00a6000d1a007388 */ /* 0x000fe80000000400 */
[----:B------:R-:W5:Y:S04]  /*4900*/  LDL.LU R23, [R1+0x374] ;  /* 0x0003740001177983 */ /* 0x000f680000300800 */
[----:B------:R0:W-:Y:S04]  /*4910*/  STS.U16 [R26+0xb600], R12 ;  /* 0x00b6000c1a007388 */ /* 0x0001e80000000400 */
[----:B------:R-:W5:Y:S04]  /*4920*/  LDL.LU R22, [R1+0x1b4] ;  /* 0x0001b40001167983 */ /* 0x000f680000300800 */
[----:B------:R-:W5:Y:S04]  /*4930*/  LDL.LU R21, [R1+0x19c] ;  /* 0x00019c0001157983 */ /* 0x000f680000300800 */
[----:B------:R-:W5:Y:S04]  /*4940*/  LDL.LU R20, [R1+0x8c] ;  /* 0x00008c0001147983 */ /* 0x000f680000300800 */
[----:B------:R-:W5:Y:S04]  /*4950*/  LDL.LU R19, [R1+0x74] ;  /* 0x0000740001137983 */ /* 0x000f680000300800 */
[----:B------:R1:W-:Y:S04]  /*4960*/  STS.U16 [R26+0xc600], R3 ;  /* 0x00c600031a007388 */ /* 0x0003e80000000400 */
[----:B------:R-:W5:Y:S04]  /*4970*/  LDL.LU R18, [R1+0x70] ;  /* 0x0000700001127983 */ /* 0x000f680000300800 */
[----:B------:R-:W-:Y:S04]  /*4980*/  STS.U16 [R26+0xd600], R6 ;  /* 0x00d600061a007388 */ /* 0x000fe80000000400 */
[----:B0-----:R-:W5:Y:S04]  /*4990*/  LDL.LU R12, [R1+0x64] ;  /* 0x00006400010c7983 */ /* 0x001f680000300800 */
[----:B------:R-:W-:Y:S01]  /*49a0*/  STS.U16 [R26+0xe600], R7 ;  /* 0x00e600071a007388 */ /* 0x000fe20000000400 */
[----:B------:R-:W-:-:S03]  /*49b0*/  LOP3.LUT R15, R29, 0x40, RZ, 0x3c, !PT ;  /* 0x000000401d0f7812 */ /* 0x000fc600078e3cff */
[----:B-1----:R-:W5:Y:S04]  /*49c0*/  LDL.LU R3, [R1+0x60] ;  /* 0x0000600001037983 */ /* 0x002f680000300800 */
[----:B------:R-:W-:Y:S04]  /*49d0*/  STS.U16 [R26+0x600], R8 ;  /* 0x000600081a007388 */ /* 0x000fe80000000400 */
[----:B------:R0:W-:Y:S04]  /*49e0*/  STS.U16 [R26+0x1600], R0 ;  /* 0x001600001a007388 */ /* 0x0001e80000000400 */
[----:B------:R1:W-:Y:S04]  /*49f0*/  STS.U16 [R26+0x2600], R4 ;  /* 0x002600041a007388 */ /* 0x0003e80000000400 */
[----:B0-----:R-:W5:Y:S04]  /*4a00*/  LDL.LU R0, [R1+0x54] ;  /* 0x0000540001007983 */ /* 0x001f680000300800 */
[----:B-1----:R-:W5:Y:S04]  /*4a10*/  LDL.LU R4, [R1+0x50] ;  /* 0x0000500001047983 */ /* 0x002f680000300800 */
[----:B--2---:R-:W-:Y:S04]  /*4a20*/  STS.U16 [R26+0x3600], R2 ;  /* 0x003600021a007388 */ /* 0x004fe80000000400 */
[----:B----4-:R0:W-:Y:S04]  /*4a30*/  STS.U16 [R26+0x4600], R5 ;  /* 0x004600051a007388 */ /* 0x0101e80000000400 */
[----:B0-----:R-:W2:Y:S04]  /*4a40*/  LDL.LU R5, [R1+0x4c] ;  /* 0x00004c0001057983 */ /* 0x001ea80000300800 */
[----:B------:R-:W4:Y:S04]  /*4a50*/  LDL.LU R29, [R1+0x6c] ;  /* 0x00006c00011d7983 */ /* 0x000f280000300800 */
[----:B------:R-:W2:Y:S04]  /*4a60*/  LDL.LU R17, [R1+0x44] ;  /* 0x0000440001117983 */ /* 0x000ea80000300800 */
[----:B------:R-:W2:Y:S04]  /*4a70*/  LDL.LU R16, [R1+0x40] ;  /* 0x0000400001107983 */ /* 0x000ea80000300800 */
[----:B------:R-:W2:Y:S04]  /*4a80*/  LDL.LU R14, [R1+0x3c] ;  /* 0x00003c00010e7983 */ /* 0x000ea80000300800 */
[----:B------:R-:W2:Y:S04]  /*4a90*/  LDL.LU R13, [R1+0x3ac] ;  /* 0x0003ac00010d7983 */ /* 0x000ea80000300800 */
[----:B------:R-:W2:Y:S04]  /*4aa0*/  LDL.LU R6, [R1+0x1b0] ;  /* 0x0001b00001067983 */ /* 0x000ea80000300800 */
[----:B------:R-:W2:Y:S04]  /*4ab0*/  LDL.LU R7, [R1+0x128] ;  /* 0x0001280001077983 */ /* 0x000ea80000300800 */
[----:B------:R-:W2:Y:S04]  /*4ac0*/  LDL.LU R8, [R1+0x30] ;  /* 0x0000300001087983 */ /* 0x000ea80000300800 */
[----:B------:R0:W-:Y:S04]  /*4ad0*/  STS.U16 [R26+0x5600], R9 ;  /* 0x005600091a007388 */ /* 0x0001e80000000400 */
[----:B------:R-:W2:Y:S04]  /*4ae0*/  LDL.LU R2, [R1+0x2c] ;  /* 0x00002c0001027983 */ /* 0x000ea80000300800 */
[----:B0-----:R-:W2:Y:S04]  /*4af0*/  LDL.LU R9, [R1+0x28] ;  /* 0x0000280001097983 */ /* 0x001ea80000300800 */
[----:B---3--:R0:W-:Y:S04]  /*4b00*/  STS.U16 [R26+0x6600], R10 ;  /* 0x0066000a1a007388 */ /* 0x0081e80000000400 */
[----:B-----5:R1:W-:Y:S04]  /*4b10*/  STS.U16 [R26+0x7600], R11 ;  /* 0x0076000b1a007388 */ /* 0x0203e80000000400 */
[----:B0-----:R-:W3:Y:S04]  /*4b20*/  LDL.LU R10, [R1+0x24] ;  /* 0x00002400010a7983 */ /* 0x001ee80000300800 */
[----:B-1----:R-:W5:Y:S04]  /*4b30*/  LDL.LU R11, [R1+0x20] ;  /* 0x00002000010b7983 */ /* 0x002f680000300800 */
[----:B------:R0:W-:Y:S04]  /*4b40*/  STS.U16 [R26+0xf600], R25 ;  /* 0x00f600191a007388 */ /* 0x0001e80000000400 */
[----:B------:R1:W-:Y:S04]  /*4b50*/  STS.U16 [R15+0x2800], R24 ;  /* 0x002800180f007388 */ /* 0x0003e80000000400 */
[----:B0-----:R-:W3:Y:S04]  /*4b60*/  LDL.LU R26, [R1+0xc64] ;  /* 0x000c6400011a7983 */ /* 0x001ee80000300800 */
[----:B------:R0:W-:Y:S04]  /*4b70*/  STS.U16 [R15+0x3800], R23 ;  /* 0x003800170f007388 */ /* 0x0001e80000000400 */
[----:B------:R-:W3:Y:S04]  /*4b80*/  LDL.LU R25, [R1+0xc60] ;  /* 0x000c600001197983 */ /* 0x000ee80000300800 */
[----:B------:R0:W-:Y:S04]  /*4b90*/  STS.U16 [R15+0x4800], R22 ;  /* 0x004800160f007388 */ /* 0x0001e80000000400 */
[----:B------:R0:W-:Y:S04]  /*4ba0*/  STS.U16 [R15+0x6800], R21 ;  /* 0x006800150f007388 */ /* 0x0001e80000000400 */
[----:B------:R0:W-:Y:S04]  /*4bb0*/  STS.U16 [R15+0x1800], R20 ;  /* 0x001800140f007388 */ /* 0x0001e80000000400 */
[----:B------:R0:W-:Y:S04]  /*4bc0*/  STS.U16 [R15+0x5800], R19 ;  /* 0x005800130f007388 */ /* 0x0001e80000000400 */
[----:B-1----:R-:W3:Y:S04]  /*4bd0*/  LDL.LU R24, [R1+0xc5c] ;  /* 0x000c5c0001187983 */ /* 0x002ee80000300800 */
[----:B------:R1:W-:Y:S04]  /*4be0*/  STS.U16 [R15+0x7800], R18 ;  /* 0x007800120f007388 */ /* 0x0003e80000000400 */
[----:B0-----:R-:W3:Y:S04]  /*4bf0*/  LDL.LU R23, [R1+0xc58] ;  /* 0x000c580001177983 */ /* 0x001ee80000300800 */
[----:B------:R-:W3:Y:S04]  /*4c00*/  LDL.LU R22, [R1+0xc54] ;  /* 0x000c540001167983 */ /* 0x000ee80000300800 */
[----:B------:R-:W3:Y:S04]  /*4c10*/  LDL.LU R21, [R1+0xc50] ;  /* 0x000c500001157983 */ /* 0x000ee80000300800 */
[----:B------:R-:W3:Y:S04]  /*4c20*/  LDL.LU R20, [R1+0xc4c] ;  /* 0x000c4c0001147983 */ /* 0x000ee80000300800 */
[----:B------:R-:W3:Y:S04]  /*4c30*/  LDL.LU R19, [R1+0xc48] ;  /* 0x000c480001137983 */ /* 0x000ee80000300800 */
[----:B-1----:R-:W3:Y:S04]  /*4c40*/  LDL.LU R18, [R1+0xc44] ;  /* 0x000c440001127983 */ /* 0x002ee80000300800 */
[----:B----4-:R0:W-:Y:S04]  /*4c50*/  STS.U16 [R15+0x800], R29 ;  /* 0x0008001d0f007388 */ /* 0x0101e80000000400 */
[----:B0-----:R-:W0:Y:S04]  /*4c60*/  S2R R29, SR_TID.X ;  /* 0x00000000001d7919 */ /* 0x001e280000002100 */
[----:B------:R1:W-:Y:S01]  /*4c70*/  STS.U16 [R15+0x8800], R12 ;  /* 0x0088000c0f007388 */ /* 0x0003e20000000400 */
[----:B0-----:R-:W-:-:S05]  /*4c80*/  LOP3.LUT R29, R29, 0xff, RZ, 0xc0, !PT ;  /* 0x000000ff1d1d7812 */ /* 0x001fca00078ec0ff */
[----:B------:R-:W-:-:S05]  /*4c90*/  IMAD.SHL.U32 R29, R29, 0x2, RZ ;  /* 0x000000021d1d7824 */ /* 0x000fca00078e00ff */
[----:B-1----:R-:W-:Y:S02]  /*4ca0*/  LOP3.LUT R12, R29, 0x50, RZ, 0x3c, !PT ;  /* 0x000000501d0c7812 */ /* 0x002fe400078e3cff */
[----:B------:R-:W4:Y:S04]  /*4cb0*/  LDL.LU R29, [R1+0x14] ;  /* 0x00001400011d7983 */ /* 0x000f280000300800 */
[----:B------:R0:W-:Y:S04]  /*4cc0*/  STS.U16 [R15+0x9800], R3 ;  /* 0x009800030f007388 */ /* 0x0001e80000000400 */
[----:B------:R1:W-:Y:S04]  /*4cd0*/  STS.U16 [R15+0xa800], R0 ;  /* 0x00a800000f007388 */ /* 0x0003e80000000400 */
[----:B------:R2:W-:Y:S04]  /*4ce0*/  STS.U16 [R15+0xb800], R4 ;  /* 0x00b800040f007388 */ /* 0x0005e80000000400 */
[----:B0-----:R-:W4:Y:S04]  /*4cf0*/  LDL.LU R3, [R1+0x94] ;  /* 0x0000940001037983 */ /* 0x001f280000300800 */
[----:B-1----:R-:W4:Y:S04]  /*4d00*/  LDL.LU R0, [R1+0x34] ;  /* 0x0000340001007983 */ /* 0x002f280000300800 */
[----:B--2---:R0:W-:Y:S04]  /*4d10*/  STS.U16 [R15+0xc800], R5 ;  /* 0x00c800050f007388 */ /* 0x0041e80000000400 */
[----:B------:R-:W2:Y:S04]  /*4d20*/  LDL.LU R4, [R1+0x88] ;  /* 0x0000880001047983 */ /* 0x000ea80000300800 */
[----:B------:R1:W-:Y:S04]  /*4d30*/  STS.U16 [R15+0xd800], R17 ;  /* 0x00d800110f007388 */ /* 0x0003e80000000400 */
[----:B0-----:R-:W2:Y:S04]  /*4d40*/  LDL.LU R5, [R1+0x18] ;  /* 0x0000180001057983 */ /* 0x001ea80000300800 */
[----:B------:R0:W-:Y:S04]  /*4d50*/  STS.U16 [R15+0xe800], R16 ;  /* 0x00e800100f007388 */ /* 0x0001e80000000400 */
[----:B-1----:R-:W2:Y:S04]  /*4d60*/  LDL.LU R17, [R1+0xc40] ;  /* 0x000c400001117983 */ /* 0x002ea80000300800 */
[----:B------:R1:W-:Y:S04]  /*4d70*/  STS.U16 [R15+0xf800], R14 ;  /* 0x00f8000e0f007388 */ /* 0x0003e80000000400 */
[----:B0-----:R-:W2:Y:S04]  /*4d80*/  LDL.LU R16, [R1+0xc3c] ;  /* 0x000c3c0001107983 */ /* 0x001ea80000300800 */
[----:B------:R0:W-:Y:S04]  /*4d90*/  STS.U16 [R12+0xa00], R13 ;  /* 0x000a000d0c007388 */ /* 0x0001e80000000400 */
[----:B-1----:R-:W2:Y:S04]  /*4da0*/  LDL.LU R15, [R1+0xc38] ;  /* 0x000c3800010f7983 */ /* 0x002ea80000300800 */
[----:B------:R-:W2:Y:S04]  /*4db0*/  LDL.LU R14, [R1+0xc34] ;  /* 0x000c3400010e7983 */ /* 0x000ea80000300800 */
[----:B0-----:R-:W2:Y:S04]  /*4dc0*/  LDL.LU R13, [R1+0xc30] ;  /* 0x000c3000010d7983 */ /* 0x001ea80000300800 */
[----:B------:R0:W-:Y:S04]  /*4dd0*/  STS.U16 [R12+0x1a00], R6 ;  /* 0x001a00060c007388 */ /* 0x0001e80000000400 */
[----:B------:R1:W-:Y:S04]  /*4de0*/  STS.U16 [R12+0x2a00], R7 ;  /* 0x002a00070c007388 */ /* 0x0003e80000000400 */
[----:B------:R3:W-:Y:S04]  /*4df0*/  STS.U16 [R12+0x3a00], R8 ;  /* 0x003a00080c007388 */ /* 0x0007e80000000400 */
[----:B0-----:R-:W2:Y:S04]  /*4e00*/  LDL.LU R6, [R1+0xc2c] ;  /* 0x000c2c0001067983 */ /* 0x001ea80000300800 */
[----:B-1----:R-:W2:Y:S04]  /*4e10*/  LDL.LU R7, [R1+0xc28] ;  /* 0x000c280001077983 */ /* 0x002ea80000300800 */
[----:B---3--:R-:W3:Y:S04]  /*4e20*/  LDL.LU R8, [R1+0xc24] ;  /* 0x000c240001087983 */ /* 0x008ee80000300800 */
[----:B------:R0:W-:Y:S04]  /*4e30*/  STS.U16 [R12+0x4a00], R2 ;  /* 0x004a00020c007388 */ /* 0x0001e80000000400 */
[----:B------:R1:W-:Y:S04]  /*4e40*/  STS.U16 [R12+0x5a00], R9 ;  /* 0x005a00090c007388 */ /* 0x0003e80000000400 */
[----:B------:R5:W-:Y:S04]  /*4e50*/  STS.U16 [R12+0x6a00], R10 ;  /* 0x006a000a0c007388 */ /* 0x000be80000000400 */
[----:B0-----:R-:W2:Y:S04]  /*4e60*/  LDL.LU R2, [R1+0xc20] ;  /* 0x000c200001027983 */ /* 0x001ea80000300800 */
[----:B-1----:R-:W2:Y:S04]  /*4e70*/  LDL.LU R9, [R1+0xc1c] ;  /* 0x000c1c0001097983 */ /* 0x002ea80000300800 */
[----:B-----5:R-:W5:Y:S04]  /*4e80*/  LDL.LU R10, [R1+0xc18] ;  /* 0x000c1800010a7983 */ /* 0x020f680000300800 */
[----:B------:R0:W-:Y:S04]  /*4e90*/  STS.U16 [R12+0x7a00], R11 ;  /* 0x007a000b0c007388 */ /* 0x0001e80000000400 */
[----:B0-----:R-:W2:Y:S04]  /*4ea0*/  LDL.LU R11, [R1+0xc14] ;  /* 0x000c1400010b7983 */ /* 0x001ea80000300800 */
[----:B----4-:R0:W-:Y:S04]  /*4eb0*/  STS.U16 [R12+0x8a00], R29 ;  /* 0x008a001d0c007388 */ /* 0x0101e80000000400 */
[----:B0-----:R-:W0:Y:S02]  /*4ec0*/  S2R R29, SR_TID.X ;  /* 0x00000000001d7919 */ /* 0x001e240000002100 */
[----:B0-----:R-:W-:-:S04]  /*4ed0*/  LOP3.LUT R29, R29, 0xff, RZ, 0xc0, !PT ;  /* 0x000000ff1d1d7812 */ /* 0x001fc800078ec0ff */
[----:B------:R-:W-:Y:S01]  /*4ee0*/  SHF.L.U32 R29, R29, 0x1, RZ ;  /* 0x000000011d1d7819 */ /* 0x000fe200000006ff */
[----:B--2---:R0:W-:Y:S04]  /*4ef0*/  STS.U16 [R12+0x9a00], R11 ;  /* 0x009a000b0c007388 */ /* 0x0041e80000000400 */
[----:B-----5:R1:W-:Y:S04]  /*4f00*/  STS.U16 [R12+0xaa00], R10 ;  /* 0x00aa000a0c007388 */ /* 0x0203e80000000400 */
[----:B------:R2:W-:Y:S04]  /*4f10*/  STS.U16 [R12+0xba00], R9 ;  /* 0x00ba00090c007388 */ /* 0x0005e80000000400 */
[----:B0-----:R-:W4:Y:S04]  /*4f20*/  LDL.LU R11, [R1] ;  /* 0x00000000010b7983 */ /* 0x001f280000300800 */
[----:B-1----:R-:W5:Y:S01]  /*4f30*/  LDL.LU R10, [R1+0x4] ;  /* 0x00000400010a7983 */ /* 0x002f620000300800 */
[----:B--2---:R-:W-:-:S03]  /*4f40*/  LOP3.LUT R9, R29, 0x60, RZ, 0x3c, !PT ;  /* 0x000000601d097812 */ /* 0x004fc600078e3cff */
[----:B------:R-:W2:Y:S04]  /*4f50*/  LDL.LU R29, [R1+0x68] ;  /* 0x00006800011d7983 */ /* 0x000ea80000300800 */
[----:B------:R0:W-:Y:S04]  /*4f60*/  STS.U16 [R12+0xca00], R2 ;  /* 0x00ca00020c007388 */ /* 0x0001e80000000400 */
[----:B---3--:R1:W-:Y:S04]  /*4f70*/  STS.U16 [R12+0xda00], R8 ;  /* 0x00da00080c007388 */ /* 0x0083e80000000400 */
[----:B------:R3:W-:Y:S04]  /*4f80*/  STS.U16 [R12+0xea00], R7 ;  /* 0x00ea00070c007388 */ /* 0x0007e80000000400 */
[----:B0-----:R-:W4:Y:S04]  /*4f90*/  LDL.LU R2, [R1+0x8] ;  /* 0x0000080001027983 */ /* 0x001f280000300800 */
[----:B-1----:R-:W4:Y:S04]  /*4fa0*/  LDL.LU R8, [R1+0x1c] ;  /* 0x00001c0001087983 */ /* 0x002f280000300800 */
[----:B---3--:R-:W3:Y:S04]  /*4fb0*/  LDL.LU R7, [R1+0x38] ;  /* 0x0000380001077983 */ /* 0x008ee80000300800 */
[----:B------:R0:W-:Y:S04]  /*4fc0*/  STS.U16 [R12+0xfa00], R6 ;  /* 0x00fa00060c007388 */ /* 0x0001e80000000400 */
[----:B------:R1:W-:Y:S04]  /*4fd0*/  STS.U16 [R9+0xc00], R3 ;  /* 0x000c000309007388 */ /* 0x0003e80000000400 */
[----:B------:R1:W-:Y:S04]  /*4fe0*/  STS.U16 [R9+0x1c00], R0 ;  /* 0x001c000009007388 */ /* 0x0003e80000000400 */
[----:B0-----:R-:W3:Y:S04]  /*4ff0*/  LDL.LU R12, [R1+0xc10] ;  /* 0x000c1000010c7983 */ /* 0x001ee80000300800 */
[----:B------:R-:W4:Y:S04]  /*5000*/  LDL.LU R6, [R1+0x48] ;  /* 0x0000480001067983 */ /* 0x000f280000300800 */
[----:B-1----:R-:W5:Y:S04]  /*5010*/  LDL.LU R3, [R1+0xc0c] ;  /* 0x000c0c0001037983 */ /* 0x002f680000300800 */
[----:B------:R-:W5:Y:S04]  /*5020*/  LDL.LU R0, [R1+0xc08] ;  /* 0x000c080001007983 */ /* 0x000f680000300800 */
[----:B------:R0:W-:Y:S04]  /*5030*/  STS.U16 [R9+0x2c00], R4 ;  /* 0x002c000409007388 */ /* 0x0001e80000000400 */
[----:B------:R1:W-:Y:S04]  /*5040*/  STS.U16 [R9+0x3c00], R5 ;  /* 0x003c000509007388 */ /* 0x0003e80000000400 */
[----:B0-----:R-:W5:Y:S04]  /*5050*/  LDL.LU R4, [R1+0xc04] ;  /* 0x000c040001047983 */ /* 0x001f680000300800 */
[----:B-1----:R-:W5:Y:S04]  /*5060*/  LDL.LU R5, [R1+0xc00] ;  /* 0x000c000001057983 */ /* 0x002f680000300800 */
[----:B------:R-:W-:Y:S04]  /*5070*/  STS.U16 [R9+0xac00], R13 ;  /* 0x00ac000d09007388 */ /* 0x000fe80000000400 */
[----:B------:R-:W-:Y:S04]  /*5080*/  STS.U16 [R9+0xbc00], R15 ;  /* 0x00bc000f09007388 */ /* 0x000fe80000000400 */
[----:B------:R-:W-:Y:S04]  /*5090*/  STS.U16 [R9+0xcc00], R16 ;  /* 0x00cc001009007388 */ /* 0x000fe80000000400 */
[----:B------:R-:W-:Y:S04]  /*50a0*/  STS.U16 [R9+0xdc00], R18 ;  /* 0x00dc001209007388 */ /* 0x000fe80000000400 */
[----:B------:R-:W-:Y:S04]  /*50b0*/  STS.U16 [R9+0xec00], R19 ;  /* 0x00ec001309007388 */ /* 0x000fe80000000400 */
[----:B------:R-:W-:Y:S04]  /*50c0*/  STS.U16 [R9+0xfc00], R20 ;  /* 0x00fc001409007388 */ /* 0x000fe80000000400 */
[----:B--2---:R0:W-:Y:S04]  /*50d0*/  STS.U16 [R9+0x4c00], R29 ;  /* 0x004c001d09007388 */ /* 0x0041e80000000400 */
[----:B0-----:R-:W0:Y:S02]  /*50e0*/  S2R R29, SR_TID.X ;  /* 0x00000000001d7919 */ /* 0x001e240000002100 */
[----:B0-----:R-:W-:-:S05]  /*50f0*/  LOP3.LUT R29, R29, 0xff, RZ, 0xc0, !PT ;  /* 0x000000ff1d1d7812 */ /* 0x001fca00078ec0ff */
[----:B------:R-:W-:Y:S01]  /*5100*/  IMAD.SHL.U32 R29, R29, 0x2, RZ ;  /* 0x000000021d1d7824 */ /* 0x000fe200078e00ff */
[----:B---3--:R-:W-:Y:S04]  /*5110*/  STS.U16 [R9+0x9c00], R12 ;  /* 0x009c000c09007388 */ /* 0x008fe80000000400 */
[----:B------:R-:W-:Y:S01]  /*5120*/  LOP3.LUT R29, R29, 0x70, RZ, 0x3c, !PT ;  /* 0x000000701d1d7812 */ /* 0x000fe200078e3cff */
[----:B----4-:R-:W-:Y:S04]  /*5130*/  STS.U16 [R9+0x6c00], R6 ;  /* 0x006c000609007388 */ /* 0x010fe80000000400 */
[----:B-----5:R0:W-:Y:S02]  /*5140*/  STS.U16 [R9+0x8c00], R3 ;  /* 0x008c000309007388 */ /* 0x0201e40000000400 */
[----:B0-----:R-:W-:-:S02]  /*5150*/  MOV R3, 0xff800000 ;  /* 0xff80000000037802 */ /* 0x001fc40000000f00 */
[----:B------:R-:W-:Y:S04]  /*5160*/  STS.U16 [R9+0x7c00], R4 ;  /* 0x007c000409007388 */ /* 0x000fe80000000400 */
[----:B------:R-:W-:Y:S04]  /*5170*/  STS.U16 [R9+0x5c00], R5 ;  /* 0x005c000509007388 */ /* 0x000fe80000000400 */
[----:B------:R0:W-:Y:S04]  /*5180*/  STS.U16 [R29+0x2e00], R2 ;  /* 0x002e00021d007388 */ /* 0x0001e80000000400 */
[----:B------:R1:W-:Y:S01]  /*5190*/  STS.U16 [R29+0xfe00], R0 ;  /* 0x00fe00001d007388 */ /* 0x0003e20000000400 */
[----:B0-----:R-:W-:Y:S01]  /*51a0*/  MOV R2, 0x3f800000 ;  /* 0x3f80000000027802 */ /* 0x001fe20000000f00 */
[----:B-1----:R-:W-:-:S04]  /*51b0*/  IMAD.MOV.U32 R0, RZ, RZ, -0x800000 ;  /* 0xff800000ff007424 */ /* 0x002fc800078e00ff */
[----:B------:R0:W-:Y:S04]  /*51c0*/  STL [R1+0x7e0], R2 ;  /* 0x0007e00201007387 */ /* 0x0001e80000100800 */
[----:B------:R-:W-:Y:S01]  /*51d0*/  STL [R1+0x318], R0 ;  /* 0x0003180001007387 */ /* 0x000fe20000100800 */
[----:B0-----:R-:W-:-:S03]  /*51e0*/  IMAD.MOV.U32 R2, RZ, RZ, -0x800000 ;  /* 0xff800000ff027424 */ /* 0x001fc600078e00ff */
[----:B------:R0:W-:Y:S04]  /*51f0*/  STL [R1+0x31c], R3 ;  /* 0x00031c0301007387 */ /* 0x0001e80000100800 */
[----:B------:R1:W-:Y:S04]  /*5200*/  STL [R1+0x320], R2 ;  /* 0x0003200201007387 */ /* 0x0003e80000100800 */
[----:B------:R2:W-:Y:S01]  /*5210*/  STL [R1+0x324], R0 ;  /* 0x0003240001007387 */ /* 0x0005e20000100800 */
[----:B0-----:R-:W-:Y:S01]  /*5220*/  MOV R3, 0x3f800000 ;  /* 0x3f80000000037802 */ /* 0x001fe20000000f00 */
[----:B-1----:R-:W-:-:S04]  /*5230*/  IMAD.MOV.U32 R2, RZ, RZ, 0x3f800000 ;  /* 0x3f800000ff027424 */ /* 0x002fc800078e00ff */
[----:B------:R-:W-:Y:S01]  /*5240*/  STL [R1+0x7e4], R3 ;  /* 0x0007e40301007387 */ /* 0x000fe20000100800 */
[----:B--2---:R-:W-:-:S03]  /*5250*/  MOV R0, 0x3f800000 ;  /* 0x3f80000000007802 */ /* 0x004fc60000000f00 */
[----:B------:R-:W-:Y:S04]  /*5260*/  STL [R1+0x7e8], R2 ;  /* 0x0007e80201007387 */ /* 0x000fe80000100800 */
[----:B------:R-:W-:Y:S04]  /*5270*/  STL [R1+0x790], RZ ;  /* 0x000790ff01007387 */ /* 0x000fe80000100800 */
[----:B------:R0:W-:Y:S04]  /*5280*/  STL [R1+0x7ec], R0 ;  /* 0x0007ec0001007387 */ /* 0x0001e80000100800 */
[----:B------:R1:W-:Y:S04]  /*5290*/  STL [R1+0x794], RZ ;  /* 0x000794ff01007387 */ /* 0x0003e80000100800 */
        /* <DEDUP_REMOVED lines=122> */
[----:B------:R-:W0:Y:S04]  /*5a40*/  S2R R12, SR_TID.X ;  /* 0x00000000000c7919 */ /* 0x000e280000002100 */
[----:B------:R1:W-:Y:S04]  /*5a50*/  STL [R1+0x6e0], RZ ;  /* 0x0006e0ff01007387 */ /* 0x0003e80000100800 */
[----:B------:R1:W-:Y:S04]  /*5a60*/  STL [R1+0x6e4], RZ ;  /* 0x0006e4ff01007387 */ /* 0x0003e80000100800 */
[----:B------:R1:W-:Y:S04]  /*5a70*/  STL [R1+0x6e8], RZ ;  /* 0x0006e8ff01007387 */ /* 0x0003e80000100800 */
[----:B------:R1:W-:Y:S04]  /*5a80*/  STS.U16 [R29+0xe00], R7 ;  /* 0x000e00071d007388 */ /* 0x0003e80000000400 */
        /* <DEDUP_REMOVED lines=13> */
[----:B------:R1:W-:Y:S01]  /*5b60*/  STL [R1+0x6ec], RZ ;  /* 0x0006ecff01007387 */ /* 0x0003e20000100800 */
[----:B0-----:R-:W-:Y:S01]  /*5b70*/  IMAD.SHL.U32 R0, R12, 0x2, RZ ;  /* 0x000000020c007824 */ /* 0x001fe200078e00ff */
[----:B------:R-:W-:Y:S05]  /*5b80*/  @!P0 BRA `(.L_x_0) ;  /* 0x0002c8a000008947 */ /* 0x000fea0003800000 */
[----:B------:R-:W-:Y:S01]  /*5b90*/  SHF.R.U32.HI R4, RZ, 0x7, R12 ;  /* 0x00000007ff047819 */ /* 0x000fe2000001160c */
[----:B-1----:R-:W0:Y:S01]  /*5ba0*/  S2R R7, SR_CTAID.Y ;  /* 0x0000000000077919 */ /* 0x002e220000002600 */
[----:B------:R-:W-:Y:S01]  /*5bb0*/  MOV R2, c[0x0][0x1a4] ;  /* 0x0000690000027a02 */ /* 0x000fe20000000f00 */
[----:B------:R-:W-:Y:S01]  /*5bc0*/  IMAD.SHL.U32 R14, R12, 0x100, RZ ;  /* 0x000001000c0e7824 */ /* 0x000fe200078e00ff */
[----:B------:R-:W-:-:S02]  /*5bd0*/  SGXT.U32 R4, R4, 0x1 ;  /* 0x000000010404781a */ /* 0x000fc40000000000 */
[C---:B------:R-:W-:Y:S02]  /*5be0*/  LOP3.LUT R19, R12.reuse, 0x7f, RZ, 0xc0, !PT ;  /* 0x0000007f0c137812 */ /* 0x040fe400078ec0ff */
[----:B------:R-:W-:Y:S01]  /*5bf0*/  LOP3.LUT P0, RZ, R12, 0x80, RZ, 0xc0, !PT ;  /* 0x000000800cff7812 */ /* 0x000fe2000780c0ff */
[----:B------:R-:W-:Y:S01]  /*5c00*/  IMAD R25, R4, c[0x0][0x1a4], RZ ;  /* 0x0000690004197a24 */ /* 0x000fe200078e02ff */
[----:B------:R-:W-:Y:S01]  /*5c10*/  LOP3.LUT R5, R0, 0x10, RZ, 0xc0, !PT ;  /* 0x0000001000057812 */ /* 0x000fe200078ec0ff */
[C---:B------:R-:W-:Y:S01]  /*5c20*/  IMAD.SHL.U32 R0, R19.reuse, 0x2, RZ ;  /* 0x0000000213007824 */ /* 0x040fe200078e00ff */
[----:B------:R-:W-:Y:S01]  /*5c30*/  SEL R3, RZ, 0x110, !P0 ;  /* 0x00000110ff037807 */ /* 0x000fe20004000000 */
[----:B------:R-:W-:Y:S01]  /*5c40*/  IMAD R22, R2, 0x2, R25 ;  /* 0x0000000202167824 */ /* 0x000fe200078e0219 */
[----:B------:R-:W-:Y:S01]  /*5c50*/  LOP3.LUT R6, R12, 0x7, RZ, 0xc0, !PT ;  /* 0x000000070c067812 */ /* 0x000fe200078ec0ff */
[----:B------:R-:W-:Y:S01]  /*5c60*/  IMAD R20, R19, c[0x0][0x1a8], RZ ;  /* 0x00006a0013147a24 */ /* 0x000fe200078e02ff */
[----:B------:R-:W-:Y:S01]  /*5c70*/  LOP3.LUT R11, R3, R0, RZ, 0x3c, !PT ;  /* 0x00000000030b7212 */ /* 0x000fe200078e3cff */
[----:B------:R-:W-:Y:S01]  /*5c80*/  IMAD R19, R19, c[0x0][0x1b4], RZ ;  /* 0x00006d0013137a24 */ /* 0x000fe200078e02ff */
[----:B------:R-:W-:Y:S01]  /*5c90*/  LEA R24, R2, R22, 0x1 ;  /* 0x0000001602187211 */ /* 0x000fe200078e08ff */
[----:B------:R-:W-:Y:S01]  /*5ca0*/  IMAD R6, R6, 0x210, RZ ;  /* 0x0000021006067824 */ /* 0x000fe200078e02ff */
[----:B------:R-:W-:Y:S01]  /*5cb0*/  LOP3.LUT R5, R5, 0xe0, R12, 0xf8, !PT ;  /* 0x000000e005057812 */ /* 0x000fe200078ef80c */
[----:B------:R1:W-:Y:S01]  /*5cc0*/  STL [R1+0x48c], R11 ;  /* 0x00048c0b01007387 */ /* 0x0003e20000100800 */
[----:B------:R-:W-:Y:S01]  /*5cd0*/  LOP3.LUT R14, R14, 0x1000, RZ, 0xc0, !PT ;  /* 0x000010000e0e7812 */ /* 0x000fe200078ec0ff */
[----:B------:R-:W-:Y:S01]  /*5ce0*/  IMAD R23, R2, 0x2, R24 ;  /* 0x0000000202177824 */ /* 0x000fe200078e0218 */
[----:B------:R-:W-:Y:S01]  /*5cf0*/  LOP3.LUT R0, R6, R5, RZ, 0x3c, !PT ;  /* 0x0000000506007212 */ /* 0x000fe200078e3cff */
[C---:B0-----:R-:W-:Y:S01]  /*5d00*/  IMAD R3, R7.reuse, c[0x0][0x1a0], RZ ;  /* 0x0000680007037a24 */ /* 0x041fe200078e02ff */
[----:B------:R-:W-:Y:S01]  /*5d10*/  SHF.L.U32 R17, R20, 0x1, RZ ;  /* 0x0000000114117819 */ /* 0x000fe200000006ff */
[----:B------:R-:W-:Y:S01]  /*5d20*/  IMAD R7, R7, c[0x0][0x1b0], RZ ;  /* 0x00006c0007077a24 */ /* 0x000fe200078e02ff */
[----:B------:R-:W-:Y:S01]  /*5d30*/  LEA R21, R2, R23, 0x1 ;  /* 0x0000001702157211 */ /* 0x000fe200078e08ff */
[----:B------:R-:W-:-:S02]  /*5d40*/  IMAD.SHL.U32 R6, R3, 0x2, RZ ;  /* 0x0000000203067824 */ /* 0x000fc400078e00ff */
[----:B------:R-:W-:Y:S01]  /*5d50*/  IMAD.SHL.U32 R15, R19, 0x2, RZ ;  /* 0x00000002130f7824 */ /* 0x000fe200078e00ff */
[----:B------:R-:W-:Y:S01]  /*5d60*/  SHF.L.U32 R5, R7, 0x1, RZ ;  /* 0x0000000107057819 */ /* 0x000fe200000006ff */
[----:B------:R-:W-:Y:S01]  /*5d70*/  IMAD R8, R2, 0x2, R21 ;  /* 0x0000000202087824 */ /* 0x000fe200078e0215 */
[----:B------:R-:W-:Y:S01]  /*5d80*/  IADD3 R6, P0, P1, R17, c[0x0][0x168], R6 ;  /* 0x00005a0011067a10 */ /* 0x000fe2000791e006 */
[----:B------:R-:W-:Y:S01]  /*5d90*/  IMAD.IADD R0, R14, 0x1, R0 ;  /* 0x000000010e007824 */ /* 0x000fe200078e0200 */
[----:B------:R-:W-:Y:S01]  /*5da0*/  IADD3 R5, P2, P3, R15, c[0x0][0x170], R5 ;  /* 0x00005c000f057a10 */ /* 0x000fe20007b5e005 */
[----:B------:R-:W-:Y:S01]  /*5db0*/  IMAD.HI R3, R3, 0x2, RZ ;  /* 0x0000000203037827 */ /* 0x000fe200078e02ff */
[----:B------:R-:W-:-:S03]  /*5dc0*/  LEA R9, R2, R8, 0x1 ;  /* 0x0000000802097211 */ /* 0x000fc600078e08ff */
[----:B------:R-:W-:Y:S01]  /*5dd0*/  IMAD.HI R7, R7, 0x2, RZ ;  /* 0x0000000207077827 */ /* 0x000fe200078e02ff */
[----:B------:R-:W-:-:S03]  /*5de0*/  LEA R18, R2, R9, 0x1 ;  /* 0x0000000902127211 */ /* 0x000fc600078e08ff */
[----:B------:R-:W-:-:S04]  /*5df0*/  IMAD.HI R20, R20, 0x2, RZ ;  /* 0x0000000214147827 */ /* 0x000fc800078e02ff */
[----:B------:R-:W-:Y:S01]  /*5e00*/  IMAD R10, R2, 0x2, R18 ;  /* 0x00000002020a7824 */ /* 0x000fe200078e0212 */
[----:B------:R-:W-:Y:S01]  /*5e10*/  IADD3.X R3, R20, c[0x0][0x16c], R3, P0, P1 ;  /* 0x00005b0014037a10 */ /* 0x000fe200007e2403 */
[----:B------:R-:W-:Y:S01]  /*5e20*/  IMAD.HI R19, R19, 0x2, RZ ;  /* 0x0000000213137827 */ /* 0x000fe200078e02ff */
[----:B------:R-:W-:Y:S02]  /*5e30*/  LEA R28, P0, R25, R6, 0x1 ;  /* 0x00000006191c7211 */ /* 0x000fe400078008ff */
[----:B-1----:R-:W-:Y:S01]  /*5e40*/  LEA R11, R2, R10, 0x1 ;  /* 0x0000000a020b7211 */ /* 0x002fe200078e08ff */
[----:B------:R-:W-:Y:S01]  /*5e50*/  IMAD R4, R4, c[0x0][0x1b8], RZ ;  /* 0x00006e0004047a24 */ /* 0x000fe200078e02ff */
[----:B------:R-:W-:Y:S02]  /*5e60*/  IADD3.X R7, R19, c[0x0][0x174], R7, P2, P3 ;  /* 0x00005d0013077a10 */ /* 0x000fe400017e6407 */
[----:B------:R-:W-:Y:S02]  /*5e70*/  LEA R16, R2, R11, 0x1 ;  /* 0x0000000b02107211 */ /* 0x000fe400078e08ff */
[----:B------:R-:W-:-:S02]  /*5e80*/  LEA R26, P1, R22, R6, 0x1 ;  /* 0x00000006161a7211 */ /* 0x000fc400078208ff */
[-C--:B------:R-:W-:Y:S01]  /*5e90*/  LEA.HI.X.SX32 R29, R25, R3.reuse, 0x1, P0 ;  /* 0x00000003191d7211 */ /* 0x080fe200000f0eff */
[----:B------:R-:W-:Y:S01]  /*5ea0*/  IMAD R12, R2, 0x2, R16 ;  /* 0x00000002020c7824 */ /* 0x000fe200078e0210 */
[----:B------:R-:W-:-:S04]  /*5eb0*/  LEA.HI.X.SX32 R27, R22, R3, 0x1, P1 ;  /* 0x00000003161b7211 */ /* 0x000fc800008f0eff */
[----:B------:R-:W-:-:S04]  /*5ec0*/  LEA R13, R2, R12, 0x1 ;  /* 0x0000000c020d7211 */ /* 0x000fc800078e08ff */
[C---:B------:R-:W-:Y:S01]  /*5ed0*/  LEA R14, R2.reuse, R13, 0x1 ;  /* 0x0000000d020e7211 */ /* 0x040fe200078e08ff */
[----:B------:R-:W-:Y:S04]  /*5ee0*/  STL.64 [R1+0xd00], R12 ;  /* 0x000d000c01007387 */ /* 0x000fe80000100a00 */
[C---:B------:R-:W-:Y:S01]  /*5ef0*/  IMAD R15, R2.reuse, 0x2, R14 ;  /* 0x00000002020f7824 */ /* 0x040fe200078e020e */
[----:B------:R0:W-:Y:S03]  /*5f00*/  STL [R1+0x7a0], R0 ;  /* 0x0007a00001007387 */ /* 0x0001e60000100800 */
[C---:B------:R-:W-:Y:S01]  /*5f10*/  IMAD R17, R2.reuse, 0x2, R15 ;  /* 0x0000000202117824 */ /* 0x040fe200078e020f */
[----:B------:R1:W-:Y:S03]  /*5f20*/  STL [R1+0xc98], R7 ;  /* 0x000c980701007387 */ /* 0x0003e60000100800 */
[----:B------:R-:W-:Y:S01]  /*5f30*/  IMAD R19, R2, 0x2, R17 ;  /* 0x0000000202137824 */ /* 0x000fe200078e0211 */
[----:B------:R2:W-:Y:S01]  /*5f40*/  STL.64 [R1+0xc30], R4 ;  /* 0x000c300401007387 */ /* 0x0005e20000100a00 */
[----:B0-----:R-:W-:-:S02]  /*5f50*/  MOV R0, c[0x0][0x1b8] ;  /* 0x00006e0000007a02 */ /* 0x001fc40000000f00 */
[----:B------:R-:W-:Y:S01]  /*5f60*/  IMAD R20, R2, 0x2, R19 ;  /* 0x0000000202147824 */ /* 0x000fe200078e0213 */
[----:B------:R-:W-:Y:S01]  /*5f70*/  STL.64 [R1+0xbe8], R28 ;  /* 0x000be81c01007387 */ /* 0x000fe20000100a00 */
[----:B------:R-:W-:-:S03]  /*5f80*/  LEA R12, R0, R4, 0x1 ;  /* 0x00000004000c7211 */ /* 0x000fc600078e08ff */
[----:B------:R0:W-:Y:S01]  /*5f90*/  STL.64 [R1+0xbe0], R26 ;  /* 0x000be01a01007387 */ /* 0x0001e20000100a00 */
[----:B------:R-:W-:Y:S02]  /*5fa0*/  LEA R22, R2, R20, 0x1 ;  /* 0x0000001402167211 */ /* 0x000fe400078e08ff */
[----:B-1----:R-:W-:Y:S02]  /*5fb0*/  LEA R7, R0, R12, 0x1 ;  /* 0x0000000c00077211 */ /* 0x002fe400078e08ff */
[----:B--2---:R-:W-:-:S03]  /*5fc0*/  LEA R4, P0, R24, R6, 0x1 ;  /* 0x0000000618047211 */ /* 0x004fc600078008ff */
[----:B------:R-:W-:Y:S01]  /*5fd0*/  IMAD R25, R0, 0x2, R7 ;  /* 0x0000000200197824 */ /* 0x000fe200078e0207 */
[-C--:B------:R-:W-:Y:S02]  /*5fe0*/  LEA.HI.X.SX32 R5, R24, R3.reuse, 0x1, P0 ;  /* 0x0000000318057211 */ /* 0x080fe400000f0eff */
[----:B------:R-:W-:Y:S01]  /*5ff0*/  LEA R24, R2, R22, 0x1 ;  /* 0x0000001602187211 */ /* 0x000fe200078e08ff */
[----:B------:R-:W-:Y:S01]  /*6000*/  IMAD R7, R0, 0x2, R25 ;  /* 0x0000000200077824 */ /* 0x000fe200078e0219 */
[CC--:B0-----:R-:W-:Y:S01]  /*6010*/  LEA R26, P0, R23.reuse, R6.reuse, 0x1 ;  /* 0x00000006171a7211 */ /* 0x0c1fe200078008ff */
[----:B------:R0:W-:Y:S03]  /*6020*/  STL.64 [R1+0xbd8], R4 ;  /* 0x000bd80401007387 */ /* 0x0001e60000100a00 */
[----:B------:R-:W-:Y:S02]  /*6030*/  LEA.HI.X.SX32 R27, R23, R3, 0x1, P0 ;  /* 0x00000003171b7211 */ /* 0x000fe400000f0eff */
[----:B------:R-:W-:-:S03]  /*6040*/  LEA R12, P0, R8, R6, 0x1 ;  /* 0x00000006080c7211 */ /* 0x000fc600078008ff */
[----:B------:R1:W-:Y:S01]  /*6050*/  STL.64 [R1+0xbd0], R26 ;  /* 0x000bd01a01007387 */ /* 0x0003e20000100a00 */
[----:B0-----:R-:W-:-:S04]  /*6060*/  LEA R4, P1, R21, R6, 0x1 ;  /* 0x0000000615047211 */ /* 0x001fc800078208ff */
[----:B------:R-:W-:Y:S02]  /*6070*/  LEA.HI.X.SX32 R5, R21, R3, 0x1, P1 ;  /* 0x0000000315057211 */ /* 0x000fe400008f0eff */
[----:B-1----:R-:W-:Y:S01]  /*6080*/  LEA R26, R2, R24, 0x1 ;  /* 0x00000018021a7211 */ /* 0x002fe200078e08ff */
[----:B------:R-:W-:Y:S02]  /*6090*/  IMAD R27, R0, 0x2, R7 ;  /* 0x00000002001b7824 */ /* 0x000fe400078e0207 */
[----:B------:R0:W-:Y:S01]  /*60a0*/  STL.64 [R1+0xbc8], R4 ;  /* 0x000bc80401007387 */ /* 0x0001e20000100a00 */
[----:B------:R-:W-:-:S03]  /*60b0*/  LEA R29, R2, R26, 0x1 ;  /* 0x0000001a021d7211 */ /* 0x000fc600078e08ff */
[----:B------:R1:W-:Y:S04]  /*60c0*/  STL.64 [R1+0xce0], R26 ;  /* 0x000ce01a01007387 */ /* 0x0003e80000100a00 */
[----:B------:R2:W-:Y:S01]  /*60d0*/  STL [R1+0xbc0], R12 ;  /* 0x000bc00c01007387 */ /* 0x0005e20000100800 */
[----:B0-----:R-:W-:Y:S01]  /*60e0*/  IMAD R4, R0, 0x2, R27 ;  /* 0x0000000200047824 */ /* 0x001fe200078e021b */
[----:B-1----:R-:W-:-:S04]  /*60f0*/  MOV R26, R12 ;  /* 0x0000000c001a7202 */ /* 0x002fc80000000f00 */
[----:B------:R-:W-:Y:S01]  /*6100*/  STL [R1+0xcb8], R4 ;  /* 0x000cb80401007387 */ /* 0x000fe20000100800 */
[CC--:B--2---:R-:W-:Y:S02]  /*6110*/  LEA R12, P1, R9.reuse, R6.reuse, 0x1 ;  /* 0x00000006090c7211 */ /* 0x0c4fe400078208ff */
[----:B------:R-:W-:Y:S02]  /*6120*/  MOV R27, R13 ;  /* 0x0000000d001b7202 */ /* 0x000fe40000000f00 */
[-C--:B------:R-:W-:Y:S01]  /*6130*/  LEA.HI.X.SX32 R27, R8, R3.reuse, 0x1, P0 ;  /* 0x00000003081b7211 */ /* 0x080fe200000f0eff */
[----:B------:R-:W-:Y:S01]  /*6140*/  IMAD R8, R2, 0x2, R29 ;  /* 0x0000000202087824 */ /* 0x000fe200078e021d */
[----:B------:R-:W-:Y:S02]  /*6150*/  LEA.HI.X.SX32 R13, R9, R3, 0x1, P1 ;  /* 0x00000003090d7211 */ /* 0x000fe400008f0eff */
[----:B------:R-:W-:Y:S01]  /*6160*/  LEA R26, P1, R10, R6, 0x1 ;  /* 0x000000060a1a7211 */ /* 0x000fe200078208ff */
[----:B------:R0:W-:Y:S01]  /*6170*/  STL [R1+0xbc4], R27 ;  /* 0x000bc41b01007387 */ /* 0x0001e20000100800 */
[----:B------:R-:W-:-:S02]  /*6180*/  LEA R9, R2, R8, 0x1 ;  /* 0x0000000802097211 */ /* 0x000fc400078e08ff */
[----:B------:R-:W-:Y:S01]  /*6190*/  LEA R5, R0, R4, 0x1 ;  /* 0x0000000400057211 */ /* 0x000fe200078e08ff */
[----:B------:R1:W-:Y:S01]  /*61a0*/  STL.64 [R1+0xbb8], R12 ;  /* 0x000bb80c01007387 */ /* 0x0003e20000100a00 */
[----:B0-----:R-:W-:-:S03]  /*61b0*/  LEA.HI.X.SX32 R27, R10, R3, 0x1, P1 ;  /* 0x000000030a1b7211 */ /* 0x001fc600008f0eff */
[----:B------:R-:W-:Y:S01]  /*61c0*/  IMAD R4, R0, 0x2, R5 ;  /* 0x0000000200047824 */ /* 0x000fe200078e0205 */
[----:B-1----:R-:W-:-:S04]  /*61d0*/  LEA R12, P0, R18, R6, 0x1 ;  /* 0x00000006120c7211 */ /* 0x002fc800078008ff */
[----:B------:R-:W-:-:S05]  /*61e0*/  LEA.HI.X.SX32 R13, R18, R3, 0x1, P0 ;  /* 0x00000003120d7211 */ /* 0x000fca00000f0eff */
[----:B------:R0:W-:Y:S04]  /*61f0*/  STL.64 [R1+0xbb0], R12 ;  /* 0x000bb00c01007387 */ /* 0x0001e80000100a00 */
[----:B0-----:R-:W2:Y:S01]  /*6200*/  LDL.LU.64 R12, [R1+0xd00] ;  /* 0x000d0000010c7983 */ /* 0x001ea20000300a00 */
[----:B------:R-:W-:Y:S02]  /*6210*/  LEA R28, R2, R9, 0x1 ;  /* 0x00000009021c7211 */ /* 0x000fe400078e08ff */
[----:B------:R-:W-:Y:S01]  /*6220*/  MOV R18, R25 ;  /* 0x0000001900127202 */ /* 0x000fe20000000f00 */
[----:B------:R0:W-:Y:S01]  /*6230*/  STL.64 [R1+0xce8], R8 ;  /* 0x000ce80801007387 */ /* 0x0001e20000100a00 */
[----:B------:R-:W-:Y:S01]  /*6240*/  LEA R4, R0, R4, 0x1 ;  /* 0x0000000400047211 */ /* 0x000fe200078e08ff */
[----:B------:R-:W-:-:S02]  /*6250*/  IMAD R10, R2, 0x2, R28 ;  /* 0x00000002020a7824 */ /* 0x000fc400078e021c */
[----:B------:R1:W-:Y:S01]  /*6260*/  STL [R1+0xcf0], R9 ;  /* 0x000cf00901007387 */ /* 0x0003e20000100800 */
[----:B------:R-:W-:-:S03]  /*6270*/  LEA R4, R0, R4, 0x1 ;  /* 0x0000000400047211 */ /* 0x000fc600078e08ff */
[----:B------:R3:W-:Y:S01]  /*6280*/  STL.64 [R1+0xba8], R26 ;  /* 0x000ba81a01007387 */ /* 0x0007e20000100a00 */
[----:B------:R-:W-:Y:S02]  /*6290*/  LEA R4, R0, R4, 0x1 ;  /* 0x0000000400047211 */ /* 0x000fe400078e08ff */
[CC--:B0-----:R-:W-:Y:S01]  /*62a0*/  LEA R8, P1, R16.reuse, R6.reuse, 0x1 ;  /* 0x0000000610087211 */ /* 0x0c1fe200078208ff */
[----:B------:R-:W-:Y:S03]  /*62b0*/  STL.64 [R1+0xcf8], R28 ;  /* 0x000cf81c01007387 */ /* 0x000fe60000100a00 */
[----:B-1----:R-:W-:Y:S02]  /*62c0*/  LEA.HI.X.SX32 R9, R16, R3, 0x1, P1 ;  /* 0x0000000310097211 */ /* 0x002fe400008f0eff */
[----:B---3--:R-:W-:-:S04]  /*62d0*/  LEA R26, P0, R11, R6, 0x1 ;  /* 0x000000060b1a7211 */ /* 0x008fc800078008ff */
[----:B------:R-:W-:Y:S01]  /*62e0*/  LEA.HI.X.SX32 R27, R11, R3, 0x1, P0 ;  /* 0x000000030b1b7211 */ /* 0x000fe200000f0eff */
[----:B------:R-:W-:-:S04]  /*62f0*/  IMAD R11, R2, 0x2, R10 ;  /* 0x00000002020b7824 */ /* 0x000fc800078e020a */
[----:B------:R0:W-:Y:S01]  /*6300*/  STL.64 [R1+0xba0], R26 ;  /* 0x000ba01a01007387 */ /* 0x0001e20000100a00 */
[----:B------:R-:W-:-:S03]  /*6310*/  LEA R25, R2, R11, 0x1 ;  /* 0x0000000b02197211 */ /* 0x000fc600078e08ff */
[----:B------:R1:W-:Y:S01]  /*6320*/  STL.64 [R1+0xb98], R8 ;  /* 0x000b980801007387 */ /* 0x0003e20000100a00 */
[----:B0-----:R-:W-:-:S05]  /*6330*/  IMAD R26, R0, 0x2, R4 ;  /* 0x00000002001a7824 */ /* 0x001fca00078e0204 */
[----:B------:R-:W-:-:S04]  /*6340*/  LEA R21, R0, R26, 0x1 ;  /* 0x0000001a00157211 */ /* 0x000fc800078e08ff */
[----:B------:R-:W-:Y:S02]  /*6350*/  LEA R23, R0, R21, 0x1 ;  /* 0x0000001500177211 */ /* 0x000fe400078e08ff */
[CC--:B--2---:R-:W-:Y:S02]  /*6360*/  LEA R28, P0, R12.reuse, R6.reuse, 0x1 ;  /* 0x000000060c1c7211 */ /* 0x0c4fe400078008ff */
[CC--:B-1----:R-:W-:Y:S02]  /*6370*/  LEA R8, P1, R13.reuse, R6.reuse, 0x1 ;  /* 0x000000060d087211 */ /* 0x0c2fe400078208ff */
[-C--:B------:R-:W-:Y:S02]  /*6380*/  LEA.HI.X.SX32 R29, R12, R3.reuse, 0x1, P0 ;  /* 0x000000030c1d7211 */ /* 0x080fe400000f0eff */
[----:B------:R-:W-:Y:S02]  /*6390*/  LEA.HI.X.SX32 R9, R13, R3, 0x1, P1 ;  /* 0x000000030d097211 */ /* 0x000fe400008f0eff */
[C---:B------:R-:W-:Y:S01]  /*63a0*/  LEA R12, R2.reuse, R25, 0x1 ;  /* 0x00000019020c7211 */ /* 0x040fe200078e08ff */
[----:B------:R0:W-:Y:S04]  /*63b0*/  STL.64 [R1+0xb90], R28 ;  /* 0x000b901c01007387 */ /* 0x0001e80000100a00 */
[----:B------:R1:W-:Y:S01]  /*63c0*/  STL.64 [R1+0xb88], R8 ;  /* 0x000b880801007387 */ /* 0x0003e20000100a00 */
[----:B------:R-:W-:Y:S01]  /*63d0*/  IMAD R13, R2, 0x2, R12 ;  /* 0x00000002020d7824 */ /* 0x000fe200078e020c */
[----:B0-----:R-:W-:-:S02]  /*63e0*/  LEA R28, P0, R14, R6, 0x1 ;  /* 0x000000060e1c7211 */ /* 0x001fc400078008ff */
[C---:B-1----:R-:W-:Y:S02]  /*63f0*/  LEA R8, P1, R15.reuse, R6, 0x1 ;  /* 0x000000060f087211 */ /* 0x042fe400078208ff */
[-C--:B------:R-:W-:Y:S02]  /*6400*/  LEA.HI.X.SX32 R29, R14, R3.reuse, 0x1, P0 ;  /* 0x000000030e1d7211 */ /* 0x080fe400000f0eff */
[----:B------:R-:W-:-:S03]  /*6410*/  LEA.HI.X.SX32 R9, R15, R3, 0x1, P1 ;  /* 0x000000030f097211 */ /* 0x000fc600008f0eff */
[----:B------:R0:W-:Y:S04]  /*6420*/  STL.64 [R1+0xb80], R28 ;  /* 0x000b801c01007387 */ /* 0x0001e80000100a00 */
[----:B0-----:R-:W2:Y:S01]  /*6430*/  LDL.LU.64 R28, [R1+0xcf8] ;  /* 0x000cf800011c7983 */ /* 0x001ea20000300a00 */
[----:B------:R-:W-:Y:S02]  /*6440*/  LEA R4, R2, R13, 0x1 ;  /* 0x0000000d02047211 */ /* 0x000fe400078e08ff */
[----:B------:R-:W-:Y:S01]  /*6450*/  LEA R14, R0, R23, 0x1 ;  /* 0x00000017000e7211 */ /* 0x000fe200078e08ff */
[----:B------:R0:W-:Y:S01]  /*6460*/  STL.64 [R1+0xcc8], R12 ;  /* 0x000cc80c01007387 */ /* 0x0001e20000100a00 */
[----:B------:R-:W-:-:S03]  /*6470*/  LEA R15, R2, R4, 0x1 ;  /* 0x00000004020f7211 */ /* 0x000fc600078e08ff */
[----:B------:R1:W-:Y:S01]  /*6480*/  STL.64 [R1+0xb78], R8 ;  /* 0x000b780801007387 */ /* 0x0003e20000100a00 */
[----:B------:R-:W-:Y:S02]  /*6490*/  IMAD R16, R0, 0x2, R14 ;  /* 0x0000000200107824 */ /* 0x000fe400078e020e */
[----:B0-----:R-:W-:Y:S01]  /*64a0*/  IMAD.MOV.U32 R13, RZ, RZ, R26 ;  /* 0x000000ffff0d7224 */ /* 0x001fe200078e001a */
[-C--:B------:R-:W-:Y:S02]  /*64b0*/  LEA R26, P1, R19, R6.reuse, 0x1 ;  /* 0x00000006131a7211 */ /* 0x080fe400078208ff */
[----:B-1----:R-:W-:-:S04]  /*64c0*/  LEA R8, P0, R17, R6, 0x1 ;  /* 0x0000000611087211 */ /* 0x002fc800078008ff */
[----:B------:R-:W-:-:S05]  /*64d0*/  LEA.HI.X.SX32 R9, R17, R3, 0x1, P0 ;  /* 0x0000000311097211 */ /* 0x000fca00000f0eff */
[----:B------:R0:W-:Y:S04]  /*64e0*/  STL.64 [R1+0xb70], R8 ;  /* 0x000b700801007387 */ /* 0x0001e80000100a00 */
[----:B0-----:R0:W3:Y:S01]  /*64f0*/  LDL.LU R9, [R1+0xcf0] ;  /* 0x000cf00001097983 */ /* 0x0010e20000300800 */
[----:B------:R-:W-:Y:S02]  /*6500*/  LEA.HI.X.SX32 R27, R19, R3, 0x1, P1 ;  /* 0x00000003131b7211 */ /* 0x000fe400008f0eff */
[----:B------:R-:W-:Y:S01]  /*6510*/  LEA R8, P1, R22, R6, 0x1 ;  /* 0x0000000616087211 */ /* 0x000fe200078208ff */
[----:B------:R1:W-:Y:S01]  /*6520*/  STL.64 [R1+0xcc0], R14 ;  /* 0x000cc00e01007387 */ /* 0x0003e20000100a00 */
[----:B------:R-:W-:-:S03]  /*6530*/  LEA R17, R2, R15, 0x1 ;  /* 0x0000000f02117211 */ /* 0x000fc600078e08ff */
[----:B------:R4:W-:Y:S04]  /*6540*/  STL.64 [R1+0xb68], R26 ;  /* 0x000b681a01007387 */ /* 0x0009e80000100a00 */
[----:B------:R3:W-:Y:S01]  /*6550*/  STL [R1+0xb58], R8 ;  /* 0x000b580801007387 */ /* 0x0007e20000100800 */
[----:B-1----:R-:W-:Y:S01]  /*6560*/  MOV R14, R18 ;  /* 0x00000012000e7202 */ /* 0x002fe20000000f00 */
[----:B------:R-:W-:Y:S01]  /*6570*/  IMAD.MOV.U32 R15, RZ, RZ, R7 ;  /* 0x000000ffff0f7224 */ /* 0x000fe200078e0007 */
[----:B------:R-:W-:Y:S02]  /*6580*/  LEA R18, R0, R16, 0x1 ;  /* 0x0000001000127211 */ /* 0x000fe400078e08ff */
[----:B----4-:R-:W-:Y:S02]  /*6590*/  LEA R26, P0, R20, R6, 0x1 ;  /* 0x00000006141a7211 */ /* 0x010fe400078008ff */
[----:B------:R-:W-:Y:S01]  /*65a0*/  LEA R7, R2, R17, 0x1 ;  /* 0x0000001102077211 */ /* 0x000fe200078e08ff */
[----:B------:R-:W-:Y:S01]  /*65b0*/  IMAD R19, R0, 0x2, R18 ;  /* 0x0000000200137824 */ /* 0x000fe200078e0212 */
[----:B------:R-:W-:Y:S01]  /*65c0*/  LEA.HI.X.SX32 R27, R20, R3, 0x1, P0 ;  /* 0x00000003141b7211 */ /* 0x000fe200000f0eff */
[----:B---3--:R-:W3:Y:S04]  /*65d0*/  LDL.LU.64 R8, [R1+0xce8] ;  /* 0x000ce80001087983 */ /* 0x008ee80000300a00 */
[----:B------:R1:W-:Y:S04]  /*65e0*/  STL.64 [R1+0xb60], R26 ;  /* 0x000b601a01007387 */ /* 0x0003e80000100a00 */
[----:B-1----:R-:W4:Y:S01]  /*65f0*/  LDL.LU.64 R26, [R1+0xce0] ;  /* 0x000ce000011a7983 */ /* 0x002f220000300a00 */
[----:B------:R-:W-:Y:S01]  /*6600*/  MOV R12, R21 ;  /* 0x00000015000c7202 */ /* 0x000fe20000000f00 */
[----:B------:R-:W-:Y:S01]  /*6610*/  IMAD R21, R0, 0x2, R19 ;  /* 0x0000000200157824 */ /* 0x000fe200078e0213 */
[----:B------:R-:W-:Y:S01]  /*6620*/  LEA R20, R2, R7, 0x1 ;  /* 0x0000000702147211 */ /* 0x000fe200078e08ff */
[----:B------:R1:W-:Y:S04]  /*6630*/  STL.64 [R1+0xc10], R18 ;  /* 0x000c101201007387 */ /* 0x0003e80000100a00 */
[----:B------:R5:W-:Y:S01]  /*6640*/  STL.64 [R1+0xcd8], R10 ;  /* 0x000cd80a01007387 */ /* 0x000be20000100a00 */
[----:B-1----:R-:W-:-:S03]  /*6650*/  MOV R19, R23 ;  /* 0x0000001700137202 */ /* 0x002fc60000000f00 */
[----:B-----5:R0:W5:Y:S01]  /*6660*/  LDL.64 R10, [R1+0xb58] ;  /* 0x000b5800010a7983 */ /* 0x0201620000100a00 */
[----:B------:R-:W-:-:S03]  /*6670*/  IMAD R23, R0, 0x2, R21 ;  /* 0x0000000200177824 */ /* 0x000fc600078e0215 */
[----:B------:R1:W-:Y:S02]  /*6680*/  STL.64 [R1+0xcd0], R16 ;  /* 0x000cd01001007387 */ /* 0x0003e40000100a00 */
[----:B-1----:R-:W-:-:S04]  /*6690*/  LEA R16, P0, R24, R6, 0x1 ;  /* 0x0000000618107211 */ /* 0x002fc800078008ff */
[-C--:B------:R-:W-:Y:S02]  /*66a0*/  LEA.HI.X.SX32 R17, R24, R3.reuse, 0x1, P0 ;  /* 0x0000000318117211 */ /* 0x080fe400000f0eff */
[-C--:B-----5:R-:W-:Y:S02]  /*66b0*/  LEA.HI.X.SX32 R11, R22, R3.reuse, 0x1, P1 ;  /* 0x00000003160b7211 */ /* 0x0a0fe400008f0eff */
[----:B----4-:R-:W-:Y:S02]  /*66c0*/  LEA R10, P1, R26, R6, 0x1 ;  /* 0x000000061a0a7211 */ /* 0x010fe400078208ff */
[C---:B------:R-:W-:Y:S01]  /*66d0*/  LEA R22, R2.reuse, R20, 0x1 ;  /* 0x0000001402167211 */ /* 0x040fe200078e08ff */
[----:B------:R1:W-:Y:S03]  /*66e0*/  STL [R1+0xb5c], R11 ;  /* 0x000b5c0b01007387 */ /* 0x0003e60000100800 */
[----:B------:R-:W-:Y:S01]  /*66f0*/  LEA R24, R2, R22, 0x1 ;  /* 0x0000001602187211 */ /* 0x000fe200078e08ff */
[----:B------:R4:W-:Y:S04]  /*6700*/  STL.64 [R1+0xca0], R20 ;  /* 0x000ca01401007387 */ /* 0x0009e80000100a00 */
[----:B------:R3:W-:Y:S01]  /*6710*/  STL.64 [R1+0xb50], R16 ;  /* 0x000b501001007387 */ /* 0x0007e20000100a00 */
[----:B-1----:R-:W-:Y:S01]  /*6720*/  LEA.HI.X.SX32 R11, R26, R3, 0x1, P1 ;  /* 0x000000031a0b7211 */ /* 0x002fe200008f0eff */
[----:B------:R-:W-:-:S02]  /*6730*/  IMAD R26, R2, 0x2, R24 ;  /* 0x00000002021a7824 */ /* 0x000fc400078e0218 */
[----:B------:R2:W-:Y:S04]  /*6740*/  STL.64 [R1+0xca8], R22 ;  /* 0x000ca81601007387 */ /* 0x0005e80000100a00 */
[----:B------:R1:W-:Y:S01]  /*6750*/  STL.64 [R1+0xb48], R10 ;  /* 0x000b480a01007387 */ /* 0x0003e20000100a00 */
[----:B----4-:R-:W-:Y:S01]  /*6760*/  MOV R20, R25 ;  /* 0x0000001900147202 */ /* 0x010fe20000000f00 */
[----:B------:R-:W-:Y:S01]  /*6770*/  IMAD R25, R0, 0x2, R23 ;  /* 0x0000000200197824 */ /* 0x000fe200078e0217 */
[----:B------:R-:W-:Y:S02]  /*6780*/  MOV R18, R12 ;  /* 0x0000000c00127202 */ /* 0x000fe40000000f00 */
[----:B---3--:R-:W-:Y:S02]  /*6790*/  LEA R16, P1, R8, R6, 0x1 ;  /* 0x0000000608107211 */ /* 0x008fe400078208ff */
[----:B------:R3:W-:Y:S01]  /*67a0*/  STL.64 [R1+0xcb0], R24 ;  /* 0x000cb01801007387 */ /* 0x0007e20000100a00 */
[----:B--2---:R-:W-:-:S02]  /*67b0*/  MOV R23, R28 ;  /* 0x0000001c00177202 */ /* 0x004fc40000000f00 */
[----:B------:R-:W-:Y:S02]  /*67c0*/  LEA R28, R2, R26, 0x1 ;  /* 0x0000001a021c7211 */ /* 0x000fe400078e08ff */
[CC--:B-1----:R-:W-:Y:S02]  /*67d0*/  LEA R10, P0, R29.reuse, R6.reuse, 0x1 ;  /* 0x000000061d0a7211 */ /* 0x0c2fe400078008ff */
[----:B------:R-:W-:Y:S02]  /*67e0*/  MOV R21, R27 ;  /* 0x0000001b00157202 */ /* 0x000fe40000000f00 */
[-C--:B------:R-:W-:Y:S02]  /*67f0*/  LEA.HI.X.SX32 R11, R29, R3.reuse, 0x1, P0 ;  /* 0x000000031d0b7211 */ /* 0x080fe400000f0eff */
[----:B------:R-:W-:Y:S02]  /*6800*/  LEA.HI.X.SX32 R17, R8, R3, 0x1, P1 ;  /* 0x0000000308117211 */ /* 0x000fe400008f0eff */
[----:B---3--:R-:W-:Y:S01]  /*6810*/  LEA R24, P2, R9, R6, 0x1 ;  /* 0x0000000609187211 */ /* 0x008fe200078408ff */
[----:B------:R1:W-:Y:S01]  /*6820*/  STL.64 [R1+0xb40], R10 ;  /* 0x000b400a01007387 */ /* 0x0003e20000100a00 */
[----:B------:R-:W-:-:S03]  /*6830*/  LEA R27, R0, R25, 0x1 ;  /* 0x00000019001b7211 */ /* 0x000fc600078e08ff */
[----:B-1----:R-:W2:Y:S01]  /*6840*/  LDL.LU.64 R10, [R1+0xcd8] ;  /* 0x000cd800010a7983 */ /* 0x002ea20000300a00 */
[----:B------:R-:W-:Y:S01]  /*6850*/  IMAD.MOV.U32 R29, RZ, RZ, R19 ;  /* 0x000000ffff1d7224 */ /* 0x000fe200078e0013 */
[----:B------:R-:W-:Y:S01]  /*6860*/  MOV R19, R13 ;  /* 0x0000000d00137202 */ /* 0x000fe20000000f00 */
[----:B------:R-:W-:Y:S01]  /*6870*/  IMAD R8, R2, 0x2, R28 ;  /* 0x0000000202087824 */ /* 0x000fe200078e021c */
[----:B------:R-:W-:Y:S01]  /*6880*/  LEA R12, P0, R23, R6, 0x1 ;  /* 0x00000006170c7211 */ /* 0x000fe200078008ff */
[----:B------:R1:W-:Y:S01]  /*6890*/  STL.64 [R1+0xb38], R16 ;  /* 0x000b381001007387 */ /* 0x0003e20000100a00 */
[----:B------:R-:W-:Y:S02]  /*68a0*/  MOV R13, R23 ;  /* 0x00000017000d7202 */ /* 0x000fe40000000f00 */
[-C--:B------:R-:W-:Y:S02]  /*68b0*/  LEA.HI.X.SX32 R25, R9, R3.reuse, 0x1, P2 ;  /* 0x0000000309197211 */ /* 0x080fe400010f0eff */
[----:B------:R-:W-:-:S02]  /*68c0*/  LEA.HI.X.SX32 R13, R13, R3, 0x1, P0 ;  /* 0x000000030d0d7211 */ /* 0x000fc400000f0eff */
[----:B------:R-:W-:Y:S01]  /*68d0*/  LEA R9, R2, R8, 0x1 ;  /* 0x0000000802097211 */ /* 0x000fe200078e08ff */
[----:B-1----:R-:W3:Y:S04]  /*68e0*/  LDL.LU.64 R16, [R1+0xcd0] ;  /* 0x000cd00001107983 */ /* 0x002ee80000300a00 */
[----:B------:R-:W-:Y:S04]  /*68f0*/  STL.64 [R1+0xb30], R24 ;  /* 0x000b301801007387 */ /* 0x000fe80000100a00 */
[----:B------:R1:W-:Y:S04]  /*6900*/  STL.64 [R1+0xb28], R12 ;  /* 0x000b280c01007387 */ /* 0x0003e80000100a00 */
[----:B-1----:R-:W4:Y:S04]  /*6910*/  LDL.LU.64 R12, [R1+0xcc8] ;  /* 0x000cc800010c7983 */ /* 0x002f280000300a00 */
[----:B------:R1:W-:Y:S02]  /*6920*/  STL.64 [R1+0xc88], R8 ;  /* 0x000c880801007387 */ /* 0x0003e40000100a00 */
[----:B-1----:R-:W-:-:S02]  /*6930*/  MOV R8, R14 ;  /* 0x0000000e00087202 */ /* 0x002fc40000000f00 */
[-C--:B------:R-:W-:Y:S02]  /*6940*/  LEA R14, P0, R20, R6.reuse, 0x1 ;  /* 0x00000006140e7211 */ /* 0x080fe400078008ff */
[CC--:B--2---:R-:W-:Y:S02]  /*6950*/  LEA R24, P1, R10.reuse, R6.reuse, 0x1 ;  /* 0x000000060a187211 */ /* 0x0c4fe400078208ff */
[C---:B------:R-:W-:Y:S02]  /*6960*/  LEA R22, P2, R11.reuse, R6, 0x1 ;  /* 0x000000060b167211 */ /* 0x040fe400078408ff */
[-C--:B------:R-:W-:Y:S01]  /*6970*/  LEA.HI.X.SX32 R25, R10, R3.reuse, 0x1, P1 ;  /* 0x000000030a197211 */ /* 0x080fe200008f0eff */
[----:B------:R-:W-:Y:S01]  /*6980*/  IMAD R10, R2, 0x2, R9 ;  /* 0x00000002020a7824 */ /* 0x000fe200078e0209 */
[----:B------:R-:W-:Y:S02]  /*6990*/  LEA.HI.X.SX32 R23, R11, R3, 0x1, P2 ;  /* 0x000000030b177211 */ /* 0x000fe400010f0eff */
[----:B------:R-:W-:-:S02]  /*69a0*/  MOV R9, R15 ;  /* 0x0000000f00097202 */ /* 0x000fc40000000f00 */
[----:B------:R-:W-:Y:S01]  /*69b0*/  LEA.HI.X.SX32 R15, R20, R3, 0x1, P0 ;  /* 0x00000003140f7211 */ /* 0x000fe200000f0eff */
[----:B------:R-:W-:Y:S04]  /*69c0*/  STL.64 [R1+0xb20], R24 ;  /* 0x000b201801007387 */ /* 0x000fe80000100a00 */
[----:B------:R-:W-:Y:S04]  /*69d0*/  STL.64 [R1+0xb18], R22 ;  /* 0x000b181601007387 */ /* 0x000fe80000100a00 */
[----:B------:R1:W-:Y:S04]  /*69e0*/  STL.64 [R1+0xb10], R14 ;  /* 0x000b100e01007387 */ /* 0x0003e80000100a00 */
[----:B-1----:R-:W2:Y:S01]  /*69f0*/  LDL.LU.64 R14, [R1+0xcc0] ;  /* 0x000cc000010e7983 */ /* 0x002ea20000300a00 */
[----:B------:R-:W-:Y:S01]  /*6a00*/  IMAD R11, R2, 0x2, R10 ;  /* 0x00000002020b7824 */ /* 0x000fe200078e020a */
[----:B----4-:R-:W-:-:S02]  /*6a10*/  LEA R24, P1, R12, R6, 0x1 ;  /* 0x000000060c187211 */ /* 0x010fc400078208ff */
[CC--:B------:R-:W-:Y:S02]  /*6a20*/  LEA R22, P2, R13.reuse, R6.reuse, 0x1 ;  /* 0x000000060d167211 */ /* 0x0c0fe400078408ff */
[-C--:B------:R-:W-:Y:S02]  /*6a30*/  LEA.HI.X.SX32 R25, R12, R3.reuse, 0x1, P1 ;  /* 0x000000030c197211 */ /* 0x080fe400008f0eff */
[----:B------:R-:W-:Y:S01]  /*6a40*/  LEA.HI.X.SX32 R23, R13, R3, 0x1, P2 ;  /* 0x000000030d177211 */ /* 0x000fe200010f0eff */
[----:B------:R-:W-:Y:S04]  /*6a50*/  STL.64 [R1+0xc90], R10 ;  /* 0x000c900a01007387 */ /* 0x000fe80000100a00 */
[----:B------:R1:W-:Y:S01]  /*6a60*/  STL.64 [R1+0xb08], R24 ;  /* 0x000b081801007387 */ /* 0x0003e20000100a00 */
[----:B---3--:R-:W-:-:S03]  /*6a70*/  LEA R20, P2, R17, R6, 0x1 ;  /* 0x0000000611147211 */ /* 0x008fc600078408ff */
[----:B------:R-:W-:Y:S01]  /*6a80*/  STL.64 [R1+0xb00], R22 ;  /* 0x000b001601007387 */ /* 0x000fe20000100a00 */
[----:B------:R-:W-:Y:S02]  /*6a90*/  LEA R12, R2, R11, 0x1 ;  /* 0x0000000b020c7211 */ /* 0x000fe400078e08ff */
[----:B-1----:R-:W-:-:S04]  /*6aa0*/  LEA R24, P0, R4, R6, 0x1 ;  /* 0x0000000604187211 */ /* 0x002fc800078008ff */
[----:B------:R-:W-:Y:S02]  /*6ab0*/  LEA.HI.X.SX32 R25, R4, R3, 0x1, P0 ;  /* 0x0000000304197211 */ /* 0x000fe400000f0eff */
[----:B------:R-:W-:Y:S01]  /*6ac0*/  MOV R11, R21 ;  /* 0x00000015000b7202 */ /* 0x000fe20000000f00 */
[----:B------:R-:W3:Y:S01]  /*6ad0*/  LDL.LU R4, [R1+0xcb8] ;  /* 0x000cb80001047983 */ /* 0x000ee20000300800 */
[----:B------:R-:W-:-:S03]  /*6ae0*/  LEA.HI.X.SX32 R21, R17, R3, 0x1, P2 ;  /* 0x0000000311157211 */ /* 0x000fc600010f0eff */
[----:B------:R1:W-:Y:S04]  /*6af0*/  STL.64 [R1+0xaf8], R24 ;  /* 0x000af81801007387 */ /* 0x0003e80000100a00 */
[----:B-1----:R-:W4:Y:S01]  /*6b00*/  LDL.LU.64 R24, [R1+0xcb0] ;  /* 0x000cb00001187983 */ /* 0x002f220000300a00 */
[----:B--2---:R-:W-:-:S04]  /*6b10*/  LEA R22, P1, R15, R6, 0x1 ;  /* 0x000000060f167211 */ /* 0x004fc800078208ff */
[----:B------:R-:W-:-:S05]  /*6b20*/  LEA.HI.X.SX32 R23, R15, R3, 0x1, P1 ;  /* 0x000000030f177211 */ /* 0x000fca00008f0eff */
[----:B------:R1:W-:Y:S04]  /*6b30*/  STL.64 [R1+0xaf0], R22 ;  /* 0x000af01601007387 */ /* 0x0003e80000100a00 */
[----:B-1----:R-:W2:Y:S04]  /*6b40*/  LDL.LU.64 R22, [R1+0xca8] ;  /* 0x000ca80001167983 */ /* 0x002ea80000300a00 */
[----:B------:R1:W-:Y:S04]  /*6b50*/  STL.64 [R1+0xae8], R20 ;  /* 0x000ae81401007387 */ /* 0x0003e80000100a00 */
[----:B-1----:R-:W5:Y:S01]  /*6b60*/  LDL.LU.64 R20, [R1+0xca0] ;  /* 0x000ca00001147983 */ /* 0x002f620000300a00 */
[----:B------:R-:W-:-:S03]  /*6b70*/  IMAD R13, R2, 0x2, R12 ;  /* 0x00000002020d7824 */ /* 0x000fc600078e020c */
[----:B---3--:R1:W-:Y:S01]  /*6b80*/  STL.64 [R1+0xc80], R4 ;  /* 0x000c800401007387 */ /* 0x0083e20000100a00 */
[----:B------:R-:W-:-:S03]  /*6b90*/  IMAD R15, R2, 0x2, R13 ;  /* 0x00000002020f7824 */ /* 0x000fc600078e020d */
[----:B------:R3:W-:Y:S04]  /*6ba0*/  STL.64 [R1+0xc78], R18 ;  /* 0x000c781201007387 */ /* 0x0007e80000100a00 */
[----:B------:R0:W-:Y:S01]  /*6bb0*/  STL.64 [R1+0xc70], R14 ;  /* 0x000c700e01007387 */ /* 0x0001e20000100a00 */
[----:B-1----:R-:W-:Y:S02]  /*6bc0*/  MOV R5, R8 ;  /* 0x0000000800057202 */ /* 0x002fe40000000f00 */
[----:B---3--:R-:W-:Y:S02]  /*6bd0*/  MOV R19, R9 ;  /* 0x0000000900137202 */ /* 0x008fe40000000f00 */
[C---:B------:R-:W-:Y:S02]  /*6be0*/  LEA R18, P0, R7.reuse, R6, 0x1 ;  /* 0x0000000607127211 */ /* 0x040fe400078008ff */
[----:B------:R-:W-:Y:S01]  /*6bf0*/  MOV R4, R11 ;  /* 0x0000000b00047202 */ /* 0x000fe20000000f00 */
[----:B0-----:R-:W-:Y:S01]  /*6c00*/  IMAD.MOV.U32 R14, RZ, RZ, R19 ;  /* 0x000000ffff0e7224 */ /* 0x001fe200078e0013 */
[----:B------:R-:W-:-:S02]  /*6c10*/  LEA.HI.X.SX32 R19, R7, R3, 0x1, P0 ;  /* 0x0000000307137211 */ /* 0x000fc400000f0eff */
[----:B------:R-:W3:Y:S04]  /*6c20*/  LDL.LU R7, [R1+0xc98] ;  /* 0x000c980001077983 */ /* 0x000ee80000300800 */
[----:B------:R-:W-:Y:S01]  /*6c30*/  STL.64 [R1+0xae0], R18 ;  /* 0x000ae01201007387 */ /* 0x000fe20000100a00 */
[----:B--2---:R-:W-:-:S04]  /*6c40*/  LEA R8, P2, R22, R6, 0x1 ;  /* 0x0000000616087211 */ /* 0x004fc800078408ff */
[----:B------:R-:W-:Y:S02]  /*6c50*/  LEA.HI.X.SX32 R9, R22, R3, 0x1, P2 ;  /* 0x0000000316097211 */ /* 0x000fe400010f0eff */
[----:B-----5:R-:W-:-:S04]  /*6c60*/  LEA R10, P1, R20, R6, 0x1 ;  /* 0x00000006140a7211 */ /* 0x020fc800078208ff */
[----:B------:R-:W-:-:S05]  /*6c70*/  LEA.HI.X.SX32 R11, R20, R3, 0x1, P1 ;  /* 0x00000003140b7211 */ /* 0x000fca00008f0eff */
[----:B------:R4:W-:Y:S04]  /*6c80*/  STL.64 [R1+0xad8], R10 ;  /* 0x000ad80a01007387 */ /* 0x0009e80000100a00 */
[----:B------:R0:W-:Y:S01]  /*6c90*/  STL.64 [R1+0xad0], R8 ;  /* 0x000ad00801007387 */ /* 0x0001e20000100a00 */
[-C--:B----4-:R-:W-:Y:S02]  /*6ca0*/  LEA R10, P0, R24, R6.reuse, 0x1 ;  /* 0x00000006180a7211 */ /* 0x090fe400078008ff */
[----:B0-----:R-:W-:Y:S02]  /*6cb0*/  LEA R8, P1, R26, R6, 0x1 ;  /* 0x000000061a087211 */ /* 0x001fe400078208ff */
[-C--:B------:R-:W-:Y:S02]  /*6cc0*/  LEA.HI.X.SX32 R11, R24, R3.reuse, 0x1, P0 ;  /* 0x00000003180b7211 */ /* 0x080fe400000f0eff */
[----:B------:R-:W-:-:S03]  /*6cd0*/  LEA.HI.X.SX32 R9, R26, R3, 0x1, P1 ;  /* 0x000000031a097211 */ /* 0x000fc600008f0eff */
[----:B------:R0:W-:Y:S04]  /*6ce0*/  STL.64 [R1+0xac8], R10 ;  /* 0x000ac80a01007387 */ /* 0x0001e80000100a00 */
[----:B0-----:R-:W2:Y:S04]  /*6cf0*/  LDL.LU.64 R10, [R1+0xc90] ;  /* 0x000c9000010a7983 */ /* 0x001ea80000300a00 */
[----:B------:R0:W-:Y:S04]  /*6d00*/  STL.64 [R1+0xac0], R8 ;  /* 0x000ac00801007387 */ /* 0x0001e80000100a00 */
[----:B0-----:R-:W4:Y:S01]  /*6d10*/  LDL.LU.64 R8, [R1+0xc88] ;  /* 0x000c880001087983 */ /* 0x001f220000300a00 */
[----:B------:R-:W-:-:S02]  /*6d20*/  LEA R17, R2, R15, 0x1 ;  /* 0x0000000f02117211 */ /* 0x000fc400078e08ff */
[----:B------:R-:W-:Y:S02]  /*6d30*/  LEA R18, P2, R28, R6, 0x1 ;  /* 0x000000061c127211 */ /* 0x000fe400078408ff */
[----:B------:R-:W-:Y:S02]  /*6d40*/  LEA R20, R2, R17, 0x1 ;  /* 0x0000001102147211 */ /* 0x000fe400078e08ff */
[----:B------:R-:W-:Y:S02]  /*6d50*/  MOV R15, R4 ;  /* 0x00000004000f7202 */ /* 0x000fe40000000f00 */
[----:B------:R-:W-:Y:S01]  /*6d60*/  LEA.HI.X.SX32 R19, R28, R3, 0x1, P2 ;  /* 0x000000031c137211 */ /* 0x000fe200010f0eff */
[----:B------:R-:W-:Y:S01]  /*6d70*/  IMAD R22, R2, 0x2, R20 ;  /* 0x0000000202167824 */ /* 0x000fe200078e0214 */
[----:B------:R-:W-:-:S04]  /*6d80*/  MOV R28, R5 ;  /* 0x00000005001c7202 */ /* 0x000fc80000000f00 */
[----:B------:R-:W-:Y:S04]  /*6d90*/  STL.64 [R1+0xc68], R22 ;  /* 0x000c681601007387 */ /* 0x000fe80000100a00 */
[----:B------:R-:W-:Y:S01]  /*6da0*/  STL.64 [R1+0xab8], R18 ;  /* 0x000ab81201007387 */ /* 0x000fe20000100a00 */
[----:B----4-:R-:W-:-:S04]  /*6db0*/  LEA R4, P0, R8, R6, 0x1 ;  /* 0x0000000608047211 */ /* 0x010fc800078008ff */
[----:B------:R-:W-:-:S05]  /*6dc0*/  LEA.HI.X.SX32 R5, R8, R3, 0x1, P0 ;  /* 0x0000000308057211 */ /* 0x000fca00000f0eff */
[----:B------:R0:W-:Y:S04]  /*6dd0*/  STL.64 [R1+0xab0], R4 ;  /* 0x000ab00401007387 */ /* 0x0001e80000100a00 */
[----:B0-----:R-:W4:Y:S01]  /*6de0*/  LDL.LU.64 R4, [R1+0xc80] ;  /* 0x000c800001047983 */ /* 0x001f220000300a00 */
[C---:B------:R-:W-:Y:S02]  /*6df0*/  LEA R18, P1, R9.reuse, R6, 0x1 ;  /* 0x0000000609127211 */ /* 0x040fe400078208ff */
[----:B------:R-:W-:Y:S02]  /*6e00*/  LEA R24, R2, R22, 0x1 ;  /* 0x0000001602187211 */ /* 0x000fe400078e08ff */
[----:B--2---:R-:W-:Y:S02]  /*6e10*/  LEA R22, P2, R10, R6, 0x1 ;  /* 0x000000060a167211 */ /* 0x004fe400078408ff */
[----:B------:R-:W-:-:S02]  /*6e20*/  LEA.HI.X.SX32 R19, R9, R3, 0x1, P1 ;  /* 0x0000000309137211 */ /* 0x000fc400008f0eff */
[----:B------:R-:W-:-:S03]  /*6e30*/  LEA.HI.X.SX32 R23, R10, R3, 0x1, P2 ;  /* 0x000000030a177211 */ /* 0x000fc600010f0eff */
[----:B------:R0:W-:Y:S04]  /*6e40*/  STL.64 [R1+0xaa8], R18 ;  /* 0x000aa81201007387 */ /* 0x0001e80000100a00 */
[----:B0-----:R-:W2:Y:S04]  /*6e50*/  LDL.LU.64 R18, [R1+0xc78] ;  /* 0x000c780001127983 */ /* 0x001ea80000300a00 */
[----:B------:R-:W-:Y:S04]  /*6e60*/  STL.64 [R1+0xaa0], R22 ;  /* 0x000aa01601007387 */ /* 0x000fe80000100a00 */
[----:B------:R0:W-:Y:S02]  /*6e70*/  STL.64 [R1+0xc60], R28 ;  /* 0x000c601c01007387 */ /* 0x0001e40000100a00 */
[----:B0-----:R-:W-:-:S02]  /*6e80*/  MOV R28, R14 ;  /* 0x0000000e001c7202 */ /* 0x001fc40000000f00 */
[CC--:B------:R-:W-:Y:S02]  /*6e90*/  LEA R14, P0, R11.reuse, R6.reuse, 0x1 ;  /* 0x000000060b0e7211 */ /* 0x0c0fe400078008ff */
[----:B------:R-:W-:Y:S02]  /*6ea0*/  MOV R29, R15 ;  /* 0x0000000f001d7202 */ /* 0x000fe40000000f00 */
[----:B------:R-:W-:Y:S02]  /*6eb0*/  LEA.HI.X.SX32 R15, R11, R3, 0x1, P0 ;  /* 0x000000030b0f7211 */ /* 0x000fe400000f0eff */
[----:B------:R-:W-:-:S04]  /*6ec0*/  LEA R22, P1, R12, R6, 0x1 ;  /* 0x000000060c167211 */ /* 0x000fc800078208ff */
[----:B------:R-:W-:Y:S01]  /*6ed0*/  LEA.HI.X.SX32 R23, R12, R3, 0x1, P1 ;  /* 0x000000030c177211 */ /* 0x000fe200008f0eff */
[----:B----4-:R-:W-:Y:S04]  /*6ee0*/  STL.64 [R1+0xc50], R4 ;  /* 0x000c500401007387 */ /* 0x010fe80000100a00 */
[----:B------:R0:W-:Y:S04]  /*6ef0*/  STL.64 [R1+0xa98], R14 ;  /* 0x000a980e01007387 */ /* 0x0001e80000100a00 */
[----:B0-----:R-:W4:Y:S04]  /*6f00*/  LDL.LU.64 R14, [R1+0xc70] ;  /* 0x000c7000010e7983 */ /* 0x001f280000300a00 */
[----:B------:R0:W-:Y:S04]  /*6f10*/  STL.64 [R1+0xa90], R22 ;  /* 0x000a901601007387 */ /* 0x0001e80000100a00 */
[----:B0-----:R-:W5:Y:S01]  /*6f20*/  LDL.LU.64 R22, [R1+0xc68] ;  /* 0x000c680001167983 */ /* 0x001f620000300a00 */
[----:B------:R-:W-:-:S04]  /*6f30*/  IMAD R26, R2, 0x2, R24 ;  /* 0x00000002021a7824 */ /* 0x000fc800078e0218 */
[----:B------:R-:W-:Y:S01]  /*6f40*/  IMAD R8, R2, 0x2, R26 ;  /* 0x0000000202087824 */ /* 0x000fe200078e021a */
[----:B------:R-:W-:-:S04]  /*6f50*/  LEA R4, P2, R13, R6, 0x1 ;  /* 0x000000060d047211 */ /* 0x000fc800078408ff */
[----:B------:R-:W-:Y:S02]  /*6f60*/  LEA R9, R2, R8, 0x1 ;  /* 0x0000000802097211 */ /* 0x000fe400078e08ff */
[----:B------:R-:W-:-:S03]  /*6f70*/  LEA.HI.X.SX32 R5, R13, R3, 0x1, P2 ;  /* 0x000000030d057211 */ /* 0x000fc600010f0eff */
[----:B------:R-:W-:Y:S01]  /*6f80*/  STL.64 [R1+0xc58], R8 ;  /* 0x000c580801007387 */ /* 0x000fe20000100a00 */
[----:B------:R-:W-:Y:S02]  /*6f90*/  LEA R10, R2, R9, 0x1 ;  /* 0x00000009020a7211 */ /* 0x000fe400078e08ff */
[CC--:B------:R-:W-:Y:S01]  /*6fa0*/  LEA R12, P1, R17.reuse, R6.reuse, 0x1 ;  /* 0x00000006110c7211 */ /* 0x0c0fe200078208ff */
[----:B------:R0:W-:Y:S03]  /*6fb0*/  STL.64 [R1+0xa88], R4 ;  /* 0x000a880401007387 */ /* 0x0001e60000100a00 */
[----:B------:R-:W-:Y:S02]  /*6fc0*/  LEA.HI.X.SX32 R13, R17, R3, 0x1, P1 ;  /* 0x00000003110d7211 */ /* 0x000fe400008f0eff */
[----:B------:R-:W-:Y:S02]  /*6fd0*/  MOV R17, R29 ;  /* 0x0000001d00117202 */ /* 0x000fe40000000f00 */
[----:B0-----:R-:W-:-:S04]  /*6fe0*/  LEA R4, P2, R20, R6, 0x1 ;  /* 0x0000000614047211 */ /* 0x001fc800078408ff */
[----:B------:R-:W-:Y:S02]  /*6ff0*/  LEA.HI.X.SX32 R5, R20, R3, 0x1, P2 ;  /* 0x0000000314057211 */ /* 0x000fe400010f0eff */
[----:B----4-:R-:W-:-:S04]  /*7000*/  LEA R8, P0, R15, R6, 0x1 ;  /* 0x000000060f087211 */ /* 0x010fc800078008ff */
[----:B------:R-:W-:Y:S02]  /*7010*/  LEA.HI.X.SX32 R9, R15, R3, 0x1, P0 ;  /* 0x000000030f097211 */ /* 0x000fe400000f0eff */
[----:B------:R-:W-:-:S03]  /*7020*/  MOV R15, R28 ;  /* 0x0000001c000f7202 */ /* 0x000fc60000000f00 */
[----:B------:R0:W-:Y:S01]  /*7030*/  STL.64 [R1+0xa80], R8 ;  /* 0x000a800801007387 */ /* 0x0001e20000100a00 */
[----:B-----5:R-:W-:-:S03]  /*7040*/  LEA R28, P0, R22, R6, 0x1 ;  /* 0x00000006161c7211 */ /* 0x020fc600078008ff */
[----:B------:R-:W-:Y:S01]  /*7050*/  STL.64 [R1+0xa78], R12 ;  /* 0x000a780c01007387 */ /* 0x000fe20000100a00 */
[----:B------:R-:W-:-:S03]  /*7060*/  LEA.HI.X.SX32 R29, R22, R3, 0x1, P0 ;  /* 0x00000003161d7211 */ /* 0x000fc600000f0eff */
[----:B------:R-:W-:Y:S01]  /*7070*/  STL.64 [R1+0xa70], R4 ;  /* 0x000a700401007387 */ /* 0x000fe20000100a00 */
[----:B0-----:R-:W-:-:S03]  /*7080*/  LEA R8, P1, R24, R6, 0x1 ;  /* 0x0000000618087211 */ /* 0x001fc600078208ff */
[----:B------:R0:W-:Y:S01]  /*7090*/  STL.64 [R1+0xa68], R28 ;  /* 0x000a681c01007387 */ /* 0x0001e20000100a00 */
[----:B------:R-:W-:-:S03]  /*70a0*/  LEA.HI.X.SX32 R9, R24, R3, 0x1, P1 ;  /* 0x0000000318097211 */ /* 0x000fc600008f0eff */
[----:B0-----:R-:W4:Y:S04]  /*70b0*/  LDL.LU.64 R28, [R1+0xc60] ;  /* 0x000c6000011c7983 */ /* 0x001f280000300a00 */
[----:B------:R-:W-:Y:S04]  /*70c0*/  STL [R1+0xc48], R23 ;  /* 0x000c481701007387 */ /* 0x000fe80000100800 */
[----:B------:R0:W-:Y:S04]  /*70d0*/  STL.64 [R1+0xa60], R8 ;  /* 0x000a600801007387 */ /* 0x0001e80000100a00 */
[----:B0-----:R-:W5:Y:S01]  /*70e0*/  LDL.LU.64 R8, [R1+0xc58] ;  /* 0x000c580001087983 */ /* 0x001f620000300a00 */
[----:B------:R-:W-:-:S04]  /*70f0*/  LEA R4, P2, R26, R6, 0x1 ;  /* 0x000000061a047211 */ /* 0x000fc800078408ff */
[----:B------:R-:W-:Y:S01]  /*7100*/  LEA.HI.X.SX32 R5, R26, R3, 0x1, P2 ;  /* 0x000000031a057211 */ /* 0x000fe200010f0eff */
[----:B------:R-:W-:Y:S04]  /*7110*/  STL [R1+0xc08], R25 ;  /* 0x000c081901007387 */ /* 0x000fe80000100800 */
[----:B------:R0:W-:Y:S01]  /*7120*/  STL.64 [R1+0xa58], R4 ;  /* 0x000a580401007387 */ /* 0x0001e20000100a00 */
[----:B------:R-:W-:-:S03]  /*7130*/  IMAD R11, R2, 0x2, R10 ;  /* 0x00000002020b7824 */ /* 0x000fc600078e020a */
[----:B0-----:R-:W3:Y:S01]  /*7140*/  LDL.LU.64 R4, [R1+0xc50] ;  /* 0x000c500001047983 */ /* 0x001ee20000300a00 */
[----:B--2---:R-:W-:Y:S01]  /*7150*/  IMAD.MOV.U32 R20, RZ, RZ, R19 ;  /* 0x000000ffff147224 */ /* 0x004fe200078e0013 */
[----:B----4-:R-:W-:Y:S02]  /*7160*/  MOV R24, R28 ;  /* 0x0000001c00187202 */ /* 0x010fe40000000f00 */
[----:B------:R-:W-:-:S05]  /*7170*/  MOV R28, R18 ;  /* 0x00000012001c7202 */ /* 0x000fca0000000f00 */
[----:B------:R5:W-:Y:S01]  /*7180*/  STL.64 [R1+0xc40], R28 ;  /* 0x000c401c01007387 */ /* 0x000be20000100a00 */
[-C--:B------:R-:W-:Y:S02]  /*7190*/  LEA R18, P2, R10, R6.reuse, 0x1 ;  /* 0x000000060a127211 */ /* 0x080fe400078408ff */
[CC--:B-----5:R-:W-:Y:S02]  /*71a0*/  LEA R28, P0, R8.reuse, R6.reuse, 0x1 ;  /* 0x00000006081c7211 */ /* 0x0e0fe400078008ff */
[C---:B------:R-:W-:Y:S02]  /*71b0*/  LEA R22, P1, R9.reuse, R6, 0x1 ;  /* 0x0000000609167211 */ /* 0x040fe400078208ff */
[-C--:B------:R-:W-:Y:S02]  /*71c0*/  LEA.HI.X.SX32 R29, R8, R3.reuse, 0x1, P0 ;  /* 0x00000003081d7211 */ /* 0x080fe400000f0eff */
[----:B------:R-:W-:-:S03]  /*71d0*/  LEA.HI.X.SX32 R23, R9, R3, 0x1, P1 ;  /* 0x0000000309177211 */ /* 0x000fc600008f0eff */
[----:B------:R-:W-:Y:S04]  /*71e0*/  STL.64 [R1+0xa50], R28 ;  /* 0x000a501c01007387 */ /* 0x000fe80000100a00 */
[----:B------:R0:W-:Y:S01]  /*71f0*/  STL.64 [R1+0xa48], R22 ;  /* 0x000a481601007387 */ /* 0x0001e20000100a00 */
[----:B------:R-:W-:Y:S02]  /*7200*/  LEA.HI.X.SX32 R19, R10, R3, 0x1, P2 ;  /* 0x000000030a137211 */ /* 0x000fe400010f0eff */
[----:B0-----:R-:W-:-:S04]  /*7210*/  LEA R22, P0, R11, R6, 0x1 ;  /* 0x000000060b167211 */ /* 0x001fc800078008ff */
[----:B------:R-:W-:Y:S01]  /*7220*/  LEA.HI.X.SX32 R23, R11, R3, 0x1, P0 ;  /* 0x000000030b177211 */ /* 0x000fe200000f0eff */
[----:B------:R-:W-:Y:S04]  /*7230*/  STL.64 [R1+0xa40], R18 ;  /* 0x000a401201007387 */ /* 0x000fe80000100a00 */
[----:B------:R0:W-:Y:S04]  /*7240*/  STL.64 [R1+0xa38], R22 ;  /* 0x000a381601007387 */ /* 0x0001e80000100a00 */
[----:B0-----:R-:W2:Y:S01]  /*7250*/  LDL.LU R23, [R1+0xc48] ;  /* 0x000c480001177983 */ /* 0x001ea20000300800 */
[----:B------:R-:W-:-:S05]  /*7260*/  IMAD R12, R2, 0x2, R11 ;  /* 0x00000002020c7824 */ /* 0x000fca00078e020b */
[----:B------:R-:W-:Y:S02]  /*7270*/  LEA R13, R2, R12, 0x1 ;  /* 0x0000000c020d7211 */ /* 0x000fe400078e08ff */
[CC--:B------:R-:W-:Y:S02]  /*7280*/  LEA R28, P1, R12.reuse, R6.reuse, 0x1 ;  /* 0x000000060c1c7211 */ /* 0x0c0fe400078208ff */
[C---:B------:R-:W-:Y:S01]  /*7290*/  LEA R18, P2, R13.reuse, R6, 0x1 ;  /* 0x000000060d127211 */ /* 0x040fe200078408ff */
[----:B------:R-:W-:Y:S01]  /*72a0*/  IMAD.MOV.U32 R26, RZ, RZ, R15 ;  /* 0x000000ffff1a7224 */ /* 0x000fe200078e000f */
[-C--:B------:R-:W-:Y:S02]  /*72b0*/  LEA.HI.X.SX32 R29, R12, R3.reuse, 0x1, P1 ;  /* 0x000000030c1d7211 */ /* 0x080fe400008f0eff */
[----:B------:R-:W-:Y:S02]  /*72c0*/  LEA.HI.X.SX32 R19, R13, R3, 0x1, P2 ;  /* 0x000000030d137211 */ /* 0x000fe400010f0eff */
[----:B------:R-:W-:Y:S01]  /*72d0*/  LEA R15, R2, R13, 0x1 ;  /* 0x0000000d020f7211 */ /* 0x000fe200078e08ff */
[----:B---3--:R-:W-:-:S02]  /*72e0*/  IMAD R22, R0, 0x2, R5 ;  /* 0x0000000200167824 */ /* 0x008fc400078e0205 */
[----:B------:R-:W-:Y:S04]  /*72f0*/  STL.64 [R1+0xa28], R18 ;  /* 0x000a281201007387 */ /* 0x000fe80000100a00 */
[----:B------:R0:W-:Y:S01]  /*7300*/  STL.64 [R1+0xa30], R28 ;  /* 0x000a301c01007387 */ /* 0x0001e20000100a00 */
[----:B------:R-:W-:Y:S02]  /*7310*/  LEA R22, R0, R22, 0x1 ;  /* 0x0000001600167211 */ /* 0x000fe400078e08ff */
[----:B0-----:R-:W-:-:S04]  /*7320*/  LEA R28, P0, R15, R6, 0x1 ;  /* 0x000000060f1c7211 */ /* 0x001fc800078008ff */
[----:B------:R-:W-:Y:S01]  /*7330*/  LEA.HI.X.SX32 R29, R15, R3, 0x1, P0 ;  /* 0x000000030f1d7211 */ /* 0x000fe200000f0eff */
[----:B--2---:R-:W-:Y:S04]  /*7340*/  STL.64 [R1+0xc38], R22 ;  /* 0x000c381601007387 */ /* 0x004fe80000100a00 */
[----:B------:R0:W-:Y:S04]  /*7350*/  STL.64 [R1+0xa20], R28 ;  /* 0x000a201c01007387 */ /* 0x0001e80000100a00 */
[----:B0-----:R-:W2:Y:S01]  /*7360*/  LDL.LU.64 R28, [R1+0xc40] ;  /* 0x000c4000011c7983 */ /* 0x001ea20000300a00 */
[----:B------:R-:W-:-:S02]  /*7370*/  MOV R25, R17 ;  /* 0x0000001100197202 */ /* 0x000fc40000000f00 */
[----:B------:R-:W-:-:S04]  /*7380*/  LEA R17, R2, R15, 0x1 ;  /* 0x0000000f02117211 */ /* 0x000fc800078e08ff */
[----:B------:R-:W-:Y:S01]  /*7390*/  LEA R12, P1, R17, R6, 0x1 ;  /* 0x00000006110c7211 */ /* 0x000fe200078208ff */
[----:B------:R-:W-:-:S03]  /*73a0*/  IMAD R8, R2, 0x2, R17 ;  /* 0x0000000202087824 */ /* 0x000fc600078e0211 */
[----:B------:R-:W-:Y:S01]  /*73b0*/  LEA.HI.X.SX32 R13, R17, R3, 0x1, P1 ;  /* 0x00000003110d7211 */ /* 0x000fe200008f0eff */
[----:B------:R-:W-:Y:S01]  /*73c0*/  STL [R1+0xc18], R14 ;  /* 0x000c180e01007387 */ /* 0x000fe20000100800 */
[----:B------:R-:W-:-:S03]  /*73d0*/  LEA R9, R2, R8, 0x1 ;  /* 0x0000000802097211 */ /* 0x000fc600078e08ff */
[----:B------:R-:W-:Y:S01]  /*73e0*/  STL.64 [R1+0xc20], R20 ;  /* 0x000c201401007387 */ /* 0x000fe20000100a00 */
[----:B------:R-:W-:-:S03]  /*73f0*/  LEA R22, P2, R8, R6, 0x1 ;  /* 0x0000000608167211 */ /* 0x000fc600078408ff */
[----:B------:R0:W-:Y:S01]  /*7400*/  STL.64 [R1+0xa18], R12 ;  /* 0x000a180c01007387 */ /* 0x0001e20000100a00 */
[----:B------:R-:W-:Y:S02]  /*7410*/  MOV R17, R24 ;  /* 0x0000001800117202 */ /* 0x000fe40000000f00 */
[----:B------:R-:W-:Y:S02]  /*7420*/  LEA.HI.X.SX32 R23, R8, R3, 0x1, P2 ;  /* 0x0000000308177211 */ /* 0x000fe400010f0eff */
[CC--:B------:R-:W-:Y:S02]  /*7430*/  LEA R18, R0.reuse, R5.reuse, 0x1 ;  /* 0x0000000500127211 */ /* 0x0c0fe400078e08ff */
[----:B------:R-:W-:Y:S01]  /*7440*/  LEA R19, R0, R5, 0x1 ;  /* 0x0000000500137211 */ /* 0x000fe200078e08ff */
[----:B0-----:R-:W-:Y:S02]  /*7450*/  IMAD.MOV.U32 R13, RZ, RZ, R26 ;  /* 0x000000ffff0d7224 */ /* 0x001fe400078e001a */
[----:B------:R-:W-:Y:S01]  /*7460*/  IMAD.MOV.U32 R26, RZ, RZ, R4 ;  /* 0x000000ffff1a7224 */ /* 0x000fe200078e0004 */
[----:B------:R-:W-:-:S02]  /*7470*/  LEA R4, P0, R9, R6, 0x1 ;  /* 0x0000000609047211 */ /* 0x000fc400078008ff */
[----:B------:R-:W-:Y:S02]  /*7480*/  MOV R12, R25 ;  /* 0x00000019000c7202 */ /* 0x000fe40000000f00 */
[-C--:B------:R-:W-:Y:S02]  /*7490*/  LEA R24, R0, R5.reuse, 0x1 ;  /* 0x0000000500187211 */ /* 0x080fe400078e08ff */
[----:B------:R-:W-:Y:S02]  /*74a0*/  MOV R25, R5 ;  /* 0x0000000500197202 */ /* 0x000fe40000000f00 */
[----:B------:R-:W-:Y:S01]  /*74b0*/  LEA.HI.X.SX32 R5, R9, R3, 0x1, P0 ;  /* 0x0000000309057211 */ /* 0x000fe200000f0eff */
[----:B--2---:R-:W-:Y:S04]  /*74c0*/  STL.64 [R1+0xc28], R28 ;  /* 0x000c281c01007387 */ /* 0x004fe80000100a00 */
[----:B------:R0:W-:Y:S04]  /*74d0*/  STL.64 [R1+0xa10], R22 ;  /* 0x000a101601007387 */ /* 0x0001e80000100a00 */
[----:B0-----:R-:W2:Y:S04]  /*74e0*/  LDL.LU.64 R22, [R1+0xc38] ;  /* 0x000c380001167983 */ /* 0x001ea80000300a00 */
[----:B------:R0:W-:Y:S04]  /*74f0*/  STL.64 [R1+0xa08], R4 ;  /* 0x000a080401007387 */ /* 0x0001e80000100a00 */
[----:B0-----:R-:W3:Y:S01]  /*7500*/  LDL.LU.64 R4, [R1+0xc30] ;  /* 0x000c300001047983 */ /* 0x001ee20000300a00 */
[----:B------:R-:W-:-:S05]  /*7510*/  LEA R10, R2, R9, 0x1 ;  /* 0x00000009020a7211 */ /* 0x000fca00078e08ff */
[----:B------:R-:W-:Y:S01]  /*7520*/  IMAD R11, R2, 0x2, R10 ;  /* 0x00000002020b7824 */ /* 0x000fe200078e020a */
[----:B------:R-:W-:-:S04]  /*7530*/  LEA R28, P1, R10, R6, 0x1 ;  /* 0x000000060a1c7211 */ /* 0x000fc800078208ff */
[CC--:B------:R-:W-:Y:S02]  /*7540*/  LEA R20, P2, R11.reuse, R6.reuse, 0x1 ;  /* 0x000000060b147211 */ /* 0x0c0fe400078408ff */
[-C--:B------:R-:W-:Y:S02]  /*7550*/  LEA.HI.X.SX32 R29, R10, R3.reuse, 0x1, P1 ;  /* 0x000000030a1d7211 */ /* 0x080fe400008f0eff */
[----:B------:R-:W-:Y:S02]  /*7560*/  LEA.HI.X.SX32 R21, R11, R3, 0x1, P2 ;  /* 0x000000030b157211 */ /* 0x000fe400010f0eff */
[----:B------:R-:W-:Y:S01]  /*7570*/  LEA R2, R2, R11, 0x1 ;  /* 0x0000000b02027211 */ /* 0x000fe200078e08ff */
[----:B------:R0:W-:Y:S03]  /*7580*/  STL.64 [R1+0xa00], R28 ;  /* 0x000a001c01007387 */ /* 0x0001e60000100a00 */
[----:B------:R-:W-:-:S04]  /*7590*/  LEA R14, P3, R2, R6, 0x1 ;  /* 0x00000006020e7211 */ /* 0x000fc800078608ff */
[----:B------:R-:W-:Y:S01]  /*75a0*/  LEA.HI.X.SX32 R15, R2, R3, 0x1, P3 ;  /* 0x00000003020f7211 */ /* 0x000fe200018f0eff */
[----:B0-----:R-:W4:Y:S04]  /*75b0*/  LDL.LU.64 R28, [R1+0xc28] ;  /* 0x000c2800011c7983 */ /* 0x001f280000300a00 */
[----:B------:R3:W-:Y:S04]  /*75c0*/  STL.64 [R1+0x9f8], R20 ;  /* 0x0009f81401007387 */ /* 0x0007e80000100a00 */
[----:B------:R-:W-:Y:S01]  /*75d0*/  STL.64 [R1+0x9f0], R14 ;  /* 0x0009f00e01007387 */ /* 0x000fe20000100a00 */
[----:B---3--:R-:W-:-:S04]  /*75e0*/  LEA R20, P0, R4, R5, 0x1 ;  /* 0x0000000504147211 */ /* 0x008fc800078008ff */
[----:B------:R-:W-:-:S05]  /*75f0*/  LEA.HI.X.SX32 R21, R4, R7, 0x1, P0 ;  /* 0x0000000704157211 */ /* 0x000fca00000f0eff */
[----:B------:R0:W-:Y:S04]  /*7600*/  STL.64 [R1+0x9e8], R20 ;  /* 0x0009e81401007387 */ /* 0x0001e80000100a00 */
[----:B0-----:R-:W3:Y:S01]  /*7610*/  LDL.LU.64 R20, [R1+0xc20] ;  /* 0x000c200001147983 */ /* 0x001ee20000300a00 */
[C---:B------:R-:W-:Y:S01]  /*7620*/  LEA R15, R0.reuse, R4, 0x1 ;  /* 0x00000004000f7211 */ /* 0x040fe200078e08ff */
[----:B------:R-:W-:-:S03]  /*7630*/  IMAD R14, R0, 0x2, R4 ;  /* 0x00000002000e7824 */ /* 0x000fc600078e0204 */
[----:B------:R-:W-:Y:S02]  /*7640*/  LEA R15, R0, R15, 0x1 ;  /* 0x0000000f000f7211 */ /* 0x000fe400078e08ff */
[CC--:B------:R-:W-:Y:S02]  /*7650*/  LEA R10, P1, R14.reuse, R5.reuse, 0x1 ;  /* 0x000000050e0a7211 */ /* 0x0c0fe400078208ff */
[C---:B------:R-:W-:Y:S02]  /*7660*/  LEA R8, P2, R15.reuse, R5, 0x1 ;  /* 0x000000050f087211 */ /* 0x040fe400078408ff */
[-C--:B------:R-:W-:Y:S02]  /*7670*/  LEA.HI.X.SX32 R11, R14, R7.reuse, 0x1, P1 ;  /* 0x000000070e0b7211 */ /* 0x080fe400008f0eff */
[----:B------:R-:W-:Y:S02]  /*7680*/  LEA.HI.X.SX32 R9, R15, R7, 0x1, P2 ;  /* 0x000000070f097211 */ /* 0x000fe400010f0eff */
[----:B------:R-:W-:Y:S01]  /*7690*/  LEA R2, R0, R27, 0x1 ;  /* 0x0000001b00027211 */ /* 0x000fe200078e08ff */
[----:B------:R0:W-:Y:S01]  /*76a0*/  STL.64 [R1+0x9e0], R10 ;  /* 0x0009e00a01007387 */ /* 0x0001e20000100a00 */
[----:B------:R-:W-:-:S03]  /*76b0*/  LEA R14, P0, R17, R5, 0x1 ;  /* 0x00000005110e7211 */ /* 0x000fc600078008ff */
[----:B------:R1:W-:Y:S01]  /*76c0*/  STL.64 [R1+0x9d8], R8 ;  /* 0x0009d80801007387 */ /* 0x0003e20000100a00 */
[----:B------:R-:W-:Y:S01]  /*76d0*/  IMAD R3, R0, 0x2, R2 ;  /* 0x0000000200037824 */ /* 0x000fe200078e0202 */
[----:B------:R-:W-:-:S04]  /*76e0*/  LEA.HI.X.SX32 R15, R17, R7, 0x1, P0 ;  /* 0x00000007110f7211 */ /* 0x000fc800000f0eff */
[----:B------:R-:W-:Y:S02]  /*76f0*/  LEA R6, R0, R3, 0x1 ;  /* 0x0000000300067211 */ /* 0x000fe400078e08ff */
[-C--:B0-----:R-:W-:Y:S02]  /*7700*/  LEA R10, P1, R13, R5.reuse, 0x1 ;  /* 0x000000050d0a7211 */ /* 0x081fe400078208ff */
[----:B-1----:R-:W-:-:S04]  /*7710*/  LEA R8, P2, R12, R5, 0x1 ;  /* 0x000000050c087211 */ /* 0x002fc800078408ff */
[-C--:B------:R-:W-:Y:S02]  /*7720*/  LEA.HI.X.SX32 R9, R12, R7.reuse, 0x1, P2 ;  /* 0x000000070c097211 */ /* 0x080fe400010f0eff */
[----:B------:R-:W-:Y:S02]  /*7730*/  LEA.HI.X.SX32 R11, R13, R7, 0x1, P1 ;  /* 0x000000070d0b7211 */ /* 0x000fe400008f0eff */
[C---:B------:R-:W-:Y:S01]  /*7740*/  LEA R4, R0.reuse, R6, 0x1 ;  /* 0x0000000600047211 */ /* 0x040fe200078e08ff */
[----:B------:R0:W-:Y:S01]  /*7750*/  STL.64 [R1+0x9c0], R8 ;  /* 0x0009c00801007387 */ /* 0x0001e20000100a00 */
[----:B------:R-:W-:-:S03]  /*7760*/  LEA R19, R0, R19, 0x1 ;  /* 0x0000001300137211 */ /* 0x000fc600078e08ff */
[----:B------:R1:W-:Y:S01]  /*7770*/  STL.64 [R1+0x9d0], R14 ;  /* 0x0009d00e01007387 */ /* 0x0003e20000100a00 */
[----:B------:R-:W-:-:S03]  /*7780*/  LEA R12, P1, R25, R5, 0x1 ;  /* 0x00000005190c7211 */ /* 0x000fc600078208ff */
[----:B------:R5:W-:Y:S01]  /*7790*/  STL.64 [R1+0x9c8], R10 ;  /* 0x0009c80a01007387 */ /* 0x000be20000100a00 */
[C---:B------:R-:W-:Y:S02]  /*77a0*/  IMAD R18, R0.reuse, 0x2, R18 ;  /* 0x0000000200127824 */ /* 0x040fe400078e0212 */
[----:B0-----:R-:W-:Y:S01]  /*77b0*/  IMAD R8, R0, 0x2, R4 ;  /* 0x0000000200087824 */ /* 0x001fe200078e0204 */
[-C--:B-1----:R-:W-:Y:S02]  /*77c0*/  LEA R14, P0, R26, R5.reuse, 0x1 ;  /* 0x000000051a0e7211 */ /* 0x082fe400078008ff */
[----:B-----5:R-:W-:Y:S02]  /*77d0*/  LEA R10, P2, R24, R5, 0x1 ;  /* 0x00000005180a7211 */ /* 0x020fe400078408ff */
[-C--:B------:R-:W-:Y:S01]  /*77e0*/  LEA.HI.X.SX32 R15, R26, R7.reuse, 0x1, P0 ;  /* 0x000000071a0f7211 */ /* 0x080fe200000f0eff */
[----:B------:R-:W-:Y:S01]  /*77f0*/  IMAD R19, R0, 0x2, R19 ;  /* 0x0000000200137824 */ /* 0x000fe200078e0213 */
[----:B------:R-:W-:-:S02]  /*7800*/  LEA.HI.X.SX32 R11, R24, R7, 0x1, P2 ;  /* 0x00000007180b7211 */ /* 0x000fc400010f0eff */
[----:B------:R-:W-:Y:S01]  /*7810*/  LEA.HI.X.SX32 R13, R25, R7, 0x1, P1 ;  /* 0x00000007190d7211 */ /* 0x000fe200008f0eff */
[----:B------:R0:W-:Y:S01]  /*7820*/  STL.64 [R1+0x9b8], R14 ;  /* 0x0009b80e01007387 */ /* 0x0001e20000100a00 */
[C---:B------:R-:W-:Y:S02]  /*7830*/  LEA R9, R0.reuse, R8, 0x1 ;  /* 0x0000000800097211 */ /* 0x040fe400078e08ff */
[C---:B------:R-:W-:Y:S02]  /*7840*/  LEA R18, R0.reuse, R18, 0x1 ;  /* 0x0000001200127211 */ /* 0x040fe400078e08ff */
[----:B------:R-:W-:Y:S02]  /*7850*/  LEA R19, R0, R19, 0x1 ;  /* 0x0000001300137211 */ /* 0x000fe400078e08ff */
[C---:B------:R-:W-:Y:S01]  /*7860*/  LEA R24, P1, R18.reuse, R5, 0x1 ;  /* 0x0000000512187211 */ /* 0x040fe200078208ff */
[----:B0-----:R-:W5:Y:S04]  /*7870*/  LDL.LU R14, [R1+0xc18] ;  /* 0x000c1800010e7983 */ /* 0x001f680000300800 */
[----:B------:R0:W-:Y:S04]  /*7880*/  STL.64 [R1+0x9a8], R10 ;  /* 0x0009a80a01007387 */ /* 0x0001e80000100a00 */
[----:B------:R1:W-:Y:S04]  /*7890*/  STL.64 [R1+0x9b0], R12 ;  /* 0x0009b00c01007387 */ /* 0x0003e80000100a00 */
[----:B------:R2:W-:Y:S01]  /*78a0*/  STL.64 [R1+0xc00], R8 ;  /* 0x000c000801007387 */ /* 0x0005e20000100a00 */
[----:B------:R-:W-:-:S02]  /*78b0*/  LEA.HI.X.SX32 R25, R18, R7, 0x1, P1 ;  /* 0x0000000712197211 */ /* 0x000fc400008f0eff */
[----:B0-----:R-:W-:Y:S02]  /*78c0*/  LEA R10, R0, R9, 0x1 ;  /* 0x00000009000a7211 */ /* 0x001fe400078e08ff */
[CC--:B-1----:R-:W-:Y:S02]  /*78d0*/  LEA R12, P2, R19.reuse, R5.reuse, 0x1 ;  /* 0x00000005130c7211 */ /* 0x0c2fe400078408ff */
[C---:B--2---:R-:W-:Y:S02]  /*78e0*/  LEA R8, P0, R22.reuse, R5, 0x1 ;  /* 0x0000000516087211 */ /* 0x044fe400078008ff */
[-C--:B------:R-:W-:Y:S02]  /*78f0*/  LEA.HI.X.SX32 R13, R19, R7.reuse, 0x1, P2 ;  /* 0x00000007130d7211 */ /* 0x080fe400010f0eff */
[----:B------:R-:W-:-:S03]  /*7900*/  LEA.HI.X.SX32 R9, R22, R7, 0x1, P0 ;  /* 0x0000000716097211 */ /* 0x000fc600000f0eff */
[----:B------:R-:W-:Y:S04]  /*7910*/  STL.64 [R1+0x990], R12 ;  /* 0x0009900c01007387 */ /* 0x000fe80000100a00 */
[----:B------:R-:W-:Y:S04]  /*7920*/  STL.64 [R1+0x9a0], R8 ;  /* 0x0009a00801007387 */ /* 0x000fe80000100a00 */
[----:B------:R-:W-:Y:S01]  /*7930*/  STL.64 [R1+0x998], R24 ;  /* 0x0009981801007387 */ /* 0x000fe20000100a00 */
[----:B---3--:R-:W-:-:S04]  /*7940*/  LEA R18, P0, R20, R5, 0x1 ;  /* 0x0000000514127211 */ /* 0x008fc800078008ff */
[----:B------:R-:W-:-:S05]  /*7950*/  LEA.HI.X.SX32 R19, R20, R7, 0x1, P0 ;  /* 0x0000000714137211 */ /* 0x000fca00000f0eff */
[----:B------:R0:W-:Y:S04]  /*7960*/  STL.64 [R1+0x988], R18 ;  /* 0x0009881201007387 */ /* 0x0001e80000100a00 */
[----:B0-----:R-:W2:Y:S01]  /*7970*/  LDL.LU.64 R18, [R1+0xc10] ;  /* 0x000c100001127983 */ /* 0x001ea20000300a00 */
[----:B----4-:R-:W-:-:S04]  /*7980*/  LEA R24, P1, R28, R5, 0x1 ;  /* 0x000000051c187211 */ /* 0x010fc800078208ff */
[----:B------:R-:W-:Y:S02]  /*7990*/  LEA.HI.X.SX32 R25, R28, R7, 0x1, P1 ;  /* 0x000000071c197211 */ /* 0x000fe400008f0eff */
[----:B------:R-:W-:-:S03]  /*79a0*/  LEA R8, P2, R29, R5, 0x1 ;  /* 0x000000051d087211 */ /* 0x000fc600078408ff */
[----:B------:R0:W-:Y:S01]  /*79b0*/  STL.64 [R1+0x980], R24 ;  /* 0x0009801801007387 */ /* 0x0001e20000100a00 */
[----:B------:R-:W-:Y:S02]  /*79c0*/  LEA.HI.X.SX32 R9, R29, R7, 0x1, P2 ;  /* 0x000000071d097211 */ /* 0x000fe400010f0eff */
[----:B0-----:R-:W-:-:S03]  /*79d0*/  LEA R24, P1, R16, R5, 0x1 ;  /* 0x0000000510187211 */ /* 0x001fc600078208ff */
[----:B------:R2:W-:Y:S01]  /*79e0*/  STL.64 [R1+0x978], R8 ;  /* 0x0009780801007387 */ /* 0x0005e20000100a00 */
[----:B------:R-:W-:Y:S02]  /*79f0*/  LEA.HI.X.SX32 R25, R16, R7, 0x1, P1 ;  /* 0x0000000710197211 */ /* 0x000fe400008f0eff */
[----:B-----5:R-:W-:-:S04]  /*7a00*/  LEA R28, P0, R14, R5, 0x1 ;  /* 0x000000050e1c7211 */ /* 0x020fc800078008ff */
[----:B------:R-:W-:-:S05]  /*7a10*/  LEA.HI.X.SX32 R29, R14, R7, 0x1, P0 ;  /* 0x000000070e1d7211 */ /* 0x000fca00000f0eff */
[----:B------:R-:W-:Y:S04]  /*7a20*/  STL.64 [R1+0x970], R28 ;  /* 0x0009701c01007387 */ /* 0x000fe80000100a00 */
[----:B------:R0:W-:Y:S01]  /*7a30*/  STL.64 [R1+0x968], R24 ;  /* 0x0009681801007387 */ /* 0x0001e20000100a00 */
[CC--:B--2---:R-:W-:Y:S02]  /*7a40*/  LEA R8, P2, R18.reuse, R5.reuse, 0x1 ;  /* 0x0000000512087211 */ /* 0x0c4fe400078408ff */
[C---:B0-----:R-:W-:Y:S02]  /*7a50*/  LEA R24, P0, R19.reuse, R5, 0x1 ;  /* 0x0000000513187211 */ /* 0x041fe400078008ff */
[-C--:B------:R-:W-:Y:S02]  /*7a60*/  LEA.HI.X.SX32 R9, R18, R7.reuse, 0x1, P2 ;  /* 0x0000000712097211 */ /* 0x080fe400010f0eff */
[----:B------:R-:W-:-:S03]  /*7a70*/  LEA.HI.X.SX32 R25, R19, R7, 0x1, P0 ;  /* 0x0000000713197211 */ /* 0x000fc600000f0eff */
[----:B------:R-:W-:Y:S04]  /*7a80*/  STL.64 [R1+0x960], R8 ;  /* 0x0009600801007387 */ /* 0x000fe80000100a00 */
[----:B------:R0:W-:Y:S04]  /*7a90*/  STL.64 [R1+0x958], R24 ;  /* 0x0009581801007387 */ /* 0x0001e80000100a00 */
[----:B0-----:R-:W2:Y:S01]  /*7aa0*/  LDL.LU R25, [R1+0xc08] ;  /* 0x000c080001197983 */ /* 0x001ea20000300800 */
[----:B------:R-:W-:-:S04]  /*7ab0*/  LEA R8, P1, R21, R5, 0x1 ;  /* 0x0000000515087211 */ /* 0x000fc800078208ff */
[----:B------:R-:W-:-:S05]  /*7ac0*/  LEA.HI.X.SX32 R9, R21, R7, 0x1, P1 ;  /* 0x0000000715097211 */ /* 0x000fca00008f0eff */
[----:B------:R0:W-:Y:S04]  /*7ad0*/  STL.64 [R1+0x950], R8 ;  /* 0x0009500801007387 */ /* 0x0001e80000100a00 */
[----:B0-----:R-:W3:Y:S01]  /*7ae0*/  LDL.LU.64 R8, [R1+0xc00] ;  /* 0x000c000001087983 */ /* 0x001ee20000300a00 */
[----:B------:R-:W-:-:S05]  /*7af0*/  IMAD R11, R0, 0x2, R10 ;  /* 0x00000002000b7824 */ /* 0x000fca00078e020a */
[----:B------:R-:W-:-:S04]  /*7b00*/  LEA R13, R0, R11, 0x1 ;  /* 0x0000000b000d7211 */ /* 0x000fc800078e08ff */
[----:B------:R-:W-:Y:S02]  /*7b10*/  LEA R12, R0, R13, 0x1 ;  /* 0x0000000d000c7211 */ /* 0x000fe400078e08ff */
[----:B------:R-:W-:-:S03]  /*7b20*/  LEA R28, P2, R23, R5, 0x1 ;  /* 0x00000005171c7211 */ /* 0x000fc600078408ff */
[----:B------:R-:W-:Y:S01]  /*7b30*/  IMAD R17, R0, 0x2, R12 ;  /* 0x0000000200117824 */ /* 0x000fe200078e020c */
[----:B------:R-:W-:Y:S02]  /*7b40*/  LEA.HI.X.SX32 R29, R23, R7, 0x1, P2 ;  /* 0x00000007171d7211 */ /* 0x000fe400010f0eff */
[----:B------:R-:W-:Y:S02]  /*7b50*/  LEA R20, P2, R2, R5, 0x1 ;  /* 0x0000000502147211 */ /* 0x000fe400078408ff */
[----:B------:R-:W-:Y:S02]  /*7b60*/  LEA R15, R0, R17, 0x1 ;  /* 0x00000011000f7211 */ /* 0x000fe400078e08ff */
[----:B------:R-:W-:Y:S02]  /*7b70*/  LEA.HI.X.SX32 R21, R2, R7, 0x1, P2 ;  /* 0x0000000702157211 */ /* 0x000fe400010f0eff */
[C---:B------:R-:W-:Y:S01]  /*7b80*/  LEA R16, R0.reuse, R15, 0x1 ;  /* 0x0000000f00107211 */ /* 0x040fe200078e08ff */
[----:B------:R0:W-:Y:S04]  /*7b90*/  STL.64 [R1+0x948], R28 ;  /* 0x0009481c01007387 */ /* 0x0001e80000100a00 */
[----:B------:R-:W-:Y:S01]  /*7ba0*/  IMAD R14, R0, 0x2, R16 ;  /* 0x00000002000e7824 */ /* 0x000fe200078e0210 */
[----:B------:R1:W-:Y:S01]  /*7bb0*/  STL.64 [R1+0x930], R20 ;  /* 0x0009301401007387 */ /* 0x0003e20000100a00 */
[----:B0-----:R-:W-:-:S03]  /*7bc0*/  LEA R28, P1, R27, R5, 0x1 ;  /* 0x000000051b1c7211 */ /* 0x001fc600078208ff */
[----:B------:R-:W-:Y:S02]  /*7bd0*/  LEA R19, R0, R14, 0x1 ;  /* 0x0000000e00137211 */ /* 0x000fe400078e08ff */
[----:B------:R-:W-:Y:S02]  /*7be0*/  LEA.HI.X.SX32 R29, R27, R7, 0x1, P1 ;  /* 0x000000071b1d7211 */ /* 0x000fe400008f0eff */
[----:B------:R-:W-:Y:S02]  /*7bf0*/  LEA R24, P1, R6, R5, 0x1 ;  /* 0x0000000506187211 */ /* 0x000fe400078208ff */
[----:B------:R-:W-:-:S05]  /*7c00*/  LEA R18, R0, R19, 0x1 ;  /* 0x0000001300127211 */ /* 0x000fca00078e08ff */
[----:B-1----:R-:W-:-:S05]  /*7c10*/  IMAD R20, R0, 0x2, R18 ;  /* 0x0000000200147824 */ /* 0x002fca00078e0212 */
[----:B------:R-:W-:Y:S02]  /*7c20*/  LEA R2, R0, R20, 0x1 ;  /* 0x0000001400027211 */ /* 0x000fe400078e08ff */
[----:B--2---:R-:W-:-:S04]  /*7c30*/  LEA R22, P0, R25, R5, 0x1 ;  /* 0x0000000519167211 */ /* 0x004fc800078008ff */
[----:B------:R-:W-:Y:S02]  /*7c40*/  LEA.HI.X.SX32 R23, R25, R7, 0x1, P0 ;  /* 0x0000000719177211 */ /* 0x000fe400000f0eff */
[----:B------:R-:W-:-:S03]  /*7c50*/  LEA R26, P0, R3, R5, 0x1 ;  /* 0x00000005031a7211 */ /* 0x000fc600078008ff */
[----:B------:R0:W-:Y:S01]  /*7c60*/  STL.64 [R1+0x940], R22 ;  /* 0x0009401601007387 */ /* 0x0001e20000100a00 */
[-C--:B------:R-:W-:Y:S02]  /*7c70*/  LEA.HI.X.SX32 R27, R3, R7.reuse, 0x1, P0 ;  /* 0x00000007031b7211 */ /* 0x080fe400000f0eff */
[----:B------:R-:W-:Y:S01]  /*7c80*/  LEA.HI.X.SX32 R25, R6, R7, 0x1, P1 ;  /* 0x0000000706197211 */ /* 0x000fe200008f0eff */
[----:B------:R3:W-:Y:S01]  /*7c90*/  STL.64 [R1+0x938], R28 ;  /* 0x0009381c01007387 */ /* 0x0007e20000100a00 */
[----:B0-----:R-:W-:-:S04]  /*7ca0*/  LEA R22, P2, R4, R5, 0x1 ;  /* 0x0000000504167211 */ /* 0x001fc800078408ff */
[----:B------:R-:W-:Y:S02]  /*7cb0*/  LEA.HI.X.SX32 R23, R4, R7, 0x1, P2 ;  /* 0x0000000704177211 */ /* 0x000fe400010f0eff */
[----:B---3--:R-:W-:-:S03]  /*7cc0*/  LEA R28, P0, R8, R5, 0x1 ;  /* 0x00000005081c7211 */ /* 0x008fc600078008ff */
[----:B------:R-:W-:Y:S04]  /*7cd0*/  STL.64 [R1+0x918], R22 ;  /* 0x0009181601007387 */ /* 0x000fe80000100a00 */
[----:B------:R0:W-:Y:S01]  /*7ce0*/  STL.64 [R1+0x928], R26 ;  /* 0x0009281a01007387 */ /* 0x0001e20000100a00 */
[----:B------:R-:W-:-:S03]  /*7cf0*/  LEA.HI.X.SX32 R29, R8, R7, 0x1, P0 ;  /* 0x00000007081d7211 */ /* 0x000fc600000f0eff */
[----:B------:R1:W-:Y:S01]  /*7d00*/  STL.64 [R1+0x920], R24 ;  /* 0x0009201801007387 */ /* 0x0003e20000100a00 */
[CC--:B0-----:R-:W-:Y:S02]  /*7d10*/  LEA R26, P1, R9.reuse, R5.reuse, 0x1 ;  /* 0x00000005091a7211 */ /* 0x0c1fe400078208ff */
[C---:B-1----:R-:W-:Y:S02]  /*7d20*/  LEA R24, P2, R10.reuse, R5, 0x1 ;  /* 0x000000050a187211 */ /* 0x042fe400078408ff */
[-C--:B------:R-:W-:Y:S02]  /*7d30*/  LEA.HI.X.SX32 R27, R9, R7.reuse, 0x1, P1 ;  /* 0x00000007091b7211 */ /* 0x080fe400008f0eff */
[----:B------:R-:W-:Y:S01]  /*7d40*/  LEA.HI.X.SX32 R25, R10, R7, 0x1, P2 ;  /* 0x000000070a197211 */ /* 0x000fe200010f0eff */
[----:B------:R-:W-:Y:S01]  /*7d50*/  STL.64 [R1+0x910], R28 ;  /* 0x0009101c01007387 */ /* 0x000fe20000100a00 */
[----:B------:R-:W-:-:S03]  /*7d60*/  LEA R23, R0, R2, 0x1 ;  /* 0x0000000200177211 */ /* 0x000fc600078e08ff */
[----:B------:R0:W-:Y:S01]  /*7d70*/  STL.64 [R1+0x908], R26 ;  /* 0x0009081a01007387 */ /* 0x0001e20000100a00 */
[----:B------:R-:W-:-:S03]  /*7d80*/  LEA R8, P2, R12, R5, 0x1 ;  /* 0x000000050c087211 */ /* 0x000fc600078408ff */
[----:B------:R1:W-:Y:S01]  /*7d90*/  STL.64 [R1+0x900], R24 ;  /* 0x0009001801007387 */ /* 0x0003e20000100a00 */
[----:B------:R-:W-:Y:S01]  /*7da0*/  IMAD R3, R0, 0x2, R23 ;  /* 0x0000000200037824 */ /* 0x000fe200078e0217 */
[----:B------:R-:W-:Y:S02]  /*7db0*/  LEA.HI.X.SX32 R9, R12, R7, 0x1, P2 ;  /* 0x000000070c097211 */ /* 0x000fe400010f0eff */
[-C--:B0-----:R-:W-:Y:S02]  /*7dc0*/  LEA R26, P0, R11, R5.reuse, 0x1 ;  /* 0x000000050b1a7211 */ /* 0x081fe400078008ff */
[----:B-1----:R-:W-:Y:S02]  /*7dd0*/  LEA R24, P1, R13, R5, 0x1 ;  /* 0x000000050d187211 */ /* 0x002fe400078208ff */
[-C--:B------:R-:W-:Y:S02]  /*7de0*/  LEA.HI.X.SX32 R27, R11, R7.reuse, 0x1, P0 ;  /* 0x000000070b1b7211 */ /* 0x080fe400000f0eff */
[----:B------:R-:W-:-:S02]  /*7df0*/  LEA.HI.X.SX32 R25, R13, R7, 0x1, P1 ;  /* 0x000000070d197211 */ /* 0x000fc400008f0eff */
[C---:B------:R-:W-:Y:S01]  /*7e00*/  LEA R21, R0.reuse, R3, 0x1 ;  /* 0x0000000300157211 */ /* 0x040fe200078e08ff */
[----:B------:R0:W-:Y:S04]  /*7e10*/  STL.64 [R1+0x8f8], R26 ;  /* 0x0008f81a01007387 */ /* 0x0001e80000100a00 */
[----:B------:R1:W-:Y:S01]  /*7e20*/  STL.64 [R1+0x8f0], R24 ;  /* 0x0008f01801007387 */ /* 0x0003e20000100a00 */
[----:B------:R-:W-:-:S03]  /*7e30*/  LEA R22, R0, R21, 0x1 ;  /* 0x0000001500167211 */ /* 0x000fc600078e08ff */
[----:B------:R2:W-:Y:S01]  /*7e40*/  STL.64 [R1+0x8e8], R8 ;  /* 0x0008e80801007387 */ /* 0x0005e20000100a00 */
[-C--:B0-----:R-:W-:Y:S02]  /*7e50*/  LEA R26, P0, R17, R5.reuse, 0x1 ;  /* 0x00000005111a7211 */ /* 0x081fe400078008ff */
[----:B-1----:R-:W-:Y:S02]  /*7e60*/  LEA R24, P1, R15, R5, 0x1 ;  /* 0x000000050f187211 */ /* 0x002fe400078208ff */
[----:B------:R-:W-:Y:S02]  /*7e70*/  LEA.HI.X.SX32 R27, R17, R7, 0x1, P0 ;  /* 0x00000007111b7211 */ /* 0x000fe400000f0eff */
[C---:B--2---:R-:W-:Y:S02]  /*7e80*/  LEA R8, P2, R16.reuse, R5, 0x1 ;  /* 0x0000000510087211 */ /* 0x044fe400078408ff */
[-C--:B------:R-:W-:Y:S02]  /*7e90*/  LEA.HI.X.SX32 R25, R15, R7.reuse, 0x1, P1 ;  /* 0x000000070f197211 */ /* 0x080fe400008f0eff */
[----:B------:R-:W-:Y:S01]  /*7ea0*/  LEA.HI.X.SX32 R9, R16, R7, 0x1, P2 ;  /* 0x0000000710097211 */ /* 0x000fe200010f0eff */
[C---:B------:R-:W-:Y:S01]  /*7eb0*/  IMAD R4, R0.reuse, 0x2, R22 ;  /* 0x0000000200047824 */ /* 0x040fe200078e0216 */
[----:B------:R0:W-:Y:S04]  /*7ec0*/  STL.64 [R1+0x8e0], R26 ;  /* 0x0008e01a01007387 */ /* 0x0001e80000100a00 */
[----:B------:R1:W-:Y:S01]  /*7ed0*/  STL.64 [R1+0x8d8], R24 ;  /* 0x0008d81801007387 */ /* 0x0003e20000100a00 */
[----:B------:R-:W-:-:S03]  /*7ee0*/  LEA R10, R0, R4, 0x1 ;  /* 0x00000004000a7211 */ /* 0x000fc600078e08ff */
[----:B------:R2:W-:Y:S01]  /*7ef0*/  STL.64 [R1+0x8d0], R8 ;  /* 0x0008d00801007387 */ /* 0x0005e20000100a00 */
[-C--:B0-----:R-:W-:Y:S02]  /*7f00*/  LEA R26, P0, R14, R5.reuse, 0x1 ;  /* 0x000000050e1a7211 */ /* 0x081fe400078008ff */
[-C--:B-1----:R-:W-:Y:S02]  /*7f10*/  LEA R24, P1, R19, R5.reuse, 0x1 ;  /* 0x0000000513187211 */ /* 0x082fe400078208ff */
[----:B--2---:R-:W-:Y:S02]  /*7f20*/  LEA R8, P2, R18, R5, 0x1 ;  /* 0x0000000512087211 */ /* 0x004fe400078408ff */
[-C--:B------:R-:W-:Y:S02]  /*7f30*/  LEA.HI.X.SX32 R27, R14, R7.reuse, 0x1, P0 ;  /* 0x000000070e1b7211 */ /* 0x080fe400000f0eff */
[----:B------:R-:W-:Y:S02]  /*7f40*/  LEA.HI.X.SX32 R9, R18, R7, 0x1, P2 ;  /* 0x0000000712097211 */ /* 0x000fe400010f0eff */
[----:B------:R-:W-:-:S02]  /*7f50*/  LEA R13, R0, R10, 0x1 ;  /* 0x0000000a000d7211 */ /* 0x000fc400078e08ff */
[----:B------:R-:W-:Y:S01]  /*7f60*/  LEA.HI.X.SX32 R25, R19, R7, 0x1, P1 ;  /* 0x0000000713197211 */ /* 0x000fe200008f0eff */
[----:B------:R0:W-:Y:S02]  /*7f70*/  STL.64 [R1+0x8b8], R8 ;  /* 0x0008b80801007387 */ /* 0x0001e40000100a00 */
[----:B------:R-:W-:Y:S02]  /*7f80*/  IMAD R6, R0, 0x2, R13 ;  /* 0x0000000200067824 */ /* 0x000fe400078e020d */
[----:B------:R-:W-:Y:S01]  /*7f90*/  STL.64 [R1+0x8c8], R26 ;  /* 0x0008c81a01007387 */ /* 0x000fe20000100a00 */
[----:B------:R-:W-:-:S03]  /*7fa0*/  LEA R16, P1, R2, R5, 0x1 ;  /* 0x0000000502107211 */ /* 0x000fc600078208ff */
[----:B------:R1:W-:Y:S01]  /*7fb0*/  STL.64 [R1+0x8c0], R24 ;  /* 0x0008c01801007387 */ /* 0x0003e20000100a00 */
[C---:B------:R-:W-:Y:S02]  /*7fc0*/  LEA R14, P2, R23.reuse, R5, 0x1 ;  /* 0x00000005170e7211 */ /* 0x040fe400078408ff */
[----:B------:R-:W-:Y:S02]  /*7fd0*/  LEA.HI.X.SX32 R17, R2, R7, 0x1, P1 ;  /* 0x0000000702117211 */ /* 0x000fe400008f0eff */
[----:B0-----:R-:W-:Y:S02]  /*7fe0*/  LEA R8, R0, R6, 0x1 ;  /* 0x0000000600087211 */ /* 0x001fe400078e08ff */
[C---:B-1----:R-:W-:Y:S02]  /*7ff0*/  LEA R24, P0, R20.reuse, R5, 0x1 ;  /* 0x0000000514187211 */ /* 0x042fe400078008ff */
[-C--:B------:R-:W-:Y:S02]  /*8000*/  LEA.HI.X.SX32 R15, R23, R7.reuse, 0x1, P2 ;  /* 0x00000007170f7211 */ /* 0x080fe400010f0eff */
[----:B------:R-:W-:-:S02]  /*8010*/  LEA.HI.X.SX32 R25, R20, R7, 0x1, P0 ;  /* 0x0000000714197211 */ /* 0x000fc400000f0eff */
[C---:B------:R-:W-:Y:S02]  /*8020*/  LEA R12, R0.reuse, R8, 0x1 ;  /* 0x00000008000c7211 */ /* 0x040fe400078e08ff */
[----:B------:R-:W-:Y:S01]  /*8030*/  LEA R18, P0, R3, R5, 0x1 ;  /* 0x0000000503127211 */ /* 0x000fe200078008ff */
[----:B------:R-:W-:Y:S04]  /*8040*/  STL.64 [R1+0x8b0], R24 ;  /* 0x0008b01801007387 */ /* 0x000fe80000100a00 */
[----:B------:R0:W-:Y:S01]  /*8050*/  STL.64 [R1+0x8a8], R16 ;  /* 0x0008a81001007387 */ /* 0x0001e20000100a00 */
[----:B------:R-:W-:-:S03]  /*8060*/  IMAD R2, R0, 0x2, R12 ;  /* 0x0000000200027824 */ /* 0x000fc600078e020c */
[----:B------:R1:W-:Y:S01]  /*8070*/  STL.64 [R1+0x8a0], R14 ;  /* 0x0008a00e01007387 */ /* 0x0003e20000100a00 */
[----:B------:R-:W-:Y:S02]  /*8080*/  LEA.HI.X.SX32 R19, R3, R7, 0x1, P0 ;  /* 0x0000000703137211 */ /* 0x000fe400000f0eff */
[CC--:B0-----:R-:W-:Y:S02]  /*8090*/  LEA R16, P1, R21.reuse, R5.reuse, 0x1 ;  /* 0x0000000515107211 */ /* 0x0c1fe400078208ff */
[C---:B-1----:R-:W-:Y:S02]  /*80a0*/  LEA R14, P2, R22.reuse, R5, 0x1 ;  /* 0x00000005160e7211 */ /* 0x042fe400078408ff */
[-C--:B------:R-:W-:Y:S02]  /*80b0*/  LEA.HI.X.SX32 R17, R21, R7.reuse, 0x1, P1 ;  /* 0x0000000715117211 */ /* 0x080fe400008f0eff */
[----:B------:R-:W-:Y:S01]  /*80c0*/  LEA.HI.X.SX32 R15, R22, R7, 0x1, P2 ;  /* 0x00000007160f7211 */ /* 0x000fe200010f0eff */
[----:B------:R0:W-:Y:S01]  /*80d0*/  STL.64 [R1+0x898], R18 ;  /* 0x0008981201007387 */ /* 0x0001e20000100a00 */
[----:B------:R-:W-:-:S03]  /*80e0*/  LEA R9, R0, R2, 0x1 ;  /* 0x0000000200097211 */ /* 0x000fc600078e08ff */
[----:B------:R1:W-:Y:S01]  /*80f0*/  STL.64 [R1+0x890], R16 ;  /* 0x0008901001007387 */ /* 0x0003e20000100a00 */
[----:B------:R-:W-:-:S03]  /*8100*/  LEA R11, R0, R9, 0x1 ;  /* 0x00000009000b7211 */ /* 0x000fc600078e08ff */
[----:B------:R2:W-:Y:S01]  /*8110*/  STL.64 [R1+0x888], R14 ;  /* 0x0008880e01007387 */ /* 0x0005e20000100a00 */
[-C--:B0-----:R-:W-:Y:S02]  /*8120*/  LEA R18, P0, R4, R5.reuse, 0x1 ;  /* 0x0000000504127211 */ /* 0x081fe400078008ff */
[----:B-1----:R-:W-:Y:S02]  /*8130*/  LEA R16, P1, R10, R5, 0x1 ;  /* 0x000000050a107211 */ /* 0x002fe400078208ff */
[----:B------:R-:W-:Y:S02]  /*8140*/  LEA.HI.X.SX32 R19, R4, R7, 0x1, P0 ;  /* 0x0000000704137211 */ /* 0x000fe400000f0eff */
[C---:B--2---:R-:W-:Y:S02]  /*8150*/  LEA R14, P2, R13.reuse, R5, 0x1 ;  /* 0x000000050d0e7211 */ /* 0x044fe400078408ff */
[-C--:B------:R-:W-:Y:S01]  /*8160*/  LEA.HI.X.SX32 R17, R10, R7.reuse, 0x1, P1 ;  /* 0x000000070a117211 */ /* 0x080fe200008f0eff */
[C---:B------:R-:W-:Y:S01]  /*8170*/  IMAD R3, R0.reuse, 0x2, R11 ;  /* 0x0000000200037824 */ /* 0x040fe200078e020b */
[----:B------:R-:W-:Y:S01]  /*8180*/  LEA.HI.X.SX32 R15, R13, R7, 0x1, P2 ;  /* 0x000000070d0f7211 */ /* 0x000fe200010f0eff */
[----:B------:R0:W-:Y:S04]  /*8190*/  STL.64 [R1+0x880], R18 ;  /* 0x0008801201007387 */ /* 0x0001e80000100a00 */
[----:B------:R1:W-:Y:S01]  /*81a0*/  STL.64 [R1+0x878], R16 ;  /* 0x0008781001007387 */ /* 0x0003e20000100a00 */
[----:B------:R-:W-:-:S03]  /*81b0*/  LEA R4, R0, R3, 0x1 ;  /* 0x0000000300047211 */ /* 0x000fc600078e08ff */
[----:B------:R2:W-:Y:S01]  /*81c0*/  STL.64 [R1+0x870], R14 ;  /* 0x0008700e01007387 */ /* 0x0005e20000100a00 */
[-C--:B0-----:R-:W-:Y:S02]  /*81d0*/  LEA R18, P0, R6, R5.reuse, 0x1 ;  /* 0x0000000506127211 */ /* 0x081fe400078008ff */
[----:B-1----:R-:W-:Y:S02]  /*81e0*/  LEA R16, P1, R8, R5, 0x1 ;  /* 0x0000000508107211 */ /* 0x002fe400078208ff */
[----:B------:R-:W-:Y:S02]  /*81f0*/  LEA.HI.X.SX32 R19, R6, R7, 0x1, P0 ;  /* 0x0000000706137211 */ /* 0x000fe400000f0eff */
[----:B--2---:R-:W-:Y:S02]  /*8200*/  LEA R14, P2, R12, R5, 0x1 ;  /* 0x000000050c0e7211 */ /* 0x004fe400078408ff */
[----:B------:R-:W-:Y:S02]  /*8210*/  LEA.HI.X.SX32 R17, R8, R7, 0x1, P1 ;  /* 0x0000000708117211 */ /* 0x000fe400008f0eff */
[----:B------:R-:W-:-:S02]  /*8220*/  LEA R10, R0, R4, 0x1 ;  /* 0x00000004000a7211 */ /* 0x000fc400078e08ff */
[----:B------:R-:W-:Y:S01]  /*8230*/  LEA.HI.X.SX32 R15, R12, R7, 0x1, P2 ;  /* 0x000000070c0f7211 */ /* 0x000fe200010f0eff */
[----:B------:R0:W-:Y:S02]  /*8240*/  STL.64 [R1+0x868], R18 ;  /* 0x0008681201007387 */ /* 0x0001e40000100a00 */
[----:B------:R-:W-:Y:S02]  /*8250*/  IMAD R6, R0, 0x2, R10 ;  /* 0x0000000200067824 */ /* 0x000fe400078e020a */
[----:B------:R1:W-:Y:S04]  /*8260*/  STL.64 [R1+0x860], R16 ;  /* 0x0008601001007387 */ /* 0x0003e80000100a00 */
[----:B------:R2:W-:Y:S01]  /*8270*/  STL.64 [R1+0x858], R14 ;  /* 0x0008580e01007387 */ /* 0x0005e20000100a00 */
[----:B0-----:R-:W-:-:S02]  /*8280*/  LEA R18, P0, R2, R5, 0x1 ;  /* 0x0000000502127211 */ /* 0x001fc400078008ff */
[----:B-1----:R-:W-:Y:S02]  /*8290*/  LEA R16, P1, R9, R5, 0x1 ;  /* 0x0000000509107211 */ /* 0x002fe400078208ff */
[----:B------:R-:W-:Y:S02]  /*82a0*/  LEA.HI.X.SX32 R19, R2, R7, 0x1, P0 ;  /* 0x0000000702137211 */ /* 0x000fe400000f0eff */
[----:B--2---:R-:W-:Y:S02]  /*82b0*/  LEA R14, P2, R11, R5, 0x1 ;  /* 0x000000050b0e7211 */ /* 0x004fe400078408ff */
[-C--:B------:R-:W-:Y:S02]  /*82c0*/  LEA.HI.X.SX32 R17, R9, R7.reuse, 0x1, P1 ;  /* 0x0000000709117211 */ /* 0x080fe400008f0eff */
[C---:B------:R-:W-:Y:S02]  /*82d0*/  LEA R8, R0.reuse, R6, 0x1 ;  /* 0x0000000600087211 */ /* 0x040fe400078e08ff */
        /* <DEDUP_REMOVED lines=8> */
[CC--:B0-----:R-:W-:Y:S02]  /*8360*/  LEA R16, P0, R3.reuse, R5.reuse, 0x1 ;  /* 0x0000000503107211 */ /* 0x0c1fe400078008ff */
[C---:B-1----:R-:W-:Y:S02]  /*8370*/  LEA R14, P1, R4.reuse, R5, 0x1 ;  /* 0x00000005040e7211 */ /* 0x042fe400078208ff */
        /* <DEDUP_REMOVED lines=13> */
[----:B------:R-:W-:Y:S01]  /*8450*/  IMAD R0, R0, 0x2, R4 ;  /* 0x0000000200007824 */ /* 0x000fe200078e0204 */
[----:B------:R0:W-:Y:S04]  /*8460*/  STL.64 [R1+0x820], R16 ;  /* 0x0008201001007387 */ /* 0x0001e80000100a00 */
[----:B------:R1:W-:Y:S01]  /*8470*/  STL.64 [R1+0x818], R14 ;  /* 0x0008180e01007387 */ /* 0x0003e20000100a00 */
[----:B------:R-:W-:-:S03]  /*8480*/  LEA R10, P3, R0, R5, 0x1 ;  /* 0x00000005000a7211 */ /* 0x000fc600078608ff */
[----:B------:R2:W-:Y:S01]  /*8490*/  STL.64 [R1+0x810], R12 ;  /* 0x0008100c01007387 */ /* 0x0005e20000100a00 */
[CC--:B0-----:R-:W-:Y:S02]  /*84a0*/  LEA R16, P0, R2.reuse, R5.reuse, 0x1 ;  /* 0x0000000502107211 */ /* 0x0c1fe400078008ff */
[C---:B-1----:R-:W-:Y:S02]  /*84b0*/  LEA R14, P1, R3.reuse, R5, 0x1 ;  /* 0x00000005030e7211 */ /* 0x042fe400078208ff */
[----:B------:R-:W-:Y:S02]  /*84c0*/  LEA.HI.X.SX32 R17, R2, R7, 0x1, P0 ;  /* 0x0000000702117211 */ /* 0x000fe400000f0eff */
[C---:B--2---:R-:W-:Y:S02]  /*84d0*/  LEA R12, P2, R4.reuse, R5, 0x1 ;  /* 0x00000005040c7211 */ /* 0x044fe400078408ff */
[-C--:B------:R-:W-:Y:S02]  /*84e0*/  LEA.HI.X.SX32 R15, R3, R7.reuse, 0x1, P1 ;  /* 0x00000007030f7211 */ /* 0x080fe400008f0eff */
[----:B------:R-:W-:-:S02]  /*84f0*/  LEA.HI.X.SX32 R13, R4, R7, 0x1, P2 ;  /* 0x00000007040d7211 */ /* 0x000fc400010f0eff */
[----:B------:R-:W-:Y:S01]  /*8500*/  LEA.HI.X.SX32 R11, R0, R7, 0x1, P3 ;  /* 0x00000007000b7211 */ /* 0x000fe200018f0eff */
[----:B------:R-:W-:Y:S01]  /*8510*/  STL.64 [R1+0x808], R16 ;  /* 0x0008081001007387 */ /* 0x000fe20000100a00 */
[----:B------:R-:W-:Y:S02]  /*8520*/  MOV R2, 0xff800000 ;  /* 0xff80000000027802 */ /* 0x000fe40000000f00 */
[----:B------:R-:W-:Y:S01]  /*8530*/  MOV R0, 0x3f800000 ;  /* 0x3f80000000007802 */ /* 0x000fe20000000f00 */
[----:B------:R-:W-:Y:S01]  /*8540*/  STL.64 [R1+0x800], R14 ;  /* 0x0008000e01007387 */ /* 0x000fe20000100a00 */
[----:B------:R-:W-:-:S03]  /*8550*/  IMAD.MOV.U32 R3, RZ, RZ, 0x3f800000 ;  /* 0x3f800000ff037424 */ /* 0x000fc600078e00ff */
[----:B------:R-:W-:Y:S04]  /*8560*/  STL.64 [R1+0x7f8], R12 ;  /* 0x0007f80c01007387 */ /* 0x000fe80000100a00 */
[----:B------:R-:W-:Y:S04]  /*8570*/  STL.64 [R1+0x7f0], R10 ;  /* 0x0007f00a01007387 */ /* 0x000fe80000100a00 */
[----:B------:R0:W-:Y:S04]  /*8580*/  STL [R1+0x7a4], R2 ;  /* 0x0007a40201007387 */ /* 0x0001e80000100800 */
[----:B------:R-:W-:Y:S04]  /*8590*/  STL [R1+0x488], RZ ;  /* 0x000488ff01007387 */ /* 0x000fe80000100800 */
[----:B------:R-:W-:Y:S01]  /*85a0*/  STL [R1+0x7e0], R0 ;  /* 0x0007e00001007387 */ /* 0x000fe20000100800 */
[----:B0-----:R-:W-:-:S03]  /*85b0*/  MOV R2, 0x3f800000 ;  /* 0x3f80000000027802 */ /* 0x001fc60000000f00 */
[----:B------:R-:W-:Y:S04]  /*85c0*/  STL [R1+0x484], RZ ;  /* 0x000484ff01007387 */ /* 0x000fe80000100800 */
[----:B------:R-:W-:Y:S04]  /*85d0*/  STL [R1+0x7d8], RZ ;  /* 0x0007d8ff01007387 */ /* 0x000fe80000100800 */
[----:B------:R0:W-:Y:S04]  /*85e0*/  STL [R1+0x7e4], R3 ;  /* 0x0007e40301007387 */ /* 0x0001e80000100800 */
[----:B------:R1:W-:Y:S04]  /*85f0*/  STL [R1+0x7e8], R2 ;  /* 0x0007e80201007387 */ /* 0x0003e80000100800 */
[----:B------:R2:W-:Y:S01]  /*8600*/  STL [R1+0x7ec], R0 ;  /* 0x0007ec0001007387 */ /* 0x0005e20000100800 */
[----:B0-----:R-:W-:Y:S01]  /*8610*/  MOV R3, 0xff800000 ;  /* 0xff80000000037802 */ /* 0x001fe20000000f00 */
[----:B-1----:R-:W-:-:S04]  /*8620*/  IMAD.MOV.U32 R2, RZ, RZ, -0x800000 ;  /* 0xff800000ff027424 */ /* 0x002fc800078e00ff */
        /* <DEDUP_REMOVED lines=72> */
[----:B------:R-:W2:Y:S04]  /*8ab0*/  LDL R29, [R1+0x48c] ;  /* 0x00048c00011d7983 */ /* 0x000ea80000100800 */
        /* <DEDUP_REMOVED lines=44> */
[----:B------:R-:W3:Y:S04]  /*8d80*/  S2R R28, SR_TID.X ;  /* 0x00000000001c7919 */ /* 0x000ee80000002100 */
        /* <DEDUP_REMOVED lines=15> */
[----:B------:R1:W-:Y:S01]  /*8e80*/  STL [R1+0x6ec], RZ ;  /* 0x0006ecff01007387 */ /* 0x0003e20000100800 */
[----:B---3--:R-:W-:-:S02]  /*8e90*/  LOP3.LUT R24, R28, 0x7, RZ, 0xc0, !PT ;  /* 0x000000071c187812 */ /* 0x008fc400078ec0ff */
[----:B------:R-:W-:-:S03]  /*8ea0*/  SHF.L.U32 R28, R28, 0x1, RZ ;  /* 0x000000011c1c7819 */ /* 0x000fc600000006ff */
[----:B0-----:R-:W-:-:S05]  /*8eb0*/  IMAD R0, R24, 0x110, RZ ;  /* 0x0000011018007824 */ /* 0x001fca00078e02ff */
[----:B------:R-:W-:-:S04]  /*8ec0*/  LOP3.LUT R0, R0, 0x30, R28, 0x78, !PT ;  /* 0x0000003000007812 */ /* 0x000fc800078e781c */
[----:B------:R-:W-:Y:S02]  /*8ed0*/  LOP3.LUT R0, R0, 0x40, RZ, 0x3c, !PT ;  /* 0x0000004000007812 */ /* 0x000fe400078e3cff */
[C---:B--2---:R-:W-:Y:S02]  /*8ee0*/  LOP3.LUT R4, R29.reuse, 0x20, RZ, 0x3c, !PT ;  /* 0x000000201d047812 */ /* 0x044fe400078e3cff */
[C---:B------:R-:W-:Y:S02]  /*8ef0*/  LOP3.LUT R3, R29.reuse, 0x40, RZ, 0x3c, !PT ;  /* 0x000000401d037812 */ /* 0x040fe400078e3cff */
[----:B------:R-:W-:Y:S01]  /*8f00*/  LOP3.LUT R2, R29, 0x60, RZ, 0x3c, !PT ;  /* 0x000000601d027812 */ /* 0x000fe200078e3cff */
[----:B------:R1:W-:Y:S04]  /*8f10*/  STL [R1+0xbf8], R4 ;  /* 0x000bf80401007387 */ /* 0x0003e80000100800 */
[----:B------:R1:W-:Y:S04]  /*8f20*/  STL [R1+0xbf4], R3 ;  /* 0x000bf40301007387 */ /* 0x0003e80000100800 */
[----:B------:R1:W-:Y:S02]  /*8f30*/  STL [R1+0xbf0], R2 ;  /* 0x000bf00201007387 */ /* 0x0003e40000100800 */
.L_x_2:
[----:B0-----:R-:W2:Y:S04]  /*8f40*/  LDL.64 R8, [R1+0xbe8] ;  /* 0x000be80001087983 */ /* 0x001ea80000100a00 */
[----:B------:R-:W2:Y:S04]  /*8f50*/  LDL R0, [R1+0x488] ;  /* 0x0004880001007983 */ /* 0x000ea80000100800 */
[----:B------:R-:W3:Y:S04]  /*8f60*/  LDL.64 R6, [R1+0xbe0] ;  /* 0x000be00001067983 */ /* 0x000ee80000100a00 */
[----:B-1----:R-:W4:Y:S04]  /*8f70*/  LDL.64 R2, [R1+0xbd0] ;  /* 0x000bd00001027983 */ /* 0x002f280000100a00 */
[----:B------:R-:W5:Y:S04]  /*8f80*/  LDL.64 R4, [R1+0xbd8] ;  /* 0x000bd80001047983 */ /* 0x000f680000100a00 */
[----:B------:R-:W5:Y:S04]  /*8f90*/  LDL.64 R10, [R1+0xbc8] ;  /* 0x000bc800010a7983 */ /* 0x000f680000100a00 */
[----:B------:R-:W5:Y:S04]  /*8fa0*/  LDL.64 R12, [R1+0xbb8] ;  /* 0x000bb800010c7983 */ /* 0x000f680000100a00 */
[----:B------:R-:W5:Y:S04]  /*8fb0*/  LDL.64 R20, [R1+0xbc0] ;  /* 0x000bc00001147983 */ /* 0x000f680000100a00 */
[----:B------:R-:W5:Y:S04]  /*8fc0*/  LDL.64 R18, [R1+0xba8] ;  /* 0x000ba80001127983 */ /* 0x000f680000100a00 */
[----:B------:R-:W5:Y:S04]  /*8fd0*/  LDL.64 R24, [R1+0xbb0] ;  /* 0x000bb00001187983 */ /* 0x000f680000100a00 */
[----:B------:R-:W5:Y:S04]  /*8fe0*/  LDL.64 R16, [R1+0xba0] ;  /* 0x000ba00001107983 */ /* 0x000f680000100a00 */
[----:B------:R-:W5:Y:S04]  /*8ff0*/  LDL.64 R22, [R1+0xb98] ;  /* 0x000b980001167983 */ /* 0x000f680000100a00 */
[----:B------:R-:W5:Y:S01]  /*9000*/  LDL.64 R14, [R1+0xb90] ;  /* 0x000b9000010e7983 */ /* 0x000f620000100a00 */
[----:B--2---:R-:W-:-:S04]  /*9010*/  IMAD.WIDE R8, R0, 0x2, R8 ;  /* 0x0000000200087825 */ /* 0x004fc800078e0208 */
[C---:B---3--:R-:W-:Y:S01]  /*9020*/  IMAD.WIDE R6, R0.reuse, 0x2, R6 ;  /* 0x0000000200067825 */ /* 0x048fe200078e0206 */
[----:B------:R0:W2:Y:S03]  /*9030*/  LDG.E.U16 R28, [R8.64] ;  /* 0x00000004081c7981 */ /* 0x0000a6000c1e1500 */
[C---:B----4-:R-:W-:Y:S01]  /*9040*/  IMAD.WIDE R2, R0.reuse, 0x2, R2 ;  /* 0x0000000200027825 */ /* 0x050fe200078e0202 */
[----:B------:R1:W3:Y:S03]  /*9050*/  LDG.E.U16 R29, [R6.64] ;  /* 0x00000004061d7981 */ /* 0x0002e6000c1e1500 */
[C---:B-----5:R-:W-:Y:S01]  /*9060*/  IMAD.WIDE R4, R0.reuse, 0x2, R4 ;  /* 0x0000000200047825 */ /* 0x060fe200078e0204 */
[----:B------:R4:W5:Y:S03]  /*9070*/  LDG.E.U16 R27, [R2.64] ;  /* 0x00000004021b7981 */ /* 0x000966000c1e1500 */
[C---:B------:R-:W-:Y:S01]  /*9080*/  IMAD.WIDE R10, R0.reuse, 0x2, R10 ;  /* 0x00000002000a7825 */ /* 0x040fe200078e020a */
[----:B------:R4:W5:Y:S03]  /*9090*/  LDG.E.U16 R26, [R4.64] ;  /* 0x00000004041a7981 */ /* 0x000966000c1e1500 */
[----:B-1----:R-:W-:-:S02]  /*90a0*/  IMAD.WIDE R6, R0, 0x2, R12 ;  /* 0x0000000200067825 */ /* 0x002fc400078e020c */
[----:B------:R-:W5:Y:S02]  /*90b0*/  LDL.64 R12, [R1+0xb80] ;  /* 0x000b8000010c7983 */ /* 0x000f640000100a00 */
[C---:B0-----:R-:W-:Y:S02]  /*90c0*/  IMAD.WIDE R8, R0.reuse, 0x2, R20 ;  /* 0x0000000200087825 */ /* 0x041fe400078e0214 */
[----:B------:R-:W5:Y:S02]  /*90d0*/  LDL.64 R20, [R1+0xb88] ;  /* 0x000b880001147983 */ /* 0x000f640000100a00 */
[C---:B----4-:R-:W-:Y:S02]  /*90e0*/  IMAD.WIDE R2, R0.reuse, 0x2, R18 ;  /* 0x0000000200027825 */ /* 0x050fe400078e0212 */
[----:B------:R0:W4:Y:S02]  /*90f0*/  LDG.E.U16 R19, [R10.64] ;  /* 0x000000040a137981 */ /* 0x000124000c1e1500 */
[----:B------:R-:W-:-:S02]  /*9100*/  IMAD.WIDE R4, R0, 0x2, R24 ;  /* 0x0000000200047825 */ /* 0x000fc400078e0218 */
[----:B------:R1:W4:Y:S04]  /*9110*/  LDG.E.U16 R25, [R6.64] ;  /* 0x0000000406197981 */ /* 0x000328000c1e1500 */
[----:B------:R1:W4:Y:S01]  /*9120*/  LDG.E.U16 R24, [R8.64] ;  /* 0x0000000408187981 */ /* 0x000322000c1e1500 */
[----:B0-----:R-:W-:-:S04]  /*9130*/  IMAD.WIDE R10, R0, 0x2, R16 ;  /* 0x00000002000a7825 */ /* 0x001fc800078e0210 */
[C---:B-1----:R-:W-:Y:S02]  /*9140*/  IMAD.WIDE R6, R0.reuse, 0x2, R14 ;  /* 0x0000000200067825 */ /* 0x042fe400078e020e */
[----:B------:R-:W4:Y:S02]  /*9150*/  LDG.E.U16 R11, [R10.64] ;  /* 0x000000040a0b7981 */ /* 0x000f24000c1e1500 */
[C---:B------:R-:W-:Y:S02]  /*9160*/  IMAD.WIDE R8, R0.reuse, 0x2, R22 ;  /* 0x0000000200087825 */ /* 0x040fe400078e0216 */
[----:B------:R-:W4:Y:S04]  /*9170*/  LDG.E.U16 R7, [R6.64] ;  /* 0x0000000406077981 */ /* 0x000f28000c1e1500 */
[----:B------:R-:W4:Y:S04]  /*9180*/  LDG.E.U16 R9, [R8.64] ;  /* 0x0000000408097981 */ /* 0x000f28000c1e1500 */
[----:B--2---:R0:W-:Y:S04]  /*9190*/  STL [R1+0x9c], R28 ;  /* 0x00009c1c01007387 */ /* 0x0041e80000100800 */
[----:B---3--:R1:W-:Y:S04]  /*91a0*/  STL [R1+0x98], R29 ;  /* 0x0000981d01007387 */ /* 0x0083e80000100800 */
[----:B0-----:R0:W2:Y:S04]  /*91b0*/  LDG.E.U16 R28, [R4.64] ;  /* 0x00000004041c7981 */ /* 0x0010a8000c1e1500 */
[----:B-1----:R1:W3:Y:S04]  /*91c0*/  LDG.E.U16 R29, [R2.64] ;  /* 0x00000004021d7981 */ /* 0x0022e8000c1e1500 */
[----:B-----5:R-:W-:Y:S04]  /*91d0*/  STL [R1+0x90], R27 ;  /* 0x0000901b01007387 */ /* 0x020fe80000100800 */
[----:B------:R5:W-:Y:S04]  /*91e0*/  STL [R1+0x94], R26 ;  /* 0x0000941a01007387 */ /* 0x000be80000100800 */
[----:B-----5:R-:W5:Y:S04]  /*91f0*/  LDL.64 R26, [R1+0xb78] ;  /* 0x000b7800011a7983 */ /* 0x020f680000100a00 */
[----:B----4-:R4:W-:Y:S04]  /*9200*/  STL [R1+0x8c], R19 ;  /* 0x00008c1301007387 */ /* 0x0109e80000100800 */
[----:B------:R-:W5:Y:S04]  /*9210*/  LDL.64 R16, [R1+0xb68] ;  /* 0x000b680001107983 */ /* 0x000f680000100a00 */
[----:B----4-:R-:W4:Y:S04]  /*9220*/  LDL.64 R18, [R1+0xb70] ;  /* 0x000b700001127983 */ /* 0x010f280000100a00 */
[----:B------:R-:W-:Y:S04]  /*9230*/  STL [R1+0x84], R25 ;  /* 0x0000841901007387 */ /* 0x000fe80000100800 */
[----:B------:R0:W-:Y:S01]  /*9240*/  STL [R1+0x88], R24 ;  /* 0x0000881801007387 */ /* 0x0001e20000100800 */
[----:B-1----:R-:W-:-:S03]  /*9250*/  IMAD.WIDE R2, R0, 0x2, R12 ;  /* 0x0000000200027825 */ /* 0x002fc600078e020c */
[----:B------:R-:W4:Y:S01]  /*9260*/  LDL.64 R14, [R1+0xb58] ;  /* 0x000b5800010e7983 */ /* 0x000f220000100a00 */
[----:B0-----:R-:W-:-:S03]  /*9270*/  IMAD.WIDE R4, R0, 0x2, R20 ;  /* 0x0000000200047825 */ /* 0x001fc600078e0214 */
[----:B------:R-:W4:Y:S04]  /*9280*/  LDL.64 R12, [R1+0xb50] ;  /* 0x000b5000010c7983 */ /* 0x000f280000100a00 */
[----:B------:R-:W4:Y:S04]  /*9290*/  LDL.64 R24, [R1+0xb60] ;  /* 0x000b600001187983 */ /* 0x000f280000100a00 */
[----:B--2---:R0:W-:Y:S04]  /*92a0*/  STL [R1+0x80], R28 ;  /* 0x0000801c01007387 */ /* 0x0041e80000100800 */
[----:B---3--:R1:W-:Y:S04]  /*92b0*/  STL [R1+0x7c], R29 ;  /* 0x00007c1d01007387 */ /* 0x0083e80000100800 */
[----:B------:R-:W2:Y:S04]  /*92c0*/  LDL.64 R22, [R1+0xb48] ;  /* 0x000b480001167983 */ /* 0x000ea80000100a00 */
[----:B------:R-:W3:Y:S04]  /*92d0*/  LDL.64 R20, [R1+0xb40] ;  /* 0x000b400001147983 */ /* 0x000ee80000100a00 */
[----:B0-----:R0:W3:Y:S04]  /*92e0*/  LDG.E.U16 R28, [R4.64] ;  /* 0x00000004041c7981 */ /* 0x0010e8000c1e1500 */
[----:B------:R5:W-:Y:S04]  /*92f0*/  STL [R1+0x78], R11 ;  /* 0x0000780b01007387 */ /* 0x000be80000100800 */
[----:B-1----:R1:W3:Y:S04]  /*9300*/  LDG.E.U16 R29, [R2.64] ;  /* 0x00000004021d7981 */ /* 0x0022e8000c1e1500 */
[----:B------:R4:W-:Y:S01]  /*9310*/  STL [R1+0x74], R9 ;  /* 0x0000740901007387 */ /* 0x0009e20000100800 */
[----:B-----5:R-:W-:-:S03]  /*9320*/  IMAD.WIDE R10, R0, 0x2, R26 ;  /* 0x00000002000a7825 */ /* 0x020fc600078e021a */
[----:B------:R5:W-:Y:S04]  /*9330*/  STL [R1+0x70], R7 ;  /* 0x0000700701007387 */ /* 0x000be80000100800 */
[----:B------:R0:W3:Y:S01]  /*9340*/  LDG.E.U16 R27, [R10.64] ;  /* 0x000000040a1b7981 */ /* 0x0000e2000c1e1500 */
[----:B----4-:R-:W-:-:S03]  /*9350*/  IMAD.WIDE R8, R0, 0x2, R18 ;  /* 0x0000000200087825 */ /* 0x010fc600078e0212 */
[----:B------:R-:W4:Y:S01]  /*9360*/  LDL.64 R18, [R1+0xb38] ;  /* 0x000b380001127983 */ /* 0x000f220000100a00 */
[----:B-----5:R-:W-:-:S03]  /*9370*/  IMAD.WIDE R6, R0, 0x2, R16 ;  /* 0x0000000200067825 */ /* 0x020fc600078e0210 */
[----:B------:R-:W5:Y:S01]  /*9380*/  LDL.64 R16, [R1+0xb30] ;  /* 0x000b300001107983 */ /* 0x000f620000100a00 */
[----:B0-----:R-:W-:-:S03]  /*9390*/  IMAD.WIDE R4, R0, 0x2, R24 ;  /* 0x0000000200047825 */ /* 0x001fc600078e0218 */
[----:B------:R3:W4:Y:S04]  /*93a0*/  LDG.E.U16 R25, [R6.64] ;  /* 0x0000000406197981 */ /* 0x000728000c1e1500 */
[----:B------:R2:W5:Y:S01]  /*93b0*/  LDG.E.U16 R24, [R8.64] ;  /* 0x0000000408187981 */ /* 0x000562000c1e1500 */
[----:B-1----:R-:W-:-:S04]  /*93c0*/  IMAD.WIDE R2, R0, 0x2, R14 ;  /* 0x0000000200027825 */ /* 0x002fc800078e020e */
[----:B------:R-:W-:-:S06]  /*93d0*/  IMAD.WIDE R10, R0, 0x2, R12 ;  /* 0x00000002000a7825 */ /* 0x000fcc00078e020c */
[----:B------:R-:W5:Y:S01]  /*93e0*/  LDG.E.U16 R11, [R10.64] ;  /* 0x000000040a0b7981 */ /* 0x000f62000c1e1500 */
[----:B--2---:R-:W-:-:S04]  /*93f0*/  IMAD.WIDE R8, R0, 0x2, R22 ;  /* 0x0000000200087825 */ /* 0x004fc800078e0216 */
[C---:B---3--:R-:W-:Y:S02]  /*9400*/  IMAD.WIDE R6, R0.reuse, 0x2, R20 ;  /* 0x0000000200067825 */ /* 0x048fe400078e0214 */
[----:B------:R-:W2:Y:S04]  /*9410*/  LDG.E.U16 R9, [R8.64] ;  /* 0x0000000408097981 */ /* 0x000ea8000c1e1500 */
[----:B------:R0:W-:Y:S04]  /*9420*/  STL [R1+0x6c], R28 ;  /* 0x00006c1c01007387 */ /* 0x0001e80000100800 */
[----:B------:R-:W3:Y:S04]  /*9430*/  LDG.E.U16 R7, [R6.64] ;  /* 0x0000000406077981 */ /* 0x000ee8000c1e1500 */
[----:B------:R1:W-:Y:S04]  /*9440*/  STL [R1+0x68], R29 ;  /* 0x0000681d01007387 */ /* 0x0003e80000100800 */
[----:B0-----:R0:W2:Y:S04]  /*9450*/  LDG.E.U16 R28, [R4.64] ;  /* 0x00000004041c7981 */ /* 0x0010a8000c1e1500 */
[----:B------:R-:W3:Y:S04]  /*9460*/  LDL.64 R14, [R1+0xb28] ;  /* 0x000b2800010e7983 */ /* 0x000ee80000100a00 */
[----:B-1----:R1:W3:Y:S04]  /*9470*/  LDG.E.U16 R29, [R2.64] ;  /* 0x00000004021d7981 */ /* 0x0022e8000c1e1500 */
[----:B------:R-:W3:Y:S04]  /*9480*/  LDL.64 R12, [R1+0xb20] ;  /* 0x000b2000010c7983 */ /* 0x000ee80000100a00 */
[----:B------:R0:W-:Y:S04]  /*9490*/  STL [R1+0x64], R27 ;  /* 0x0000641b01007387 */ /* 0x0001e80000100800 */
[----:B0-----:R-:W3:Y:S04]  /*94a0*/  LDL.64 R26, [R1+0xb18] ;  /* 0x000b1800011a7983 */ /* 0x001ee80000100a00 */
[----:B----4-:R-:W-:Y:S04]  /*94b0*/  STL [R1+0x5c], R25 ;  /* 0x00005c1901007387 */ /* 0x010fe80000100800 */
[----:B-----5:R0:W-:Y:S04]  /*94c0*/  STL [R1+0x60], R24 ;  /* 0x0000601801007387 */ /* 0x0201e80000100800 */
[----:B------:R-:W4:Y:S01]  /*94d0*/  LDL.64 R22, [R1+0xb08] ;  /* 0x000b080001167983 */ /* 0x000f220000100a00 */
[----:B------:R-:W-:-:S03]  /*94e0*/  IMAD.WIDE R4, R0, 0x2, R18 ;  /* 0x0000000200047825 */ /* 0x000fc600078e0212 */
[----:B------:R-:W5:Y:S04]  /*94f0*/  LDL.64 R20, [R1+0xb00] ;  /* 0x000b000001147983 */ /* 0x000f680000100a00 */
[----:B0-----:R-:W5:Y:S01]  /*9500*/  LDL.64 R24, [R1+0xb10] ;  /* 0x000b100001187983 */ /* 0x001f620000100a00 */
[----:B-1----:R-:W-:-:S03]  /*9510*/  IMAD.WIDE R2, R0, 0x2, R16 ;  /* 0x0000000200027825 */ /* 0x002fc600078e0210 */
[----:B------:R-:W5:Y:S04]  /*9520*/  LDL.64 R18, [R1+0xaf8] ;  /* 0x000af80001127983 */ /* 0x000f680000100a00 */
[----:B------:R-:W5:Y:S04]  /*9530*/  LDL.64 R16, [R1+0xaf0] ;  /* 0x000af00001107983 */ /* 0x000f680000100a00 */
[----:B--2---:R-:W-:Y:S04]  /*9540*/  STL [R1+0x58], R28 ;  /* 0x0000581c01007387 */ /* 0x004fe80000100800 */
[----:B---3--:R0:W-:Y:S04]  /*9550*/  STL [R1+0x54], R29 ;  /* 0x0000541d01007387 */ /* 0x0081e80000100800 */
[----:B------:R1:W-:Y:S04]  /*9560*/  STL [R1+0x50], R11 ;  /* 0x0000500b01007387 */ /* 0x0003e80000100800 */
[----:B------:R2:W-:Y:S04]  /*9570*/  STL [R1+0x4c], R9 ;  /* 0x00004c0901007387 */ /* 0x0005e80000100800 */
[----:B0-----:R4:W3:Y:S01]  /*9580*/  LDG.E.U16 R29, [R2.64] ;  /* 0x00000004021d7981 */ /* 0x0018e2000c1e1500 */
[----:B-1----:R-:W-:-:S03]  /*9590*/  IMAD.WIDE R10, R0, 0x2, R14 ;  /* 0x00000002000a7825 */ /* 0x002fc600078e020e */
[----:B------:R-:W3:Y:S01]  /*95a0*/  LDL.64 R14, [R1+0xae8] ;  /* 0x000ae800010e7983 */ /* 0x000ee20000100a00 */
[----:B--2---:R-:W-:-:S03]  /*95b0*/  IMAD.WIDE R8, R0, 0x2, R12 ;  /* 0x0000000200087825 */ /* 0x004fc600078e020c */
[----:B------:R-:W2:Y:S04]  /*95c0*/  LDL.64 R12, [R1+0xae0] ;  /* 0x000ae000010c7983 */ /* 0x000ea80000100a00 */
[----:B------:R0:W-:Y:S04]  /*95d0*/  STL [R1+0x48], R7 ;  /* 0x0000480701007387 */ /* 0x0001e80000100800 */
[----:B------:R5:W2:Y:S01]  /*95e0*/  LDG.E.U16 R28, [R4.64] ;  /* 0x00000004041c7981 */ /* 0x000aa2000c1e1500 */
[----:B----4-:R-:W-:-:S03]  /*95f0*/  IMAD.WIDE R2, R0, 0x2, R22 ;  /* 0x0000000200027825 */ /* 0x010fc600078e0216 */
[----:B------:R1:W4:Y:S01]  /*9600*/  LDG.E.U16 R22, [R8.64] ;  /* 0x0000000408167981 */ /* 0x000322000c1e1500 */
[----:B0-----:R-:W-:-:S03]  /*9610*/  IMAD.WIDE R6, R0, 0x2, R26 ;  /* 0x0000000200067825 */ /* 0x001fc600078e021a */
[----:B------:R-:W4:Y:S01]  /*9620*/  LDG.E.U16 R3, [R2.64] ;  /* 0x0000000402037981 */ /* 0x000f22000c1e1500 */
[----:B-----5:R-:W-:-:S03]  /*9630*/  IMAD.WIDE R4, R0, 0x2, R24 ;  /* 0x0000000200047825 */ /* 0x020fc600078e0218 */
[----:B------:R0:W5:Y:S04]  /*9640*/  LDG.E.U16 R25, [R10.64] ;  /* 0x000000040a197981 */ /* 0x000168000c1e1500 */
[----:B------:R0:W4:Y:S04]  /*9650*/  LDG.E.U16 R23, [R6.64] ;  /* 0x0000000406177981 */ /* 0x000128000c1e1500 */
[----:B------:R-:W4:Y:S01]  /*9660*/  LDG.E.U16 R5, [R4.64] ;  /* 0x0000000404057981 */ /* 0x000f22000c1e1500 */
[----:B-1----:R-:W-:-:S04]  /*9670*/  IMAD.WIDE R8, R0, 0x2, R18 ;  /* 0x0000000200087825 */ /* 0x002fc800078e0212 */
[C---:B0-----:R-:W-:Y:S02]  /*9680*/  IMAD.WIDE R10, R0.reuse, 0x2, R20 ;  /* 0x00000002000a7825 */ /* 0x041fe400078e0214 */
[----:B------:R-:W4:Y:S02]  /*9690*/  LDG.E.U16 R9, [R8.64] ;  /* 0x0000000408097981 */ /* 0x000f24000c1e1500 */
[----:B------:R-:W-:-:S06]  /*96a0*/  IMAD.WIDE R6, R0, 0x2, R16 ;  /* 0x0000000200067825 */ /* 0x000fcc00078e0210 */
[----:B------:R-:W4:Y:S04]  /*96b0*/  LDG.E.U16 R7, [R6.64] ;  /* 0x0000000406077981 */ /* 0x000f28000c1e1500 */
[----:B---3--:R-:W-:Y:S04]  /*96c0*/  STL [R1+0x40], R29 ;  /* 0x0000401d01007387 */ /* 0x008fe80000100800 */
[----:B--2---:R0:W-:Y:S04]  /*96d0*/  STL [R1+0x44], R28 ;  /* 0x0000441c01007387 */ /* 0x0041e80000100800 */
[----:B------:R-:W2:Y:S04]  /*96e0*/  LDL.64 R26, [R1+0xac8] ;  /* 0x000ac800011a7983 */ /* 0x000ea80000100a00 */
[----:B0-----:R-:W3:Y:S04]  /*96f0*/  LDL.64 R28, [R1+0xad0] ;  /* 0x000ad000011c7983 */ /* 0x001ee80000100a00 */
[----:B-----5:R0:W-:Y:S04]  /*9700*/  STL [R1+0x3c], R25 ;  /* 0x00003c1901007387 */ /* 0x0201e80000100800 */
[----:B0-----:R-:W5:Y:S04]  /*9710*/  LDL.64 R24, [R1+0xac0] ;  /* 0x000ac00001187983 */ /* 0x001f680000100a00 */
[----:B----4-:R-:W-:Y:S04]  /*9720*/  STL [R1+0x34], R23 ;  /* 0x0000341701007387 */ /* 0x010fe80000100800 */
[----:B------:R0:W-:Y:S04]  /*9730*/  STL [R1+0x38], R22 ;  /* 0x0000381601007387 */ /* 0x0001e80000100800 */
[----:B0-----:R-:W4:Y:S04]  /*9740*/  LDL.64 R22, [R1+0xab8] ;  /* 0x000ab80001167983 */ /* 0x001f280000100a00 */
[----:B------:R0:W-:Y:S04]  /*9750*/  STL [R1+0x30], R5 ;  /* 0x0000300501007387 */ /* 0x0001e80000100800 */
[----:B------:R1:W-:Y:S04]  /*9760*/  STL [R1+0x2c], R3 ;  /* 0x00002c0301007387 */ /* 0x0003e80000100800 */
[----:B------:R-:W2:Y:S01]  /*9770*/  LDL.64 R20, [R1+0xab0] ;  /* 0x000ab00001147983 */ /* 0x000ea20000100a00 */
[----:B0-----:R-:W-:-:S03]  /*9780*/  IMAD.WIDE R4, R0, 0x2, R14 ;  /* 0x0000000200047825 */ /* 0x001fc600078e020e */
[----:B------:R-:W2:Y:S01]  /*9790*/  LDL.64 R18, [R1+0xaa8] ;  /* 0x000aa80001127983 */ /* 0x000ea20000100a00 */
[----:B-1----:R-:W-:-:S03]  /*97a0*/  IMAD.WIDE R2, R0, 0x2, R12 ;  /* 0x0000000200027825 */ /* 0x002fc600078e020c */
[----:B------:R0:W2:Y:S04]  /*97b0*/  LDG.E.U16 R13, [R10.64] ;  /* 0x000000040a0d7981 */ /* 0x0000a8000c1e1500 */
[----:B------:R-:W3:Y:S04]  /*97c0*/  LDG.E.U16 R5, [R4.64] ;  /* 0x0000000404057981 */ /* 0x000ee8000c1e1500 */
[----:B------:R-:W3:Y:S04]  /*97d0*/  LDG.E.U16 R3, [R2.64] ;  /* 0x0000000402037981 */ /* 0x000ee8000c1e1500 */
[----:B0-----:R-:W3:Y:S04]  /*97e0*/  LDL.64 R10, [R1+0xad8] ;  /* 0x000ad800010a7983 */ /* 0x001ee80000100a00 */
[----:B------:R-:W4:Y:S04]  /*97f0*/  LDL.64 R16, [R1+0xa88] ;  /* 0x000a880001107983 */ /* 0x000f280000100a00 */
[----:B------:R-:W4:Y:S04]  /*9800*/  LDL.64 R14, [R1+0xa68] ;  /* 0x000a6800010e7983 */ /* 0x000f280000100a00 */
[----:B--2---:R0:W-:Y:S04]  /*9810*/  STL [R1+0x28], R13 ;  /* 0x0000280d01007387 */ /* 0x0041e80000100800 */
[----:B0-----:R-:W2:Y:S01]  /*9820*/  LDL.64 R12, [R1+0xa48] ;  /* 0x000a4800010c7983 */ /* 0x001ea20000100a00 */
[----:B---3--:R-:W-:-:S03]  /*9830*/  IMAD.WIDE R10, R0, 0x2, R10 ;  /* 0x00000002000a7825 */ /* 0x008fc600078e020a */
[----:B------:R0:W-:Y:S04]  /*9840*/  STL [R1+0x24], R9 ;  /* 0x0000240901007387 */ /* 0x0001e80000100800 */
[----:B------:R-:W-:Y:S04]  /*9850*/  STL [R1+0x20], R7 ;  /* 0x0000200701007387 */ /* 0x000fe80000100800 */
[----:B------:R5:W-:Y:S01]  /*9860*/  STL [R1+0x1c], R5 ;  /* 0x00001c0501007387 */ /* 0x000be20000100800 */
[----:B0-----:R-:W-:-:S05]  /*9870*/  IMAD.WIDE R8, R0, 0x2, R28 ;  /* 0x0000000200087825 */ /* 0x001fca00078e021c */
[----:B------:R0:W3:Y:S01]  /*9880*/  LDG.E.U16 R28, [R8.64] ;  /* 0x00000004081c7981 */ /* 0x0000e2000c1e1500 */
[----:B-----5:R-:W-:-:S03]  /*9890*/  IMAD.WIDE R4, R0, 0x2, R24 ;  /* 0x0000000200047825 */ /* 0x020fc600078e0218 */
[----:B------:R1:W5:Y:S01]  /*98a0*/  LDG.E.U16 R25, [R10.64] ;  /* 0x000000040a197981 */ /* 0x000362000c1e1500 */
[----:B------:R-:W-:-:S03]  /*98b0*/  IMAD.WIDE R6, R0, 0x2, R26 ;  /* 0x0000000200067825 */ /* 0x000fc600078e021a */
[----:B------:R4:W-:Y:S01]  /*98c0*/  STL [R1+0x18], R3 ;  /* 0x0000180301007387 */ /* 0x0009e20000100800 */
[----:B0-----:R-:W-:-:S03]  /*98d0*/  IMAD.WIDE R8, R0, 0x2, R18 ;  /* 0x0000000200087825 */ /* 0x001fc600078e0212 */
[----:B------:R-:W3:Y:S01]  /*98e0*/  LDL.64 R26, [R1+0xa80] ;  /* 0x000a8000011a7983 */ /* 0x000ee20000100a00 */
[----:B-1----:R-:W-:-:S03]  /*98f0*/  IMAD.WIDE R10, R0, 0x2, R20 ;  /* 0x00000002000a7825 */ /* 0x002fc600078e0214 */
[----:B------:R-:W3:Y:S01]  /*9900*/  LDL.64 R20, [R1+0xa60] ;  /* 0x000a600001147983 */ /* 0x000ee20000100a00 */
[----:B----4-:R-:W-:-:S03]  /*9910*/  IMAD.WIDE R2, R0, 0x2, R22 ;  /* 0x0000000200027825 */ /* 0x010fc600078e0216 */
[----:B------:R0:W4:Y:S04]  /*9920*/  LDG.E.U16 R22, [R6.64] ;  /* 0x0000000406167981 */ /* 0x000128000c1e1500 */
[----:B------:R2:W4:Y:S04]  /*9930*/  LDG.E.U16 R23, [R4.64] ;  /* 0x0000000404177981 */ /* 0x000528000c1e1500 */
[----:B------:R1:W4:Y:S01]  /*9940*/  LDG.E.U16 R29, [R2.64] ;  /* 0x00000004021d7981 */ /* 0x000322000c1e1500 */
[----:B0-----:R-:W-:-:S03]  /*9950*/  IMAD.WIDE R6, R0, 0x2, R16 ;  /* 0x0000000200067825 */ /* 0x001fc600078e0210 */
[----:B------:R-:W4:Y:S01]  /*9960*/  LDL.64 R16, [R1+0xa08] ;  /* 0x000a080001107983 */ /* 0x000f220000100a00 */
[----:B-1----:R-:W-:-:S03]  /*9970*/  IMAD.WIDE R2, R0, 0x2, R14 ;  /* 0x0000000200027825 */ /* 0x002fc600078e020e */
[----:B------:R-:W4:Y:S04]  /*9980*/  LDL.64 R14, [R1+0xa20] ;  /* 0x000a2000010e7983 */ /* 0x000f280000100a00 */
[----:B------:R0:W4:Y:S01]  /*9990*/  LDG.E.U16 R2, [R2.64] ;  /* 0x0000000402027981 */ /* 0x000122000c1e1500 */
[----:B--2---:R-:W-:-:S03]  /*99a0*/  IMAD.WIDE R4, R0, 0x2, R12 ;  /* 0x0000000200047825 */ /* 0x004fc600078e020c */
[----:B------:R1:W2:Y:S04]  /*99b0*/  LDG.E.U16 R0, [R10.64] ;  /* 0x000000040a007981 */ /* 0x0002a8000c1e1500 */
[----:B------:R-:W2:Y:S04]  /*99c0*/  LDL.64 R12, [R1+0xa28] ;  /* 0x000a2800010c7983 */ /* 0x000ea80000100a00 */
[----:B0-----:R-:W2:Y:S04]  /*99d0*/  LDG.E.U16 R3, [R4.64] ;  /* 0x0000000404037981 */ /* 0x001ea8000c1e1500 */
[----:B-1----:R-:W2:Y:S04]  /*99e0*/  LDL.64 R10, [R1+0xaa0] ;  /* 0x000aa000010a7983 */ /* 0x002ea80000100a00 */
[----:B-----5:R0:W-:Y:S04]  /*99f0*/  STL [R1+0x14], R25 ;  /* 0x0000141901007387 */ /* 0x0201e80000100800 */
[----:B0-----:R-:W5:Y:S04]  /*9a00*/  LDL.64 R24, [R1+0xa00] ;  /* 0x000a000001187983 */ /* 0x001f680000100a00 */
[----:B---3--:R0:W-:Y:S04]  /*9a10*/  STL [R1+0x10], R28 ;  /* 0x0000101c01007387 */ /* 0x0081e80000100800 */
[----:B0-----:R-:W3:Y:S04]  /*9a20*/  LDG.E.U16 R28, [R8.64] ;  /* 0x00000004081c7981 */ /* 0x001ee8000c1e1500 */
[----:B---3--:R-:W-:Y:S04]  /*9a30*/  STL [R1+0x32a4], R28 ;  /* 0x0032a41c01007387 */ /* 0x008fe80000100800 */
[----:B----4-:R0:W-:Y:S04]  /*9a40*/  STL [R1+0xc], R22 ;  /* 0x00000c1601007387 */ /* 0x0101e80000100800 */
[----:B0-----:R-:W3:Y:S04]  /*9a50*/  LDG.E.U16 R22, [R6.64] ;  /* 0x0000000406167981 */ /* 0x001ee8000c1e1500 */
[----:B---3--:R-:W-:Y:S04]  /*9a60*/  STL [R1+0x32a8], R22 ;  /* 0x0032a81601007387 */ /* 0x008fe80000100800 */
[----:B------:R0:W-:Y:S04]  /*9a70*/  STL [R1+0x8], R23 ;  /* 0x0000081701007387 */ /* 0x0001e80000100800 */
[----:B0-----:R-:W3:Y:S04]  /*9a80*/  LDL.64 R22, [R1+0xa40] ;  /* 0x000a400001167983 */ /* 0x001ee80000100a00 */
[----:B------:R-:W-:Y:S04]  /*9a90*/  STL [R1+0x32ac], R2 ;  /* 0x0032ac0201007387 */ /* 0x000fe80000100800 */
[----:B--2---:R0:W-:Y:S04]  /*9aa0*/  STL [R1+0x32b0], R3 ;  /* 0x0032b00301007387 */ /* 0x0041e80000100800 */
[----:B------:R-:W2:Y:S04]  /*9ab0*/  LDL.64 R18, [R1+0xa98] ;  /* 0x000a980001127983 */ /* 0x000ea80000100a00 */
[----:B0-----:R-:W4:Y:S02]  /*9ac0*/  LDL R3, [R1+0x488] ;  /* 0x0004880001037983 */ /* 0x001f240000100800 */
[----:B----4-:R-:W-:-:S02]  /*9ad0*/  IMAD.WIDE R4, R3, 0x2, R16 ;  /* 0x0000000203047825 */ /* 0x010fc400078e0210 */
[----:B------:R-:W4:Y:S02]  /*9ae0*/  LDL.64 R16, [R1+0xa78] ;  /* 0x000a780001107983 */ /* 0x000f240000100a00 */
[----:B------:R-:W-:-:S04]  /*9af0*/  IMAD.WIDE R10, R3, 0x2, R10 ;  /* 0x00000002030a7825 */ /* 0x000fc800078e020a */
[C---:B------:R-:W-:Y:S01]  /*9b00*/  IMAD.WIDE R8, R3.reuse, 0x2, R26 ;  /* 0x0000000203087825 */ /* 0x040fe200078e021a */
[----:B------:R0:W4:Y:S04]  /*9b10*/  LDG.E.U16 R4, [R4.64] ;  /* 0x0000000404047981 */ /* 0x000128000c1e1500 */
[----:B------:R4:W4:Y:S01]  /*9b20*/  LDG.E.U16 R26, [R10.64] ;  /* 0x000000040a1a7981 */ /* 0x000922000c1e1500 */
[----:B------:R-:W-:-:S03]  /*9b30*/  IMAD.WIDE R12, R3, 0x2, R12 ;  /* 0x00000002030c7825 */ /* 0x000fc600078e020c */
[----:B------:R1:W-:Y:S01]  /*9b40*/  STL [R1+0x4], R29 ;  /* 0x0000041d01007387 */ /* 0x0003e20000100800 */
[----:B------:R-:W-:-:S03]  /*9b50*/  IMAD.WIDE R6, R3, 0x2, R20 ;  /* 0x0000000203067825 */ /* 0x000fc600078e0214 */
[----:B------:R5:W4:Y:S04]  /*9b60*/  LDG.E.U16 R20, [R8.64] ;  /* 0x0000000408147981 */ /* 0x000b28000c1e1500 */
[----:B0-----:R3:W4:Y:S04]  /*9b70*/  LDG.E.U16 R5, [R6.64] ;  /* 0x0000000406057981 */ /* 0x001728000c1e1500 */
[----:B-1----:R-:W4:Y:S01]  /*9b80*/  LDL.64 R28, [R1+0xa58] ;  /* 0x000a5800011c7983 */ /* 0x002f220000100a00 */
[----:B-----5:R-:W-:-:S03]  /*9b90*/  IMAD.WIDE R8, R3, 0x2, R24 ;  /* 0x0000000203087825 */ /* 0x020fc600078e0218 */
[----:B------:R0:W-:Y:S01]  /*9ba0*/  STL [R1], R0 ;  /* 0x0000000001007387 */ /* 0x0001e20000100800 */
[----:B---3--:R-:W-:-:S03]  /*9bb0*/  IMAD.WIDE R6, R3, 0x2, R22 ;  /* 0x0000000203067825 */ /* 0x008fc600078e0216 */
[----:B------:R1:W3:Y:S01]  /*9bc0*/  LDG.E.U16 R8, [R8.64] ;  /* 0x0000000408087981 */ /* 0x0002e2000c1e1500 */
[----:B------:R-:W-:-:S03]  /*9bd0*/  IMAD.WIDE R14, R3, 0x2, R14 ;  /* 0x00000002030e7825 */ /* 0x000fc600078e020e */
[----:B------:R5:W3:Y:S04]  /*9be0*/  LDG.E.U16 R6, [R6.64] ;  /* 0x0000000406067981 */ /* 0x000ae8000c1e1500 */
[----:B0-----:R2:W3:Y:S04]  /*9bf0*/  LDG.E.U16 R0, [R12.64] ;  /* 0x000000040c007981 */ /* 0x0014e8000c1e1500 */
[----:B-----5:R0:W5:Y:S01]  /*9c00*/  LDG.E.U16 R7, [R14.64] ;  /* 0x000000040e077981 */ /* 0x020162000c1e1500 */
[----:B--2---:R-:W-:-:S05]  /*9c10*/  IMAD.WIDE R12, R3, 0x2, R18 ;  /* 0x00000002030c7825 */ /* 0x004fca00078e0212 */
[----:B------:R-:W2:Y:S01]  /*9c20*/  LDG.E.U16 R24, [R12.64] ;  /* 0x000000040c187981 */ /* 0x000ea2000c1e1500 */
[----:B----4-:R-:W-:-:S05]  /*9c30*/  IMAD.WIDE R10, R3, 0x2, R16 ;  /* 0x00000002030a7825 */ /* 0x010fca00078e0210 */
[----:B-1----:R1:W4:Y:S04]  /*9c40*/  LDG.E.U16 R9, [R10.64] ;  /* 0x000000040a097981 */ /* 0x002328000c1e1500 */
[----:B------:R0:W-:Y:S04]  /*9c50*/  STL [R1+0x32a0], R26 ;  /* 0x0032a01a01007387 */ /* 0x0001e80000100800 */
[----:B------:R-:W3:Y:S04]  /*9c60*/  LDL.64 R22, [R1+0xa18] ;  /* 0x000a180001167983 */ /* 0x000ee80000100a00 */
[----:B------:R-:W5:Y:S04]  /*9c70*/  LDL.64 R16, [R1+0x9f8] ;  /* 0x0009f80001107983 */ /* 0x000f680000100a00 */
[----:B0-----:R-:W5:Y:S04]  /*9c80*/  LDL.64 R26, [R1+0xa38] ;  /* 0x000a3800011a7983 */ /* 0x001f680000100a00 */
[----:B------:R-:W5:Y:S01]  /*9c90*/  LDL.64 R18, [R1+0xa90] ;  /* 0x000a900001127983 */ /* 0x000f620000100a00 */
[----:B-1----:R-:W-:-:S05]  /*9ca0*/  IMAD.WIDE R10, R3, 0x2, R28 ;  /* 0x00000002030a7825 */ /* 0x002fca00078e021c */
[----:B------:R0:W5:Y:S04]  /*9cb0*/  LDG.E.U16 R21, [R10.64] ;  /* 0x000000040a157981 */ /* 0x000168000c1e1500 */
[----:B--2---:R-:W-:Y:S04]  /*9cc0*/  STL [R1+0x3298], R24 ;  /* 0x0032981801007387 */ /* 0x004fe80000100800 */
[----:B----4-:R1:W-:Y:S04]  /*9cd0*/  STL [R1+0x329c], R9 ;  /* 0x00329c0901007387 */ /* 0x0103e80000100800 */
[----:B------:R-:W2:Y:S01]  /*9ce0*/  LDL.LU R2, [R1+0x9c] ;  /* 0x00009c0001027983 */ /* 0x000ea20000300800 */
[----:B---3--:R-:W-:-:S03]  /*9cf0*/  IMAD.WIDE R14, R3, 0x2, R22 ;  /* 0x00000002030e7825 */ /* 0x008fc600078e0216 */
[----:B-1----:R-:W3:Y:S01]  /*9d00*/  LDL.LU R9, [R1+0x8c] ;  /* 0x00008c0001097983 */ /* 0x002ee20000300800 */
[----:B-----5:R-:W-:-:S03]  /*9d10*/  IMAD.WIDE R16, R3, 0x2, R16 ;  /* 0x0000000203107825 */ /* 0x020fc600078e0210 */
[----:B------:R-:W4:Y:S01]  /*9d20*/  LDL.LU R24, [R1+0x7c] ;  /* 0x00007c0001187983 */ /* 0x000f220000300800 */
[----:B------:R-:W-:-:S03]  /*9d30*/  IMAD.WIDE R12, R3, 0x2, R26 ;  /* 0x00000002030c7825 */ /* 0x000fc600078e021a */
[----:B------:R-:W5:Y:S01]  /*9d40*/  LDL.LU R22, [R1+0x6c] ;  /* 0x00006c0001167983 */ /* 0x000f620000300800 */
[----:B------:R-:W-:-:S03]  /*9d50*/  IMAD.WIDE R18, R3, 0x2, R18 ;  /* 0x0000000203127825 */ /* 0x000fc600078e0212 */
[----:B------:R-:W2:Y:S04]  /*9d60*/  LDL.LU R28, [R1+0x5c] ;  /* 0x00005c00011c7983 */ /* 0x000ea80000300800 */
[----:B0-----:R-:W2:Y:S04]  /*9d70*/  LDL.64 R10, [R1+0xa70] ;  /* 0x000a7000010a7983 */ /* 0x001ea80000100a00 */
[----:B------:R0:W3:Y:S04]  /*9d80*/  LDG.E.U16 R25, [R14.64] ;  /* 0x000000040e197981 */ /* 0x0000e8000c1e1500 */
[----:B------:R1:W3:Y:S04]  /*9d90*/  LDG.E.U16 R23, [R12.64] ;  /* 0x000000040c177981 */ /* 0x0002e8000c1e1500 */
[----:B------:R1:W3:Y:S04]  /*9da0*/  LDG.E.U16 R27, [R16.64] ;  /* 0x00000004101b7981 */ /* 0x0002e8000c1e1500 */
[----:B0-----:R-:W3:Y:S04]  /*9db0*/  LDL.64 R14, [R1+0xa30] ;  /* 0x000a3000010e7983 */ /* 0x001ee80000100a00 */
[----:B-1----:R-:W4:Y:S04]  /*9dc0*/  LDL.64 R12, [R1+0xa50] ;  /* 0x000a5000010c7983 */ /* 0x002f280000100a00 */
[----:B------:R-:W5:Y:S04]  /*9dd0*/  LDL.64 R16, [R1+0xa10] ;  /* 0x000a100001107983 */ /* 0x000f680000100a00 */
[----:B------:R0:W5:Y:S04]  /*9de0*/  LDG.E.U16 R29, [R18.64] ;  /* 0x00000004121d7981 */ /* 0x000168000c1e1500 */
[----:B------:R-:W5:Y:S04]  /*9df0*/  LDL R26, [R1+0x48c] ;  /* 0x00048c00011a7983 */ /* 0x000f680000100800 */
[----:B0-----:R-:W5:Y:S01]  /*9e00*/  LDL.64 R18, [R1+0x9f0] ;  /* 0x0009f00001127983 */ /* 0x001f620000100a00 */
[----:B--2---:R-:W-:-:S06]  /*9e10*/  IMAD.WIDE R10, R3, 0x2, R10 ;  /* 0x00000002030a7825 */ /* 0x004fcc00078e020a */
[----:B------:R0:W2:Y:S01]  /*9e20*/  LDG.E.U16 R10, [R10.64] ;  /* 0x000000040a0a7981 */ /* 0x0000a2000c1e1500 */
[----:B---3--:R-:W-:-:S04]  /*9e30*/  IMAD.WIDE R14, R3, 0x2, R14 ;  /* 0x00000002030e7825 */ /* 0x008fc800078e020e */
[C---:B----4-:R-:W-:Y:S02]  /*9e40*/  IMAD.WIDE R12, R3.reuse, 0x2, R12 ;  /* 0x00000002030c7825 */ /* 0x050fe400078e020c */
[----:B------:R1:W3:Y:S02]  /*9e50*/  LDG.E.U16 R14, [R14.64] ;  /* 0x000000040e0e7981 */ /* 0x0002e4000c1e1500 */
[C---:B-----5:R-:W-:Y:S02]  /*9e60*/  IMAD.WIDE R16, R3.reuse, 0x2, R16 ;  /* 0x0000000203107825 */ /* 0x060fe400078e0210 */
[----:B0-----:R0:W4:Y:S04]  /*9e70*/  LDG.E.U16 R11, [R12.64] ;  /* 0x000000040c0b7981 */ /* 0x001128000c1e1500 */
[----:B0-----:R0:W5:Y:S01]  /*9e80*/  LDG.E.U16 R12, [R16.64] ;  /* 0x00000004100c7981 */ /* 0x001162000c1e1500 */
[----:B------:R-:W-:-:S03]  /*9e90*/  IMAD.WIDE R18, R3, 0x2, R18 ;  /* 0x0000000203127825 */ /* 0x000fc600078e0212 */
[----:B------:R-:W2:Y:S04]  /*9ea0*/  LDL.LU R3, [R1+0x32b0] ;  /* 0x0032b00001037983 */ /* 0x000ea80000300800 */
[----:B-1----:R-:W2:Y:S04]  /*9eb0*/  LDL.LU R15, [R1+0xc] ;  /* 0x00000c00010f7983 */ /* 0x002ea80000300800 */
[----:B0-----:R-:W2:Y:S04]  /*9ec0*/  LDL.LU R16, [R1+0x2c] ;  /* 0x00002c0001107983 */ /* 0x001ea80000300800 */
[----:B------:R-:W2:Y:S04]  /*9ed0*/  LDL.LU R17, [R1+0x1c] ;  /* 0x00001c0001117983 */ /* 0x000ea80000300800 */
[----:B------:R0:W2:Y:S04]  /*9ee0*/  LDG.E.U16 R13, [R18.64] ;  /* 0x00000004120d7981 */ /* 0x0000a8000c1e1500 */
[----:B------:R-:W-:Y:S06]  /*9ef0*/  BAR.SYNC.DEFER_BLOCKING 0x0 ;  /* 0x0000000000007b1d */ /* 0x000fec0000010000 */
[----:B0-----:R-:W2:Y:S04]  /*9f00*/  LDL.LU R18, [R1+0x4c] ;  /* 0x00004c0001127983 */ /* 0x001ea80000300800 */
[----:B------:R-:W3:Y:S04]  /*9f10*/  LDL.LU R19, [R1+0x3c] ;  /* 0x00003c0001137983 */ /* 0x000ee80000300800 */
[----:B------:R0:W-:Y:S04]  /*9f20*/  STS.U16 [R26+0x10000], R2 ;  /* 0x010000021a007388 */ /* 0x0001e80000000400 */
[----:B------:R1:W-:Y:S04]  /*9f30*/  STS.U16 [R26+0x10800], R9 ;  /* 0x010800091a007388 */ /* 0x0003e80000000400 */
[----:B------:R1:W-:Y:S04]  /*9f40*/  STS.U16 [R26+0x11000], R24 ;  /* 0x011000181a007388 */ /* 0x0003e80000000400 */
[----:B0-----:R-:W4:Y:S04]  /*9f50*/  LDL.LU R2, [R1+0x32ac] ;  /* 0x0032ac0001027983 */ /* 0x001f280000300800 */
[----:B-1----:R-:W4:Y:S04]  /*9f60*/  LDL.LU R9, [R1+0x58] ;  /* 0x0000580001097983 */ /* 0x002f280000300800 */
[----:B------:R-:W4:Y:S04]  /*9f70*/  LDL.LU R24, [R1+0x48] ;  /* 0x0000480001187983 */ /* 0x000f280000300800 */
[----:B------:R0:W-:Y:S04]  /*9f80*/  STS.U16 [R26+0x11800], R22 ;  /* 0x011800161a007388 */ /* 0x0001e80000000400 */
[----:B------:R1:W-:Y:S04]  /*9f90*/  STS.U16 [R26+0x12000], R28 ;  /* 0x0120001c1a007388 */ /* 0x0003e80000000400 */
[----:B0-----:R-:W4:Y:S04]  /*9fa0*/  LDL.LU R22, [R1+0x32a8] ;  /* 0x0032a80001167983 */ /* 0x001f280000300800 */
[----:B-1----:R-:W4:Y:S04]  /*9fb0*/  LDL.LU R28, [R1+0x32a4] ;  /* 0x0032a400011c7983 */ /* 0x002f280000300800 */
[----:B--2---:R-:W-:Y:S04]  /*9fc0*/  STS.U16 [R26+0x12800], R18 ;  /* 0x012800121a007388 */ /* 0x004fe80000000400 */
[----:B---3--:R0:W-:Y:S04]  /*9fd0*/  STS.U16 [R26+0x13000], R19 ;  /* 0x013000131a007388 */ /* 0x0081e80000000400 */
[----:B------:R1:W-:Y:S04]  /*9fe0*/  STS.U16 [R26+0x13800], R16 ;  /* 0x013800101a007388 */ /* 0x0003e80000000400 */
[----:B0-----:R-:W2:Y:S04]  /*9ff0*/  LDL.LU R19, [R1+0x8] ;  /* 0x0000080001137983 */ /* 0x001ea80000300800 */
[----:B-1----:R-:W0:Y:S04]  /*a000*/  S2R R16, SR_TID.X ;  /* 0x0000000000107919 */ /* 0x002e280000002100 */
[----:B------:R1:W-:Y:S04]  /*a010*/  STS.U16 [R26+0x14000], R17 ;  /* 0x014000111a007388 */ /* 0x0003e80000000400 */
[----:B------:R3:W-:Y:S04]  /*a020*/  STS.U16 [R26+0x14800], R15 ;  /* 0x0148000f1a007388 */ /* 0x0007e80000000400 */
[----:B-1----:R-:W2:Y:S04]  /*a030*/  LDL.LU R17, [R1+0x94] ;  /* 0x0000940001117983 */ /* 0x002ea80000300800 */
[----:B---3--:R-:W3:Y:S01]  /*a040*/  LDL.LU R15, [R1+0x84] ;  /* 0x00008400010f7983 */ /* 0x008ee20000300800 */
[----:B0-----:R-:W-:-:S02]  /*a050*/  LOP3.LUT R18, R16, 0x7f, RZ, 0xc0, !PT ;  /* 0x0000007f10127812 */ /* 0x001fc400078ec0ff */
[----:B------:R-:W-:-:S03]  /*a060*/  LOP3.LUT P0, RZ, R16, 0x80, RZ, 0xc0, !PT ;  /* 0x0000008010ff7812 */ /* 0x000fc6000780c0ff */
[----:B------:R-:W-:Y:S01]  /*a070*/  IMAD.SHL.U32 R18, R18, 0x2, RZ ;  /* 0x0000000212127824 */ /* 0x000fe200078e00ff */
[----:B------:R-:W-:-:S04]  /*a080*/  SEL R16, RZ, 0x110, !P0 ;  /* 0x00000110ff107807 */ /* 0x000fc80004000000 */
[----:B------:R-:W-:Y:S01]  /*a090*/  LOP3.LUT R16, R16, R18, RZ, 0x3c, !PT ;  /* 0x0000001210107212 */ /* 0x000fe200078e3cff */
[----:B----4-:R0:W-:Y:S04]  /*a0a0*/  STS.U16 [R26+0x15000], R28 ;  /* 0x0150001c1a007388 */ /* 0x0101e80000000400 */
[----:B------:R1:W-:Y:S04]  /*a0b0*/  STS.U16 [R26+0x15800], R22 ;  /* 0x015800161a007388 */ /* 0x0003e80000000400 */
[----:B------:R4:W-:Y:S04]  /*a0c0*/  STS.U16 [R26+0x16000], R2 ;  /* 0x016000021a007388 */ /* 0x0009e80000000400 */
[----:B0-----:R-:W2:Y:S04]  /*a0d0*/  LDL.LU R28, [R1+0x18] ;  /* 0x00001800011c7983 */ /* 0x001ea80000300800 */
[----:B-1----:R-:W2:Y:S04]  /*a0e0*/  LDL.LU R22, [R1+0x28] ;  /* 0x0000280001167983 */ /* 0x002ea80000300800 */
[----:B----4-:R-:W4:Y:S04]  /*a0f0*/  LDL.LU R2, [R1+0x38] ;  /* 0x0000380001027983 */ /* 0x010f280000300800 */
[----:B------:R-:W2:Y:S04]  /*a100*/  LDL.LU R18, [R1+0x68] ;  /* 0x0000680001127983 */ /* 0x000ea80000300800 */
[----:B------:R0:W-:Y:S04]  /*a110*/  STS.U16 [R26+0x16800], R3 ;  /* 0x016800031a007388 */ /* 0x0001e80000000400 */
[----:B------:R1:W-:Y:S04]  /*a120*/  STS.U16 [R26+0x17000], R0 ;  /* 0x017000001a007388 */ /* 0x0003e80000000400 */
[----:B------:R5:W-:Y:S04]  /*a130*/  STS.U16 [R26+0x17800], R4 ;  /* 0x017800041a007388 */ /* 0x000be80000000400 */
[----:B0-----:R-:W2:Y:S04]  /*a140*/  LDL.LU R3, [R1+0x78] ;  /* 0x0000780001037983 */ /* 0x001ea80000300800 */
[----:B-1----:R-:W2:Y:S04]  /*a150*/  LDL.LU R0, [R1+0x88] ;  /* 0x0000880001007983 */ /* 0x002ea80000300800 */
[----:B-----5:R-:W5:Y:S04]  /*a160*/  LDL.LU R26, [R1+0x32a0] ;  /* 0x0032a000011a7983 */ /* 0x020f680000300800 */
[----:B------:R-:W2:Y:S01]  /*a170*/  LDL.LU R4, [R1+0x98] ;  /* 0x0000980001047983 */ /* 0x000ea20000300800 */
[----:B------:R-:W-:-:S05]  /*a180*/  LOP3.LUT R16, R16, 0x20, RZ, 0x3c, !PT ;  /* 0x0000002010107812 */ /* 0x000fca00078e3cff */
[----:B--2---:R-:W-:Y:S04]  /*a190*/  STS.U16 [R16+0x10200], R4 ;  /* 0x0102000410007388 */ /* 0x004fe80000000400 */
[----:B------:R-:W-:Y:S04]  /*a1a0*/  STS.U16 [R16+0x10a00], R0 ;  /* 0x010a000010007388 */ /* 0x000fe80000000400 */
[----:B------:R-:W-:Y:S04]  /*a1b0*/  STS.U16 [R16+0x11200], R3 ;  /* 0x0112000310007388 */ /* 0x000fe80000000400 */
[----:B------:R-:W-:Y:S04]  /*a1c0*/  STS.U16 [R16+0x11a00], R18 ;  /* 0x011a001210007388 */ /* 0x000fe80000000400 */
[----:B------:R0:W-:Y:S04]  /*a1d0*/  STS.U16 [R16+0x12200], R9 ;  /* 0x0122000910007388 */ /* 0x0001e80000000400 */
[----:B------:R1:W-:Y:S04]  /*a1e0*/  STS.U16 [R16+0x12a00], R24 ;  /* 0x012a001810007388 */ /* 0x0003e80000000400 */
[----:B----4-:R-:W-:Y:S04]  /*a1f0*/  STS.U16 [R16+0x13200], R2 ;  /* 0x0132000210007388 */ /* 0x010fe80000000400 */
[----:B------:R-:W-:Y:S04]  /*a200*/  STS.U16 [R16+0x13a00], R22 ;  /* 0x013a001610007388 */ /* 0x000fe80000000400 */
[----:B0-----:R-:W2:Y:S04]  /*a210*/  LDL.LU R9, [R1+0x74] ;  /* 0x0000740001097983 */ /* 0x001ea80000300800 */
[----:B------:R-:W-:Y:S04]  /*a220*/  STS.U16 [R16+0x14200], R28 ;  /* 0x0142001c10007388 */ /* 0x000fe80000000400 */
[----:B-1----:R-:W4:Y:S04]  /*a230*/  LDL.LU R24, [R1+0x64] ;  /* 0x0000640001187983 */ /* 0x002f280000300800 */
[----:B------:R-:W-:Y:S04]  /*a240*/  STS.U16 [R16+0x14a00], R19 ;  /* 0x014a001310007388 */ /* 0x000fe80000000400 */
[----:B------:R-:W2:Y:S04]  /*a250*/  LDL.LU R0, [R1+0x14] ;  /* 0x0000140001007983 */ /* 0x000ea80000300800 */
[----:B-----5:R-:W-:Y:S04]  /*a260*/  STS.U16 [R16+0x15200], R26 ;  /* 0x0152001a10007388 */ /* 0x020fe80000000400 */
[----:B------:R-:W3:Y:S04]  /*a270*/  LDL.LU R3, [R1+0x4] ;  /* 0x0000040001037983 */ /* 0x000ee80000300800 */
[----:B------:R0:W-:Y:S04]  /*a280*/  STS.U16 [R16+0x15a00], R20 ;  /* 0x015a001410007388 */ /* 0x0001e80000000400 */
[----:B0-----:R-:W2:Y:S04]  /*a290*/  LDL R20, [R1+0xbf4] ;  /* 0x000bf40001147983 */ /* 0x001ea80000100800 */
[----:B------:R0:W-:Y:S04]  /*a2a0*/  STS.U16 [R16+0x16200], R5 ;  /* 0x0162000510007388 */ /* 0x0001e80000000400 */
[----:B------:R1:W-:Y:S04]  /*a2b0*/  STS.U16 [R16+0x16a00], R6 ;  /* 0x016a000610007388 */ /* 0x0003e80000000400 */
[----:B------:R3:W-:Y:S04]  /*a2c0*/  STS.U16 [R16+0x17200], R7 ;  /* 0x0172000710007388 */ /* 0x0007e80000000400 */
[----:B0-----:R-:W4:Y:S04]  /*a2d0*/  LDL.LU R5, [R1+0x24] ;  /* 0x0000240001057983 */ /* 0x001f280000300800 */
[----:B-1----:R-:W4:Y:S04]  /*a2e0*/  LDL.LU R6, [R1+0x34] ;  /* 0x0000340001067983 */ /* 0x002f280000300800 */
[----:B---3--:R-:W3:Y:S04]  /*a2f0*/  LDL.LU R7, [R1+0x44] ;  /* 0x0000440001077983 */ /* 0x008ee80000300800 */
[----:B------:R0:W-:Y:S04]  /*a300*/  STS.U16 [R16+0x17a00], R8 ;  /* 0x017a000810007388 */ /* 0x0001e80000000400 */
[----:B0-----:R-:W3:Y:S04]  /*a310*/  LDL.LU R8, [R1+0x54] ;  /* 0x0000540001087983 */ /* 0x001ee80000300800 */
[----:B------:R-:W3:Y:S04]  /*a320*/  LDL.LU R26, [R1+0x90] ;  /* 0x00009000011a7983 */ /* 0x000ee80000300800 */
[----:B------:R-:W3:Y:S04]  /*a330*/  LDL.LU R2, [R1+0x80] ;  /* 0x0000800001027983 */ /* 0x000ee80000300800 */
[----:B------:R-:W3:Y:S04]  /*a340*/  LDL.LU R4, [R1+0x70] ;  /* 0x0000700001047983 */ /* 0x000ee80000300800 */
[----:B------:R-:W3:Y:S04]  /*a350*/  LDL.LU R22, [R1+0x60] ;  /* 0x0000600001167983 */ /* 0x000ee80000300800 */
[----:B------:R-:W3:Y:S04]  /*a360*/  LDL.LU R28, [R1+0x50] ;  /* 0x00005000011c7983 */ /* 0x000ee80000300800 */
[----:B------:R-:W3:Y:S04]  /*a370*/  LDL.LU R18, [R1+0x40] ;  /* 0x0000400001127983 */ /* 0x000ee80000300800 */
[----:B------:R-:W3:Y:S04]  /*a380*/  LDL.LU R19, [R1+0x30] ;  /* 0x0000300001137983 */ /* 0x000ee80000300800 */
[----:B------:R-:W3:Y:S04]  /*a390*/  LDL.LU R16, [R1+0x20] ;  /* 0x0000200001107983 */ /* 0x000ee80000300800 */
[----:B--2---:R0:W-:Y:S04]  /*a3a0*/  STS.U16 [R20+0x10400], R17 ;  /* 0x0104001114007388 */ /* 0x0041e80000000400 */
[----:B------:R1:W-:Y:S04]  /*a3b0*/  STS.U16 [R20+0x10c00], R15 ;  /* 0x010c000f14007388 */ /* 0x0003e80000000400 */
[----:B------:R2:W-:Y:S04]  /*a3c0*/  STS.U16 [R20+0x11400], R9 ;  /* 0x0114000914007388 */ /* 0x0005e80000000400 */
[----:B0-----:R-:W5:Y:S04]  /*a3d0*/  LDL.LU R17, [R1+0x10] ;  /* 0x0000100001117983 */ /* 0x001f680000300800 */
[----:B-1----:R-:W5:Y:S04]  /*a3e0*/  LDL.LU R15, [R1] ;  /* 0x00000000010f7983 */ /* 0x002f680000300800 */
[----:B--2---:R-:W2:Y:S04]  /*a3f0*/  LDL.LU R9, [R1+0x329c] ;  /* 0x00329c0001097983 */ /* 0x004ea80000300800 */
[----:B----4-:R0:W-:Y:S04]  /*a400*/  STS.U16 [R20+0x11c00], R24 ;  /* 0x011c001814007388 */ /* 0x0101e80000000400 */
[----:B0-----:R-:W4:Y:S04]  /*a410*/  LDL.LU R24, [R1+0x3298] ;  /* 0x0032980001187983 */ /* 0x001f280000300800 */
[----:B---3--:R-:W-:Y:S04]  /*a420*/  STS.U16 [R20+0x12400], R8 ;  /* 0x0124000814007388 */ /* 0x008fe80000000400 */
[----:B------:R-:W-:Y:S04]  /*a430*/  STS.U16 [R20+0x12c00], R7 ;  /* 0x012c000714007388 */ /* 0x000fe80000000400 */
[----:B------:R-:W-:Y:S04]  /*a440*/  STS.U16 [R20+0x13400], R6 ;  /* 0x0134000614007388 */ /* 0x000fe80000000400 */
[----:B------:R-:W-:Y:S04]  /*a450*/  STS.U16 [R20+0x13c00], R5 ;  /* 0x013c000514007388 */ /* 0x000fe80000000400 */
[----:B------:R0:W-:Y:S04]  /*a460*/  STS.U16 [R20+0x14400], R0 ;  /* 0x0144000014007388 */ /* 0x0001e80000000400 */
[----:B0-----:R-:W0:Y:S04]  /*a470*/  S2R R0, SR_TID.X ;  /* 0x0000000000007919 */ /* 0x001e280000002100 */
[----:B------:R0:W-:Y:S02]  /*a480*/  STS.U16 [R20+0x14c00], R3 ;  /* 0x014c000314007388 */ /* 0x0001e40000000400 */
[----:B0-----:R-:W-:-:S02]  /*a490*/  LOP3.LUT R3, R0, 0x7f, RZ, 0xc0, !PT ;  /* 0x0000007f00037812 */ /* 0x001fc400078ec0ff */
[----:B------:R-:W-:Y:S02]  /*a4a0*/  LOP3.LUT P0, RZ, R0, 0x80, RZ, 0xc0, !PT ;  /* 0x0000008000ff7812 */ /* 0x000fe4000780c0ff */
[----:B------:R-:W-:Y:S02]  /*a4b0*/  SHF.L.U32 R3, R3, 0x1, RZ ;  /* 0x0000000103037819 */ /* 0x000fe400000006ff */
[----:B------:R-:W-:-:S04]  /*a4c0*/  SEL R0, RZ, 0x110, !P0 ;  /* 0x00000110ff007807 */ /* 0x000fc80004000000 */
[----:B------:R-:W-:-:S04]  /*a4d0*/  LOP3.LUT R0, R0, R3, RZ, 0x3c, !PT ;  /* 0x0000000300007212 */ /* 0x000fc800078e3cff */
[----:B------:R-:W-:Y:S01]  /*a4e0*/  LOP3.LUT R0, R0, 0x60, RZ, 0x3c, !PT ;  /* 0x0000006000007812 */ /* 0x000fe200078e3cff */
[----:B----4-:R-:W-:Y:S04]  /*a4f0*/  STS.U16 [R20+0x15400], R24 ;  /* 0x0154001814007388 */ /* 0x010fe80000000400 */
[----:B--2---:R-:W-:Y:S04]  /*a500*/  STS.U16 [R20+0x15c00], R9 ;  /* 0x015c000914007388 */ /* 0x004fe80000000400 */
[----:B------:R-:W-:Y:S04]  /*a510*/  STS.U16 [R20+0x16400], R21 ;  /* 0x0164001514007388 */ /* 0x000fe80000000400 */
[----:B------:R-:W-:Y:S04]  /*a520*/  STS.U16 [R20+0x16c00], R23 ;  /* 0x016c001714007388 */ /* 0x000fe80000000400 */
[----:B------:R-:W-:Y:S04]  /*a530*/  STS.U16 [R20+0x17400], R25 ;  /* 0x0174001914007388 */ /* 0x000fe80000000400 */
[----:B------:R-:W-:Y:S04]  /*a540*/  STS.U16 [R20+0x17c00], R27 ;  /* 0x017c001b14007388 */ /* 0x000fe80000000400 */
[----:B------:R-:W-:Y:S04]  /*a550*/  STS.U16 [R0+0x10600], R26 ;  /* 0x0106001a00007388 */ /* 0x000fe80000000400 */
[----:B------:R0:W-:Y:S04]  /*a560*/  STS.U16 [R0+0x10e00], R2 ;  /* 0x010e000200007388 */ /* 0x0001e80000000400 */
[----:B0-----:R-:W2:Y:S04]  /*a570*/  LDL R2, [R1+0x7a0] ;  /* 0x0007a00001027983 */ /* 0x001ea80000100800 */
[----:B------:R-:W-:Y:S04]  /*a580*/  STS.U16 [R0+0x11600], R4 ;  /* 0x0116000400007388 */ /* 0x000fe80000000400 */
[----:B------:R-:W-:Y:S04]  /*a590*/  STS.U16 [R0+0x11e00], R22 ;  /* 0x011e001600007388 */ /* 0x000fe80000000400 */
[----:B------:R-:W-:Y:S04]  /*a5a0*/  STS.U16 [R0+0x12600], R28 ;  /* 0x0126001c00007388 */ /* 0x000fe80000000400 */
[----:B------:R-:W-:Y:S04]  /*a5b0*/  STS.U16 [R0+0x12e00], R18 ;  /* 0x012e001200007388 */ /* 0x000fe80000000400 */
[----:B------:R-:W-:Y:S04]  /*a5c0*/  STS.U16 [R0+0x13600], R19 ;  /* 0x0136001300007388 */ /* 0x000fe80000000400 */
[----:B------:R-:W-:Y:S04]  /*a5d0*/  STS.U16 [R0+0x13e00], R16 ;  /* 0x013e001000007388 */ /* 0x000fe80000000400 */
[----:B-----5:R-:W-:Y:S04]  /*a5e0*/  STS.U16 [R0+0x14600], R17 ;  /* 0x0146001100007388 */ /* 0x020fe80000000400 */
[----:B------:R0:W-:Y:S04]  /*a5f0*/  STS.U16 [R0+0x14e00], R15 ;  /* 0x014e000f00007388 */ /* 0x0001e80000000400 */
[----:B------:R-:W-:Y:S04]  /*a600*/  STS.U16 [R0+0x15600], R29 ;  /* 0x0156001d00007388 */ /* 0x000fe80000000400 */
[----:B0-----:R-:W0:Y:S04]  /*a610*/  S2R R15, SR_TID.X ;  /* 0x00000000000f7919 */ /* 0x001e280000002100 */
[----:B------:R-:W-:Y:S04]  /*a620*/  STS.U16 [R0+0x15e00], R10 ;  /* 0x015e000a00007388 */ /* 0x000fe80000000400 */
[----:B------:R-:W-:Y:S04]  /*a630*/  STS.U16 [R0+0x16600], R11 ;  /* 0x0166000b00007388 */ /* 0x000fe80000000400 */
[----:B------:R-:W-:Y:S04]  /*a640*/  STS.U16 [R0+0x16e00], R14 ;  /* 0x016e000e00007388 */ /* 0x000fe80000000400 */
[----:B------:R-:W-:Y:S04]  /*a650*/  STS.U16 [R0+0x17600], R12 ;  /* 0x0176000c00007388 */ /* 0x000fe80000000400 */
[----:B------:R-:W-:Y:S04]  /*a660*/  STS.U16 [R0+0x17e00], R13 ;  /* 0x017e000d00007388 */ /* 0x000fe80000000400 */
[----:B------:R-:W-:Y:S01]  /*a670*/  BAR.SYNC.DEFER_BLOCKING 0x0 ;  /* 0x0000000000007b1d */ /* 0x000fe20000010000 */
[----:B0-----:R-:W-:-:S02]  /*a680*/  LOP3.LUT R17, R15, 0x7, RZ, 0xc0, !PT ;  /* 0x000000070f117812 */ /* 0x001fc400078ec0ff */
[----:B------:R-:W-:-:S03]  /*a690*/  SHF.L.U32 R15, R15, 0x1, RZ ;  /* 0x000000010f0f7819 */ /* 0x000fc600000006ff */
[----:B------:R-:W-:-:S05]  /*a6a0*/  IMAD R16, R17, 0x110, RZ ;  /* 0x0000011011107824 */ /* 0x000fca00078e02ff */
[----:B------:R-:W-:-:S05]  /*a6b0*/  LOP3.LUT R16, R16, 0x30, R15, 0x78, !PT ;  /* 0x0000003010107812 */ /* 0x000fca00078e780f */
[----:B------:R-:W0:Y:S04]  /*a6c0*/  LDSM.16.M88.4 R4, [R16+0x10000] ;  /* 0x010000001004783b */ /* 0x000e280000000200 */
[----:B------:R-:W-:Y:S01]  /*a6d0*/  LDSM.16.M88.4 R8, [R16+0x11800] ;  /* 0x011800001008783b */ /* 0x000fe20000000200 */
[----:B0-----:R-:W-:Y:S01]  /*a6e0*/  IMAD.MOV.U32 R20, RZ, RZ, R4 ;  /* 0x000000ffff147224 */ /* 0x001fe200078e0004 */
[----:B------:R-:W-:Y:S02]  /*a6f0*/  MOV R3, R5 ;  /* 0x0000000500037202 */ /* 0x000fe40000000f00 */
[----:B--2---:R-:W0:Y:S04]  /*a700*/  LDSM.16.MT88.4 R24, [R2] ;  /* 0x000000000218783b */ /* 0x004e280000004200 */
[----:B0-----:R-:W-:Y:S04]  /*a710*/  STL [R1+0x328c], R25 ;  /* 0x00328c1901007387 */ /* 0x001fe80000100800 */
[----:B------:R-:W-:Y:S04]  /*a720*/  STL [R1+0x3288], R26 ;  /* 0x0032881a01007387 */ /* 0x000fe80000100800 */
[----:B------:R-:W-:Y:S04]  /*a730*/  STL [R1+0x3284], R27 ;  /* 0x0032841b01007387 */ /* 0x000fe80000100800 */
[----:B------:R-:W-:Y:S04]  /*a740*/  STL [R1+0x3280], R2 ;  /* 0x0032800201007387 */ /* 0x000fe80000100800 */
[----:B------:R-:W-:Y:S04]  /*a750*/  STL.64 [R1+0xc0], R4 ;  /* 0x0000c00401007387 */ /* 0x000fe80000100a00 */
[----:B------:R-:W-:Y:S04]  /*a760*/  STL.64 [R1+0xc8], R6 ;  /* 0x0000c80601007387 */ /* 0x000fe80000100a00 */
[----:B------:R-:W0:Y:S04]  /*a770*/  LDSM.16.M88.4 R4, [R16+0x10800] ;  /* 0x010800001004783b */ /* 0x000e280000000200 */
[----:B0-----:R-:W-:Y:S01]  /*a780*/  STL.64 [R1+0xb0], R4 ;  /* 0x0000b00401007387 */ /* 0x001fe20000100a00 */
[----:B------:R-:W-:Y:S01]  /*a790*/  MOV R2, R4 ;  /* 0x0000000400027202 */ /* 0x000fe20000000f00 */
[----:B------:R-:W-:Y:S01]  /*a7a0*/  IMAD.MOV.U32 R29, RZ, RZ, R5 ;  /* 0x000000ffff1d7224 */ /* 0x000fe200078e0005 */
[----:B------:R-:W-:Y:S01]  /*a7b0*/  MOV R28, R6 ;  /* 0x00000006001c7202 */ /* 0x000fe20000000f00 */
[----:B------:R-:W-:Y:S01]  /*a7c0*/  STL.64 [R1+0xb8], R6 ;  /* 0x0000b80601007387 */ /* 0x000fe20000100a00 */
[----:B------:R-:W-:-:S03]  /*a7d0*/  MOV R0, R7 ;  /* 0x0000000700007202 */ /* 0x000fc60000000f00 */
[----:B------:R-:W0:Y:S04]  /*a7e0*/  LDSM.16.M88.4 R4, [R16+0x11000] ;  /* 0x011000001004783b */ /* 0x000e280000000200 */
[----:B------:R-:W-:Y:S04]  /*a7f0*/  STL [R1+0x3208], R0 ;  /* 0x0032080001007387 */ /* 0x000fe80000100800 */
[----:B------:R-:W-:Y:S01]  /*a800*/  STL [R1+0x3204], R28 ;  /* 0x0032041c01007387 */ /* 0x000fe20000100800 */
[----:B0-----:R-:W-:Y:S01]  /*a810*/  IMAD.MOV.U32 R13, RZ, RZ, R4 ;  /* 0x000000ffff0d7224 */ /* 0x001fe200078e0004 */
[----:B------:R-:W-:-:S02]  /*a820*/  MOV R12, R5 ;  /* 0x00000005000c7202 */ /* 0x000fc40000000f00 */
[----:B------:R-:W-:Y:S04]  /*a830*/  STL.64 [R1+0xa0], R4 ;  /* 0x0000a00401007387 */ /* 0x000fe80000100a00 */
[----:B------:R0:W-:Y:S04]  /*a840*/  STL.64 [R1+0xa8], R6 ;  /* 0x0000a80601007387 */ /* 0x0001e80000100a00 */
[----:B------:R-:W-:Y:S04]  /*a850*/  STL.64 [R1+0x3290], R12 ;  /* 0x0032900c01007387 */ /* 0x000fe80000100a00 */
[----:B------:R-:W-:Y:S01]  /*a860*/  STL.64 [R1+0x90], R8 ;  /* 0x0000900801007387 */ /* 0x000fe20000100a00 */
[----:B0-----:R-:W-:-:S03]  /*a870*/  MOV R7, R8 ;  /* 0x0000000800077202 */ /* 0x001fc60000000f00 */
[----:B------:R-:W-:Y:S01]  /*a880*/  STL.64 [R1+0x98], R10 ;  /* 0x0000980a01007387 */ /* 0x000fe20000100a00 */
[----:B------:R-:W-:-:S03]  /*a890*/  IMAD.MOV.U32 R6, RZ, RZ, R9 ;  /* 0x000000ffff067224 */ /* 0x000fc600078e0009 */
[----:B------:R-:W0:Y:S04]  /*a8a0*/  LDSM.16.M88.4 R8, [R16+0x12000] ;  /* 0x012000001008783b */ /* 0x000e280000000200 */
[----:B------:R-:W1:Y:S04]  /*a8b0*/  LDSM.16.M88.4 R12, [R16+0x13800] ;  /* 0x01380000100c783b */ /* 0x000e680000000200 */
[----:B0-----:R-:W-:Y:S01]  /*a8c0*/  STL.64 [R1+0x80], R8 ;  /* 0x0000800801007387 */ /* 0x001fe20000100a00 */
[----:B------:R-:W-:Y:S02]  /*a8d0*/  MOV R18, R9 ;  /* 0x0000000900127202 */ /* 0x000fe40000000f00 */
[----:B------:R-:W-:Y:S01]  /*a8e0*/  MOV R17, R8 ;  /* 0x0000000800117202 */ /* 0x000fe20000000f00 */
[----:B------:R-:W-:Y:S04]  /*a8f0*/  STL.64 [R1+0x88], R10 ;  /* 0x0000880a01007387 */ /* 0x000fe80000100a00 */
[----:B------:R-:W0:Y:S01]  /*a900*/  LDSM.16.M88.4 R8, [R16+0x12800] ;  /* 0x012800001008783b */ /* 0x000e220000000200 */
[----:B-1----:R-:W-:Y:S01]  /*a910*/  MOV R21, R12 ;  /* 0x0000000c00157202 */ /* 0x002fe20000000f00 */
[----:B------:R-:W-:-:S02]  /*a920*/  IMAD.MOV.U32 R0, RZ, RZ, R13 ;  /* 0x000000ffff007224 */ /* 0x000fc400078e000d */
[----:B0-----:R-:W-:Y:S04]  /*a930*/  STL.64 [R1+0x70], R8 ;  /* 0x0000700801007387 */ /* 0x001fe80000100a00 */
[----:B------:R-:W-:Y:S04]  /*a940*/  STL.64 [R1+0x78], R10 ;  /* 0x0000780a01007387 */ /* 0x000fe80000100a00 */
[----:B------:R-:W-:Y:S04]  /*a950*/  STL.64 [R1+0x50], R12 ;  /* 0x0000500c01007387 */ /* 0x000fe80000100a00 */
[----:B------:R-:W-:Y:S04]  /*a960*/  STL.64 [R1+0x58], R14 ;  /* 0x0000580e01007387 */ /* 0x000fe80000100a00 */
[----:B------:R-:W0:Y:S04]  /*a970*/  LDSM.16.M88.4 R12, [R16+0x14000] ;  /* 0x01400000100c783b */ /* 0x000e280000000200 */
[----:B0-----:R-:W-:Y:S01]  /*a980*/  STL.64 [R1+0x40], R12 ;  /* 0x0000400c01007387 */ /* 0x001fe20000100a00 */
[----:B------:R-:W-:-:S02]  /*a990*/  MOV R23, R12 ;  /* 0x0000000c00177202 */ /* 0x000fc40000000f00 */
[----:B------:R-:W-:Y:S01]  /*a9a0*/  MOV R22, R13 ;  /* 0x0000000d00167202 */ /* 0x000fe20000000f00 */
[----:B------:R-:W-:Y:S04]  /*a9b0*/  STL.64 [R1+0x48], R14 ;  /* 0x0000480e01007387 */ /* 0x000fe80000100a00 */
[----:B------:R-:W0:Y:S01]  /*a9c0*/  LDSM.16.M88.4 R12, [R16+0x14800] ;  /* 0x01480000100c783b */ /* 0x000e220000000200 */
[----:B------:R-:W-:-:S03]  /*a9d0*/  IMAD.MOV.U32 R28, RZ, RZ, R2 ;  /* 0x000000ffff1c7224 */ /* 0x000fc600078e0002 */
[----:B0-----:R0:W-:Y:S01]  /*a9e0*/  STL.64 [R1+0x30], R12 ;  /* 0x0000300c01007387 */ /* 0x0011e20000100a00 */
[----:B------:R-:W-:Y:S02]  /*a9f0*/  MOV R27, R12 ;  /* 0x0000000c001b7202 */ /* 0x000fe40000000f00 */
[----:B------:R-:W-:Y:S01]  /*aa00*/  MOV R2, R13 ;  /* 0x0000000d00027202 */ /* 0x000fe20000000f00 */
[----:B------:R-:W-:Y:S04]  /*aa10*/  STL.64 [R1+0x38], R14 ;  /* 0x0000380e01007387 */ /* 0x000fe80000100a00 */
[----:B0-----:R-:W2:Y:S01]  /*aa20*/  LDL.LU.64 R12, [R1+0x3290] ;  /* 0x00329000010c7983 */ /* 0x001ea20000300a00 */
[----:B------:R-:W-:Y:S01]  /*aa30*/  IMAD.MOV.U32 R5, RZ, RZ, R8 ;  /* 0x000000ffff057224 */ /* 0x000fe200078e0008 */
[----:B------:R-:W-:-:S02]  /*aa40*/  MOV R4, R9 ;  /* 0x0000000900047202 */ /* 0x000fc40000000f00 */
[----:B------:R-:W0:Y:S04]  /*aa50*/  LDSM.16.M88.4 R8, [R16+0x13000] ;  /* 0x013000001008783b */ /* 0x000e280000000200 */
[----:B0-----:R-:W-:Y:S04]  /*aa60*/  STL.64 [R1+0x60], R8 ;  /* 0x0000600801007387 */ /* 0x001fe80000100a00 */
[----:B------:R-:W-:Y:S04]  /*aa70*/  STL.64 [R1+0x68], R10 ;  /* 0x0000680a01007387 */ /* 0x000fe80000100a00 */
[----:B------:R0:W-:Y:S02]  /*aa80*/  STL.64 [R1+0x3258], R8 ;  /* 0x0032580801007387 */ /* 0x0001e40000100a00 */
[----:B0-----:R-:W-:Y:S01]  /*aa90*/  MOV R8, R5 ;  /* 0x0000000500087202 */ /* 0x001fe20000000f00 */
[----:B------:R-:W-:-:S02]  /*aaa0*/  IMAD.MOV.U32 R9, RZ, RZ, R4 ;  /* 0x000000ffff097224 */ /* 0x000fc400078e0004 */
[----:B--2---:R-:W-:Y:S01]  /*aab0*/  IMAD.MOV.U32 R10, RZ, RZ, R13 ;  /* 0x000000ffff0a7224 */ /* 0x004fe200078e000d */
[----:B------:R-:W-:Y:S02]  /*aac0*/  MOV R11, R12 ;  /* 0x0000000c000b7202 */ /* 0x000fe40000000f00 */
[----:B------:R-:W0:Y:S04]  /*aad0*/  LDSM.16.M88.4 R12, [R16+0x15000] ;  /* 0x01500000100c783b */ /* 0x000e280000000200 */
[----:B0-----:R-:W-:Y:S01]  /*aae0*/  STL.64 [R1+0x20], R12 ;  /* 0x0000200c01007387 */ /* 0x001fe20000100a00 */
[----:B------:R-:W-:Y:S02]  /*aaf0*/  MOV R25, R12 ;  /* 0x0000000c00197202 */ /* 0x000fe40000000f00 */
[----:B------:R-:W-:Y:S01]  /*ab00*/  MOV R26, R13 ;  /* 0x0000000d001a7202 */ /* 0x000fe20000000f00 */
[----:B------:R-:W-:Y:S04]  /*ab10*/  STL.64 [R1+0x28], R14 ;  /* 0x0000280e01007387 */ /* 0x000fe80000100a00 */
[----:B------:R-:W0:Y:S04]  /*ab20*/  LDSM.16.M88.4 R12, [R16+0x15800] ;  /* 0x01580000100c783b */ /* 0x000e280000000200 */
[----:B0-----:R-:W-:Y:S01]  /*ab30*/  STL.64 [R1+0x10], R12 ;  /* 0x0000100c01007387 */ /* 0x001fe20000100a00 */
[----:B------:R-:W-:Y:S01]  /*ab40*/  IMAD.MOV.U32 R5, RZ, RZ, R12 ;  /* 0x000000ffff057224 */ /* 0x000fe200078e000c */
[----:B------:R-:W-:-:S02]  /*ab50*/  MOV R4, R13 ;  /* 0x0000000d00047202 */ /* 0x000fc40000000f00 */
[----:B------:R-:W-:Y:S04]  /*ab60*/  STL.64 [R1+0x18], R14 ;  /* 0x0000180e01007387 */ /* 0x000fe80000100a00 */
[----:B------:R-:W0:Y:S04]  /*ab70*/  LDSM.16.M88.4 R12, [R16+0x16000] ;  /* 0x01600000100c783b */ /* 0x000e280000000200 */
[----:B0-----:R-:W-:Y:S04]  /*ab80*/  STL.64 [R1], R12 ;  /* 0x0000000c01007387 */ /* 0x001fe80000100a00 */
[----:B------:R-:W-:Y:S04]  /*ab90*/  STL.64 [R1+0x8], R14 ;  /* 0x0000080e01007387 */ /* 0x000fe80000100a00 */
[----:B------:R-:W0:Y:S04]  /*aba0*/  LDSM.16.M88.4 R12, [R16+0x16800] ;  /* 0x01680000100c783b */ /* 0x000e280000000200 */
[----:B0-----:R0:W-:Y:S04]  /*abb0*/  STL.64 [R1+0x3230], R14 ;  /* 0x0032300e01007387 */ /* 0x0011e80000100a00 */
[----:B------:R1:W-:Y:S01]  /*abc0*/  STL.64 [R1+0x3228], R12 ;  /* 0x0032280c01007387 */ /* 0x0003e20000100a00 */
[----:B0-----:R-:W-:Y:S01]  /*abd0*/  MOV R14, R7 ;  /* 0x00000007000e7202 */ /* 0x001fe20000000f00 */
[----:B------:R-:W-:Y:S01]  /*abe0*/  IMAD.MOV.U32 R15, RZ, RZ, R6 ;  /* 0x000000ffff0f7224 */ /* 0x000fe200078e0006 */
[----:B-1----:R-:W-:-:S02]  /*abf0*/  MOV R12, R5 ;  /* 0x00000005000c7202 */ /* 0x002fc40000000f00 */
[----:B------:R-:W-:Y:S02]  /*ac00*/  MOV R13, R4 ;  /* 0x00000004000d7202 */ /* 0x000fe40000000f00 */
[----:B------:R-:W0:Y:S04]  /*ac10*/  LDSM.16.M88.4 R4, [R16+0x17000] ;  /* 0x017000001004783b */ /* 0x000e280000000200 */
[----:B0-----:R-:W-:Y:S04]  /*ac20*/  STL [R1+0x3220], R6 ;  /* 0x0032200601007387 */ /* 0x001fe80000100800 */
[----:B------:R-:W-:Y:S04]  /*ac30*/  STL [R1+0x321c], R7 ;  /* 0x00321c0701007387 */ /* 0x000fe80000100800 */
[----:B------:R0:W-:Y:S02]  /*ac40*/  STL.64 [R1+0x3238], R12 ;  /* 0x0032380c01007387 */ /* 0x0001e40000100a00 */
[----:B0-----:R-:W-:Y:S01]  /*ac50*/  MOV R12, R25 ;  /* 0x00000019000c7202 */ /* 0x001fe20000000f00 */
[----:B------:R-:W-:Y:S01]  /*ac60*/  IMAD.MOV.U32 R13, RZ, RZ, R26 ;  /* 0x000000ffff0d7224 */ /* 0x000fe200078e001a */
[----:B------:R-:W2:Y:S04]  /*ac70*/  LDL.LU R25, [R1+0x328c] ;  /* 0x00328c0001197983 */ /* 0x000ea80000300800 */
[----:B------:R-:W2:Y:S04]  /*ac80*/  LDL.LU R26, [R1+0x3288] ;  /* 0x00328800011a7983 */ /* 0x000ea80000300800 */
[----:B------:R0:W-:Y:S02]  /*ac90*/  STL.64 [R1+0x3240], R12 ;  /* 0x0032400c01007387 */ /* 0x0001e40000100a00 */
[----:B0-----:R-:W-:-:S02]  /*aca0*/  MOV R12, R27 ;  /* 0x0000001b000c7202 */ /* 0x001fc40000000f00 */
[----:B------:R-:W2:Y:S01]  /*acb0*/  LDL.LU R27, [R1+0x3284] ;  /* 0x00328400011b7983 */ /* 0x000ea20000300800 */
[----:B------:R-:W-:-:S03]  /*acc0*/  MOV R13, R2 ;  /* 0x00000002000d7202 */ /* 0x000fc60000000f00 */
[----:B------:R-:W3:Y:S01]  /*acd0*/  LDL.LU R2, [R1+0x3280] ;  /* 0x0032800001027983 */ /* 0x000ee20000300800 */
[----:B------:R-:W-:Y:S01]  /*ace0*/  IMAD.MOV.U32 R6, RZ, RZ, R18 ;  /* 0x000000ffff067224 */ /* 0x000fe200078e0012 */
[----:B------:R-:W-:Y:S02]  /*acf0*/  MOV R7, R17 ;  /* 0x0000001100077202 */ /* 0x000fe40000000f00 */
[----:B------:R-:W0:Y:S04]  /*ad00*/  LDSM.16.M88.4 R16, [R16+0x17800] ;  /* 0x017800001010783b */ /* 0x000e280000000200 */
[----:B------:R1:W-:Y:S02]  /*ad10*/  STL.64 [R1+0x3260], R8 ;  /* 0x0032600801007387 */ /* 0x0003e40000100a00 */
[----:B-1----:R-:W-:Y:S01]  /*ad20*/  IMAD.MOV.U32 R8, RZ, RZ, R7 ;  /* 0x000000ffff087224 */ /* 0x002fe200078e0007 */
[----:B------:R-:W-:-:S05]  /*ad30*/  MOV R9, R6 ;  /* 0x0000000600097202 */ /* 0x000fca0000000f00 */
[----:B------:R1:W-:Y:S02]  /*ad40*/  STL.64 [R1+0x3268], R8 ;  /* 0x0032680801007387 */ /* 0x0003e40000100a00 */
[----:B-1----:R-:W-:Y:S01]  /*ad50*/  MOV R8, R14 ;  /* 0x0000000e00087202 */ /* 0x002fe20000000f00 */
[----:B------:R-:W-:-:S05]  /*ad60*/  IMAD.MOV.U32 R9, RZ, RZ, R15 ;  /* 0x000000ffff097224 */ /* 0x000fca00078e000f */
[----:B------:R1:W-:Y:S02]  /*ad70*/  STL.64 [R1+0x3270], R8 ;  /* 0x0032700801007387 */ /* 0x0003e40000100a00 */
[----:B-1----:R-:W-:Y:S02]  /*ad80*/  MOV R8, R10 ;  /* 0x0000000a00087202 */ /* 0x002fe40000000f00 */
[----:B------:R-:W-:-:S05]  /*ad90*/  MOV R9, R11 ;  /* 0x0000000b00097202 */ /* 0x000fca0000000f00 */
[----:B------:R-:W-:Y:S04]  /*ada0*/  STL.64 [R1+0x3278], R8 ;  /* 0x0032780801007387 */ /* 0x000fe80000100a00 */
[----:B------:R1:W-:Y:S02]  /*adb0*/  STL.64 [R1+0x3248], R12 ;  /* 0x0032480c01007387 */ /* 0x0003e40000100a00 */
[----:B-1----:R-:W-:Y:S01]  /*adc0*/  MOV R12, R23 ;  /* 0x00000017000c7202 */ /* 0x002fe20000000f00 */
[----:B------:R-:W-:-:S05]  /*add0*/  IMAD.MOV.U32 R13, RZ, RZ, R22 ;  /* 0x000000ffff0d7224 */ /* 0x000fca00078e0016 */
[----:B------:R1:W-:Y:S04]  /*ade0*/  STL.64 [R1+0x3250], R12 ;  /* 0x0032500c01007387 */ /* 0x0003e80000100a00 */
[----:B0-----:R0:W-:Y:S01]  /*adf0*/  STL [R1+0x3210], R16 ;  /* 0x0032101001007387 */ /* 0x0011e20000100800 */
[----:B-1----:R-:W-:Y:S01]  /*ae00*/  MOV R12, R21 ;  /* 0x00000015000c7202 */ /* 0x002fe20000000f00 */
[----:B0-----:R-:W-:Y:S01]  /*ae10*/  IMAD.MOV.U32 R16, RZ, RZ, R20 ;  /* 0x000000ffff107224 */ /* 0x001fe200078e0014 */
[----:B------:R-:W-:Y:S01]  /*ae20*/  MOV R9, R29 ;  /* 0x0000001d00097202 */ /* 0x000fe20000000f00 */
[----:B------:R-:W-:Y:S01]  /*ae30*/  IMAD.MOV.U32 R8, RZ, RZ, R28 ;  /* 0x000000ffff087224 */ /* 0x000fe200078e001c */
[----:B------:R0:W-:Y:S04]  /*ae40*/  STL [R1+0x320c], R17 ;  /* 0x00320c1101007387 */ /* 0x0001e80000100800 */
[----:B------:R-:W-:Y:S01]  /*ae50*/  STL [R1+0x3104], R18 ;  /* 0x0031041201007387 */ /* 0x000fe20000100800 */
[----:B0-----:R-:W-:-:S03]  /*ae60*/  MOV R17, R3 ;  /* 0x0000000300117202 */ /* 0x001fc60000000f00 */
[----:B------:R0:W-:Y:S04]  /*ae70*/  STL [R1+0x3100], R19 ;  /* 0x0031001301007387 */ /* 0x0001e80000100800 */
[----:B---3--:R-:W1:Y:S01]  /*ae80*/  LDSM.16.MT88.4 R20, [R2+0x2000] ;  /* 0x002000000214783b */ /* 0x008e620000004200 */
[C---:B--2---:R-:W-:Y:S08]  /*ae90*/  HMMA.16816.F32.BF16 R8, R24.reuse, R8, RZ ;  /* 0x000000081808723c */ /* 0x044ff000000418ff */
[----:B0-----:R-:W-:Y:S11]  /*aea0*/  HMMA.16816.F32.BF16 R16, R24, R16, RZ ;  /* 0x000000101810723c */ /* 0x001ff600000418ff */
[----:B------:R-:W-:Y:S05]  /*aeb0*/  @!UPT UIADD3 URZ, URZ, URZ, URZ ;  /* 0x0000003f3f3ff290 */ /* 0x000fea000fffe03f */
[----:B------:R-:W-:Y:S02]  /*aec0*/  MOV R6, R8 ;  /* 0x0000000800067202 */ /* 0x000fe40000000f00 */
[----:B------:R-:W-:Y:S01]  /*aed0*/  MOV R7, R9 ;  /* 0x0000000900077202 */ /* 0x000fe20000000f00 */
[----:B-1----:R-:W-:Y:S04]  /*aee0*/  STL [R1+0x3218], R21 ;  /* 0x0032181501007387 */ /* 0x002fe80000100800 */
[----:B------:R-:W-:Y:S04]  /*aef0*/  STL [R1+0x3214], R22 ;  /* 0x0032141601007387 */ /* 0x000fe80000100800 */
[----:B------:R0:W-:Y:S04]  /*af00*/  STL [R1+0x3200], R23 ;  /* 0x0032001701007387 */ /* 0x0001e80000100800 */
[----:B------:R-:W-:Y:S04]  /*af10*/  STL.64 [R1+0x140], R16 ;  /* 0x0001401001007387 */ /* 0x000fe80000100a00 */
[----:B------:R-:W2:Y:S01]  /*af20*/  LDL.LU.64 R8, [R1+0x3278] ;  /* 0x0032780001087983 */ /* 0x000ea20000300a00 */
[----:B------:R-:W-:Y:S01]  /*af30*/  MOV R13, R0 ;  /* 0x00000000000d7202 */ /* 0x000fe20000000f00 */
[----:B------:R-:W-:Y:S01]  /*af40*/  IMAD.MOV.U32 R28, RZ, RZ, R19 ;  /* 0x000000ffff1c7224 */ /* 0x000fe200078e0013 */
[----:B------:R-:W-:Y:S01]  /*af50*/  MOV R0, R18 ;  /* 0x0000001200007202 */ /* 0x000fe20000000f00 */
[----:B------:R-:W-:Y:S01]  /*af60*/  IMAD.MOV.U32 R19, RZ, RZ, R10 ;  /* 0x000000ffff137224 */ /* 0x000fe200078e000a */
[----:B------:R-:W-:-:S02]  /*af70*/  MOV R18, R11 ;  /* 0x0000000b00127202 */ /* 0x000fc40000000f00 */
[----:B--2---:R-:W-:Y:S11]  /*af80*/  HMMA.16816.F32.BF16 R8, R24, R8, RZ ;  /* 0x000000081808723c */ /* 0x004ff600000418ff */
[----:B------:R-:W-:Y:S11]  /*af90*/  @!UPT UIADD3 URZ, URZ, URZ, URZ ;  /* 0x0000003f3f3ff290 */ /* 0x000ff6000fffe03f */
[----:B------:R-:W-:Y:S01]  /*afa0*/  @!UPT UIADD3 URZ, URZ, URZ, URZ ;  /* 0x0000003f3f3ff290 */ /* 0x000fe2000fffe03f */
[----:B------:R1:W-:Y:S01]  /*afb0*/  STL [R1+0x124], R9 ;  /* 0x0001240901007387 */ /* 0x0003e20000100800 */
[----:B0-----:R-:W-:-:S03]  /*afc0*/  MOV R23, R8 ;  /* 0x0000000800177202 */ /* 0x001fc60000000f00 */
[----:B------:R0:W-:Y:S04]  /*afd0*/  STL [R1+0x128], R10 ;  /* 0x0001280a01007387 */ /* 0x0001e80000100800 */
[----:B-1----:R-:W0:Y:S01]  /*afe0*/  LDL.LU.64 R8, [R1+0x3270] ;  /* 0x0032700001087983 */ /* 0x002e220000300a00 */
[----:B------:R-:W-:Y:S02]  /*aff0*/  IMAD.MOV.U32 R29, RZ, RZ, R11 ;  /* 0x000000ffff1d7224 */ /* 0x000fe400078e000b */
[C---:B0-----:R-:W-:Y:S11]  /*b000*/  HMMA.16816.F32.BF16 R8, R24.reuse, R8, RZ ;  /* 0x000000081808723c */ /* 0x041ff600000418ff */
[----:B------:R-:W-:Y:S11]  /*b010*/  @!UPT UIADD3 URZ, URZ, URZ, URZ ;  /* 0x0000003f3f3ff290 */ /* 0x000ff6000fffe03f */
[----:B------:R-:W-:Y:S02]  /*b020*/  @!UPT UIADD3 URZ, URZ, URZ, URZ ;  /* 0x0000003f3f3ff290 */ /* 0x000fe4000fffe03f */
[----:B------:R-:W-:Y:S02]  /*b030*/  MOV R21, R8 ;  /* 0x0000000800157202 */ /* 0x000fe40000000f00 */
[----:B------:R-:W-:Y:S02]  /*b040*/  MOV R22, R9 ;  /* 0x0000000900167202 */ /* 0x000fe40000000f00 */
[----:B------:R-:W2:Y:S01]  /*b050*/  LDL.LU.64 R8, [R1+0x3268] ;  /* 0x0032680001087983 */ /* 0x000ea20000300a00 */
[----:B------:R-:W-:Y:S01]  /*b060*/  IMAD.MOV.U32 R16, RZ, RZ, R10 ;  /* 0x000000ffff107224 */ /* 0x000fe200078e000a */
[----:B------:R-:W-:Y:S02]  /*b070*/  MOV R17, R11 ;  /* 0x0000000b00117202 */ /* 0x000fe40000000f00 */
[C---:B--2---:R-:W-:Y:S11]  /*b080*/  HMMA.16816.F32.BF16 R8, R24.reuse, R8, RZ ;  /* 0x000000081808723c */ /* 0x044ff600000418ff */
[----:B------:R-:W-:Y:S11]  /*b090*/  @!UPT UIADD3 URZ, URZ, URZ, URZ ;  /* 0x0000003f3f3ff290 */ /* 0x000ff6000fffe03f */
[----:B------:R-:W-:Y:S01]  /*b0a0*/  @!UPT UIADD3 URZ, URZ, URZ, URZ ;  /* 0x0000003f3f3ff290 */ /* 0x000fe2000fffe03f */
[----:B------:R0:W-:Y:S04]  /*b0b0*/  STL.64 [R1+0x100], R8 ;  /* 0x0001000801007387 */ /* 0x0001e80000100a00 */
[----:B------:R1:W-:Y:S04]  /*b0c0*/  STL.64 [R1+0x108], R10 ;  /* 0x0001080a01007387 */ /* 0x0003e80000100a00 */
[----:B0-----:R-:W1:Y:S02]  /*b0d0*/  LDL.LU.64 R8, [R1+0x3260] ;  /* 0x0032600001087983 */ /* 0x001e640000300a00 */
[C---:B-1----:R-:W-:Y:S11]  /*b0e0*/  HMMA.16816.F32.BF16 R8, R24.reuse, R8, RZ ;  /* 0x000000081808723c */ /* 0x042ff600000418ff */
[----:B------:R-:W-:Y:S11]  /*b0f0*/  @!UPT UIADD3 URZ, URZ, URZ, URZ ;  /* 0x0000003f3f3ff290 */ /* 0x000ff6000fffe03f */
[----:B------:R-:W-:Y:S01]  /*b100*/  @!UPT UIADD3 URZ, URZ, URZ, URZ ;  /* 0x0000003f3f3ff290 */ /* 0x000fe2000fffe03f */
[----:B------:R0:W-:Y:S04]  /*b110*/  STL.64 [R1+0xf0], R8 ;  /* 0x0000f00801007387 */ /* 0x0001e80000100a00 */
[----:B------:R1:W-:Y:S04]  /*b120*/  STL.64 [R1+0xf8], R10 ;  /* 0x0000f80a01007387 */ /* 0x0003e80000100a00 */
[----:B0-----:R-:W1:Y:S01]  /*b130*/  LDL.LU.64 R8, [R1+0x3258] ;  /* 0x0032580001087983 */ /* 0x001e620000300a00 */
[C---:B------:R-:W-:Y:S08]  /*b140*/  HMMA.16816.F32.BF16 R12, R24.reuse, R12, RZ ;  /* 0x0000000c180c723c */ /* 0x040ff000000418ff */
[C---:B-1----:R-:W-:Y:S11]  /*b150*/  HMMA.16816.F32.BF16 R8, R24.reuse, R8, RZ ;  /* 0x000000081808723c */ /* 0x042ff600000418ff */
[----:B------:R-:W-:Y:S11]  /*b160*/  @!UPT UIADD3 URZ, URZ, URZ, URZ ;  /* 0x0000003f3f3ff290 */ /* 0x000ff6000fffe03f */
[----:B------:R-:W-:Y:S01]  /*b170*/  @!UPT UIADD3 URZ, URZ, URZ, URZ ;  /* 0x0000003f3f3ff290 */ /* 0x000fe2000fffe03f */
[----:B------:R-:W-:Y:S04]  /*b180*/  STL.64 [R1+0xe0], R8 ;  /* 0x0000e00801007387 */ /* 0x000fe80000100a00 */
[----:B------:R-:W-:Y:S04]  /*b190*/  STL.64 [R1+0xe8], R10 ;  /* 0x0000e80a01007387 */ /* 0x000fe80000100a00 */
[----:B------:R-:W0:Y:S04]  /*b1a0*/  LDSM.16.MT88.4 R8, [R2+0x100] ;  /* 0x000100000208783b */ /* 0x000e280000004200 */
[----:B0-----:R-:W-:Y:S04]  /*b1b0*/  STL.64 [R1+0x30f8], R10 ;  /* 0x0030f80a01007387 */ /* 0x001fe80000100a00 */
[----:B------:R0:W-:Y:S04]  /*b1c0*/  STL.64 [R1+0x30f0], R8 ;  /* 0x0030f00801007387 */ /* 0x0001e80000100a00 */
[----:B0-----:R-:W2:Y:S04]  /*b1d0*/  LDL.LU.64 R8, [R1] ;  /* 0x0000000001087983 */ /* 0x001ea80000300a00 */
        /* <DEDUP_REMOVED lines=24> */
[----:B------:R-:W-:Y:S04]  /*b360*/  STL.64 [R1+0x180], R12 ;  /* 0x0001800c01007387 */ /* 0x000fe80000100a00 */
[----:B------:R2:W-:Y:S02]  /*b370*/  STL.64 [R1+0x188], R14 ;  /* 0x0001880e01007387 */ /* 0x0005e40000100a00 */
[----:B--2---:R-:W-:Y:S11]  /*b380*/  HMMA.16816.F32.BF16 R12, R24, R8, RZ ;  /* 0x00000008180c723c */ /* 0x004ff600000418ff */
[----:B------:R-:W-:Y:S11]  /*b390*/  @!UPT UIADD3 URZ, URZ, URZ, URZ ;  /* 0x0000003f3f3ff290 */ /* 0x000ff6000fffe03f */
[----:B------:R-:W-:Y:S01]  /*b3a0*/  @!UPT UIADD3 URZ, URZ, URZ, URZ ;  /* 0x0000003f3f3ff290 */ /* 0x000fe2000fffe03f */
[----:B------:R-:W-:Y:S04]  /*b3b0*/  STL.64 [R1+0x170], R12 ;  /* 0x0001700c01007387 */ /* 0x000fe80000100a00 */
[----:B------:R0:W-:Y:S04]  /*b3c0*/  STL.64 [R1+0x178], R14 ;  /* 0x0001780e01007387 */ /* 0x0001e80000100a00 */
[----:B0-----:R-:W2:Y:S04]  /*b3d0*/  LDL.LU.64 R14, [R1+0x3230] ;  /* 0x00323000010e7983 */ /* 0x001ea80000300a00 */
[----:B------:R-:W3:Y:S01]  /*b3e0*/  LDL.LU.64 R12, [R1+0x3228] ;  /* 0x00322800010c7983 */ /* 0x000ee20000300a00 */
[----:B------:R-:W-:Y:S01]  /*b3f0*/  MOV R3, R8 ;  /* 0x0000000800037202 */ /* 0x000fe20000000f00 */
[----:B------:R-:W-:-:S05]  /*b400*/  IMAD.MOV.U32 R2, RZ, RZ, R9 ;  /* 0x000000ffff027224 */ /* 0x000fca00078e0009 */
[----:B------:R-:W-:Y:S04]  /*b410*/  STL [R1+0x30e0], R2 ;  /* 0x0030e00201007387 */ /* 0x000fe80000100800 */
[----:B------:R-:W-:Y:S01]  /*b420*/  STL [R1+0x30d8], R3 ;  /* 0x0030d80301007387 */ /* 0x000fe20000100800 */
[----:B---3--:R-:W-:Y:S11]  /*b430*/  HMMA.16816.F32.BF16 R8, R24, R12, RZ ;  /* 0x0000000c1808723c */ /* 0x008ff600000418ff */
[----:B------:R-:W-:Y:S11]  /*b440*/  @!UPT UIADD3 URZ, URZ, URZ, URZ ;  /* 0x0000003f3f3ff290 */ /* 0x000ff6000fffe03f */
[----:B------:R-:W-:Y:S01]  /*b450*/  @!UPT UIADD3 URZ, URZ, URZ, URZ ;  /* 0x0000003f3f3ff290 */ /* 0x000fe2000fffe03f */
[----:B------:R-:W-:Y:S04]  /*b460*/  STL.64 [R1+0x160], R8 ;  /* 0x0001600801007387 */ /* 0x000fe80000100a00 */
[----:B--2---:R0:W-:Y:S04]  /*b470*/  STL.64 [R1+0x3120], R14 ;  /* 0x0031200e01007387 */ /* 0x0041e80000100a00 */
[----:B------:R1:W-:Y:S04]  /*b480*/  STL.64 [R1+0x3118], R12 ;  /* 0x0031180c01007387 */ /* 0x0003e80000100a00 */
[----:B0-----:R-:W2:Y:S04]  /*b490*/  LDL R14, [R1+0x98] ;  /* 0x00009800010e7983 */ /* 0x001ea80000100800 */
[----:B------:R-:W2:Y:S01]  /*b4a0*/  LDL R15, [R1+0x9c] ;  /* 0x00009c00010f7983 */ /* 0x000ea20000100800 */
[----:B-1----:R-:W-:Y:S01]  /*b4b0*/  IMAD.MOV.U32 R12, RZ, RZ, R6 ;  /* 0x000000ffff0c7224 */ /* 0x002fe200078e0006 */
[----:B------:R-:W-:-:S02]  /*b4c0*/  MOV R13, R7 ;  /* 0x00000007000d7202 */ /* 0x000fc40000000f00 */
[----:B------:R-:W-:Y:S02]  /*b4d0*/  MOV R3, R10 ;  /* 0x0000000a00037202 */ /* 0x000fe40000000f00 */
[----:B------:R-:W-:Y:S02]  /*b4e0*/  MOV R2, R11 ;  /* 0x0000000b00027202 */ /* 0x000fe40000000f00 */
[----:B------:R-:W-:Y:S01]  /*b4f0*/  HMMA.16816.F32.BF16 R8, R24, R4, RZ ;  /* 0x000000041808723c */ /* 0x000fe200000418ff */
[----:B--2---:R0:W-:Y:S04]  /*b500*/  STL.64 [R1+0x31d8], R14 ;  /* 0x0031d80e01007387 */ /* 0x0041e80000100a00 */
[----:B------:R-:W2:Y:S04]  /*b510*/  LDL.LU R6, [R1+0x3220] ;  /* 0x0032200001067983 */ /* 0x000ea80000300800 */
[----:B------:R-:W2:Y:S01]  /*b520*/  LDL.LU R7, [R1+0x321c] ;  /* 0x00321c0001077983 */ /* 0x000ea20000300800 */
[----:B0-----:R-:W-:Y:S01]  /*b530*/  MOV R14, R19 ;  /* 0x00000013000e7202 */ /* 0x001fe20000000f00 */
[----:B------:R-:W-:-:S05]  /*b540*/  IMAD.MOV.U32 R15, RZ, RZ, R18 ;  /* 0x000000ffff0f7224 */ /* 0x000fca00078e0012 */
[----:B------:R0:W-:Y:S04]  /*b550*/  STL.64 [R1+0x31e8], R14 ;  /* 0x0031e80e01007387 */ /* 0x0001e80000100a00 */
[----:B------:R-:W-:Y:S04]  /*b560*/  STL.64 [R1+0x31e0], R12 ;  /* 0x0031e00c01007387 */ /* 0x000fe80000100a00 */
[----:B0-----:R-:W3:Y:S04]  /*b570*/  LDL R14, [R1+0xc8] ;  /* 0x0000c800010e7983 */ /* 0x001ee80000100800 */
[----:B------:R-:W3:Y:S04]  /*b580*/  LDL R15, [R1+0xcc] ;  /* 0x0000cc00010f7983 */ /* 0x000ee80000100800 */
[----:B------:R-:W-:Y:S04]  /*b590*/  STL.64 [R1+0x158], R10 ;  /* 0x0001580a01007387 */ /* 0x000fe80000100a00 */
[----:B------:R0:W-:Y:S04]  /*b5a0*/  STL [R1+0x30e4], R4 ;  /* 0x0030e40401007387 */ /* 0x0001e80000100800 */
[----:B------:R1:W-:Y:S01]  /*b5b0*/  STL [R1+0x3098], R5 ;  /* 0x0030980501007387 */ /* 0x0003e20000100800 */
[----:B0-----:R-:W-:Y:S01]  /*b5c0*/  IMAD.MOV.U32 R4, RZ, RZ, R21 ;  /* 0x000000ffff047224 */ /* 0x001fe200078e0015 */
[----:B-1----:R-:W-:-:S02]  /*b5d0*/  MOV R5, R22 ;  /* 0x0000001600057202 */ /* 0x002fc40000000f00 */
[----:B--2---:R0:W-:Y:S04]  /*b5e0*/  STL.64 [R1+0x3140], R6 ;  /* 0x0031400601007387 */ /* 0x0041e80000100a00 */
[----:B------:R-:W3:Y:S04]  /*b5f0*/  LDL.LU R21, [R1+0x3218] ;  /* 0x0032180001157983 */ /* 0x000ee80000300800 */
[----:B------:R-:W3:Y:S01]  /*b600*/  LDL.LU R22, [R1+0x3214] ;  /* 0x0032140001167983 */ /* 0x000ee20000300800 */
[----:B0-----:R-:W-:Y:S01]  /*b610*/  MOV R6, R16 ;  /* 0x0000001000067202 */ /* 0x001fe20000000f00 */
[----:B------:R-:W-:-:S02]  /*b620*/  IMAD.MOV.U32 R7, RZ, RZ, R17 ;  /* 0x000000ffff077224 */ /* 0x000fc400078e0011 */
[----:B------:R-:W2:Y:S04]  /*b630*/  LDL.LU R16, [R1+0x3210] ;  /* 0x0032100001107983 */ /* 0x000ea80000300800 */
[----:B------:R-:W2:Y:S01]  /*b640*/  LDL.LU R17, [R1+0x320c] ;  /* 0x00320c0001117983 */ /* 0x000ea20000300800 */
[----:B------:R-:W-:Y:S02]  /*b650*/  MOV R18, R8 ;  /* 0x0000000800127202 */ /* 0x000fe40000000f00 */
[----:B------:R-:W-:Y:S01]  /*b660*/  MOV R19, R9 ;  /* 0x0000000900137202 */ /* 0x000fe20000000f00 */
[----:B------:R0:W-:Y:S04]  /*b670*/  STL.64 [R1+0x31f8], R6 ;  /* 0x0031f80601007387 */ /* 0x0001e80000100a00 */
[----:B------:R1:W-:Y:S01]  /*b680*/  STL.64 [R1+0x31f0], R4 ;  /* 0x0031f00401007387 */ /* 0x0003e20000100a00 */
[----:B0-----:R-:W-:-:S02]  /*b690*/  MOV R6, R0 ;  /* 0x0000000000067202 */ /* 0x001fc40000000f00 */
[----:B------:R-:W-:Y:S01]  /*b6a0*/  MOV R7, R28 ;  /* 0x0000001c00077202 */ /* 0x000fe20000000f00 */
[----:B-1----:R-:W3:Y:S04]  /*b6b0*/  LDL.LU R4, [R1+0x140] ;  /* 0x0001400001047983 */ /* 0x002ee80000300800 */
[----:B------:R-:W3:Y:S04]  /*b6c0*/  LDL.LU R5, [R1+0x144] ;  /* 0x0001440001057983 */ /* 0x000ee80000300800 */
[----:B------:R-:W4:Y:S04]  /*b6d0*/  LDL.LU R0, [R1+0x3208] ;  /* 0x0032080001007983 */ /* 0x000f280000300800 */
[----:B------:R-:W5:Y:S01]  /*b6e0*/  LDL.LU R28, [R1+0x3204] ;  /* 0x00320400011c7983 */ /* 0x000f620000300800 */
[----:B--2---:R-:W-:Y:S03]  /*b6f0*/  HMMA.16816.F32.BF16 R8, R24, R16, RZ ;  /* 0x000000101808723c */ /* 0x004fe600000418ff */
[----:B------:R-:W2:Y:S04]  /*b700*/  LDL R26, [R1+0xa8] ;  /* 0x0000a800011a7983 */ /* 0x000ea80000100800 */
[----:B------:R-:W2:Y:S11]  /*b710*/  LDL R27, [R1+0xac] ;  /* 0x0000ac00011b7983 */ /* 0x000eb60000100800 */
[----:B------:R-:W-:Y:S05]  /*b720*/  @!UPT UIADD3 URZ, URZ, URZ, URZ ;  /* 0x0000003f3f3ff290 */ /* 0x000fea000fffe03f */
[----:B------:R-:W-:Y:S04]  /*b730*/  STL.64 [R1+0x3110], R10 ;  /* 0x0031100a01007387 */ /* 0x000fe80000100a00 */
[----:B------:R0:W-:Y:S02]  /*b740*/  STL.64 [R1+0x3108], R8 ;  /* 0x0031080801007387 */ /* 0x0001e40000100a00 */
[----:B0-----:R-:W-:Y:S02]  /*b750*/  IMAD.MOV.U32 R8, RZ, RZ, R23 ;  /* 0x000000ffff087224 */ /* 0x001fe400078e0017 */
[----:B------:R-:W3:Y:S04]  /*b760*/  LDL.LU R23, [R1+0x3200] ;  /* 0x0032000001177983 */ /* 0x000ee80000300800 */
[----:B------:R-:W2:Y:S04]  /*b770*/  LDL.LU R9, [R1+0x124] ;  /* 0x0001240001097983 */ /* 0x000ea80000300800 */
[----:B------:R-:W2:Y:S04]  /*b780*/  LDL.LU R10, [R1+0x128] ;  /* 0x00012800010a7983 */ /* 0x000ea80000300800 */
[----:B------:R-:W-:Y:S04]  /*b790*/  STL [R1+0x2fd8], R16 ;  /* 0x002fd81001007387 */ /* 0x000fe80000100800 */
[----:B------:R-:W-:Y:S04]  /*b7a0*/  STL [R1+0x2fd4], R17 ;  /* 0x002fd41101007387 */ /* 0x000fe80000100800 */
[----:B------:R-:W-:Y:S01]  /*b7b0*/  STL.64 [R1+0x3128], R18 ;  /* 0x0031281201007387 */ /* 0x000fe20000100a00 */
[----:B---3--:R-:W-:Y:S03]  /*b7c0*/  HMMA.16816.F32.BF16 R12, R20, R14, R4 ;  /* 0x0000000e140c723c */ /* 0x008fe60000041804 */
[----:B------:R-:W3:Y:S04]  /*b7d0*/  LDL.LU.64 R6, [R1+0x31f8] ;  /* 0x0031f80001067983 */ /* 0x000ee80000300a00 */
[----:B------:R-:W3:Y:S11]  /*b7e0*/  LDL.LU.64 R4, [R1+0x31f0] ;  /* 0x0031f00001047983 */ /* 0x000ef60000300a00 */
[----:B------:R-:W-:Y:S05]  /*b7f0*/  @!UPT UIADD3 URZ, URZ, URZ, URZ ;  /* 0x0000003f3f3ff290 */ /* 0x000fea000fffe03f */
[----:B------:R-:W-:Y:S04]  /*b800*/  STL.64 [R1+0x2b0], R12 ;  /* 0x0002b00c01007387 */ /* 0x000fe80000100a00 */
[----:B------:R0:W-:Y:S04]  /*b810*/  STL.64 [R1+0x2b8], R14 ;  /* 0x0002b80e01007387 */ /* 0x0001e80000100a00 */
[----:B0-----:R-:W2:Y:S04]  /*b820*/  LDL.LU.64 R14, [R1+0x31e8] ;  /* 0x0031e800010e7983 */ /* 0x001ea80000300a00 */
[----:B------:R-:W2:Y:S01]  /*b830*/  LDL.LU.64 R12, [R1+0x31e0] ;  /* 0x0031e000010c7983 */ /* 0x000ea20000300a00 */
[----:B-----5:R-:W-:Y:S01]  /*b840*/  MOV R18, R28 ;  /* 0x0000001c00127202 */ /* 0x020fe20000000f00 */
[----:B----4-:R-:W-:Y:S01]  /*b850*/  IMAD.MOV.U32 R19, RZ, RZ, R0 ;  /* 0x000000ffff137224 */ /* 0x010fe200078e0000 */
[----:B------:R-:W-:-:S06]  /*b860*/  MOV R11, R29 ;  /* 0x0000001d000b7202 */ /* 0x000fcc0000000f00 */
[C---:B--2---:R-:W-:Y:S01]  /*b870*/  HMMA.16816.F32.BF16 R16, R20.reuse, R18, R12 ;  /* 0x000000121410723c */ /* 0x044fe2000004180c */
[----:B------:R-:W3:Y:S07]  /*b880*/  LDL.LU.64 R14, [R1+0x31d8] ;  /* 0x0031d800010e7983 */ /* 0x000eee0000300a00 */
[C---:B------:R-:W-:Y:S11]  /*b890*/  HMMA.16816.F32.BF16 R8, R20.reuse, R26, R8 ;  /* 0x0000001a1408723c */ /* 0x040ff60000041808 */
[----:B------:R-:W-:Y:S04]  /*b8a0*/  @!UPT UIADD3 URZ, URZ, URZ, URZ ;  /* 0x0000003f3f3ff290 */ /* 0x000fe8000fffe03f */
[----:B------:R-:W-:Y:S04]  /*b8b0*/  STL.64 [R1+0x2a0], R16 ;  /* 0x0002a01001007387 */ /* 0x000fe80000100a00 */
[----:B------:R-:W-:Y:S04]  /*b8c0*/  STL.64 [R1+0x2a8], R18 ;  /* 0x0002a81201007387 */ /* 0x000fe80000100a00 */
[----:B------:R0:W-:Y:S04]  /*b8d0*/  STL.64 [R1+0x290], R8 ;  /* 0x0002900801007387 */ /* 0x0001e80000100a00 */
[----:B------:R-:W-:Y:S01]  /*b8e0*/  STL.64 [R1+0x298], R10 ;  /* 0x0002980a01007387 */ /* 0x000fe20000100a00 */
[----:B---3--:R-:W-:Y:S11]  /*b8f0*/  HMMA.16816.F32.BF16 R4, R20, R14, R4 ;  /* 0x0000000e1404723c */ /* 0x008ff60000041804 */
[----:B------:R-:W-:Y:S11]  /*b900*/  @!UPT UIADD3 URZ, URZ, URZ, URZ ;  /* 0x0000003f3f3ff290 */ /* 0x000ff6000fffe03f */
[----:B------:R-:W-:Y:S01]  /*b910*/  @!UPT UIADD3 URZ, URZ, URZ, URZ ;  /* 0x0000003f3f3ff290 */ /* 0x000fe2000fffe03f */
[----:B------:R1:W-:Y:S01]  /*b920*/  STL [R1+0x280], R4 ;  /* 0x0002800401007387 */ /* 0x0003e20000100800 */
[----:B------:R-:W-:-:S03]  /*b930*/  MOV R29, R5 ;  /* 0x00000005001d7202 */ /* 0x000fc60000000f00 */
[----:B0-----:R-:W2:Y:S01]  /*b940*/  LDL.LU R8, [R1+0x160] ;  /* 0x0001600001087983 */ /* 0x001ea20000300800 */
[----:B------:R-:W-:-:S03]  /*b950*/  MOV R28, R6 ;  /* 0x00000006001c7202 */ /* 0x000fc60000000f00 */
[----:B------:R-:W2:Y:S01]  /*b960*/  LDL.LU R9, [R1+0x164] ;  /* 0x0001640001097983 */ /* 0x000ea20000300800 */
[----:B------:R-:W-:-:S03]  /*b970*/  IMAD.MOV.U32 R0, RZ, RZ, R7 ;  /* 0x000000ffff007224 */ /* 0x000fc600078e0007 */
[----:B-1----:R-:W3:Y:S04]  /*b980*/  LDL.LU R4, [R1+0x180] ;  /* 0x0001800001047983 */ /* 0x002ee80000300800 */
[----:B------:R-:W3:Y:S04]  /*b990*/  LDL.LU R5, [R1+0x184] ;  /* 0x0001840001057983 */ /* 0x000ee80000300800 */
[----:B------:R-:W4:Y:S04]  /*b9a0*/  LDL.LU R6, [R1+0x188] ;  /* 0x0001880001067983 */ /* 0x000f280000300800 */
[----:B------:R-:W4:Y:S04]  /*b9b0*/  LDL.LU R7, [R1+0x18c] ;  /* 0x00018c0001077983 */ /* 0x000f280000300800 */
[----:B----4-:R0:W-:Y:S04]  /*b9c0*/  STL.64 [R1+0x3150], R6 ;  /* 0x0031500601007387 */ /* 0x0101e80000100a00 */
[----:B---3--:R1:W-:Y:S04]  /*b9d0*/  STL.64 [R1+0x3148], R4 ;  /* 0x0031480401007387 */ /* 0x0083e80000100a00 */
[----:B0-----:R-:W3:Y:S04]  /*b9e0*/  LDL.64 R6, [R1+0x28] ;  /* 0x0000280001067983 */ /* 0x001ee80000100a00 */
[----:B---3--:R0:W-:Y:S04]  /*b9f0*/  STL.64 [R1+0x3160], R6 ;  /* 0x0031600601007387 */ /* 0x0081e80000100a00 */
[----:B-1----:R-:W3:Y:S04]  /*ba00*/  LDL.LU R4, [R1+0x1a0] ;  /* 0x0001a00001047983 */ /* 0x002ee80000300800 */
[----:B------:R-:W3:Y:S04]  /*ba10*/  LDL.LU R5, [R1+0x1a4] ;  /* 0x0001a40001057983 */ /* 0x000ee80000300800 */
[----:B0-----:R-:W4:Y:S04]  /*ba20*/  LDL.LU R6, [R1+0x1a8] ;  /* 0x0001a80001067983 */ /* 0x001f280000300800 */
[----:B------:R-:W4:Y:S04]  /*ba30*/  LDL.LU R7, [R1+0x1ac] ;  /* 0x0001ac0001077983 */ /* 0x000f280000300800 */
[----:B----4-:R0:W-:Y:S04]  /*ba40*/  STL.64 [R1+0x3170], R6 ;  /* 0x0031700601007387 */ /* 0x0101e80000100a00 */
[----:B---3--:R-:W-:Y:S04]  /*ba50*/  STL.64 [R1+0x3168], R4 ;  /* 0x0031680401007387 */ /* 0x008fe80000100a00 */
[----:B------:R-:W3:Y:S04]  /*ba60*/  LDL R26, [R1+0x68] ;  /* 0x00006800011a7983 */ /* 0x000ee80000100800 */
[----:B------:R-:W3:Y:S04]  /*ba70*/  LDL R27, [R1+0x6c] ;  /* 0x00006c00011b7983 */ /* 0x000ee80000100800 */
[----:B0-----:R-:W4:Y:S04]  /*ba80*/  LDL R6, [R1+0x48] ;  /* 0x0000480001067983 */ /* 0x001f280000100800 */
[----:B------:R-:W4:Y:S04]  /*ba90*/  LDL R7, [R1+0x4c] ;  /* 0x00004c0001077983 */ /* 0x000f280000100800 */
[----:B---3--:R0:W-:Y:S04]  /*baa0*/  STL.64 [R1+0x31a8], R26 ;  /* 0x0031a81a01007387 */ /* 0x0081e80000100a00 */
[----:B0-----:R-:W3:Y:S04]  /*bab0*/  LDL R26, [R1+0x78] ;  /* 0x00007800011a7983 */ /* 0x001ee80000100800 */
[----:B------:R-:W3:Y:S01]  /*bac0*/  LDL R27, [R1+0x7c] ;  /* 0x00007c00011b7983 */ /* 0x000ee20000100800 */
[----:B------:R-:W-:-:S02]  /*bad0*/  MOV R10, R3 ;  /* 0x00000003000a7202 */ /* 0x000fc40000000f00 */
[----:B------:R-:W-:Y:S01]  /*bae0*/  MOV R11, R2 ;  /* 0x00000002000b7202 */ /* 0x000fe20000000f00 */
[----:B---3--:R-:W-:Y:S04]  /*baf0*/  STL.64 [R1+0x31c0], R26 ;  /* 0x0031c01a01007387 */ /* 0x008fe80000100a00 */
[----:B----4-:R-:W-:Y:S04]  /*bb00*/  STL.64 [R1+0x3188], R6 ;  /* 0x0031880601007387 */ /* 0x010fe80000100a00 */
[----:B------:R0:W-:Y:S04]  /*bb10*/  STL.64 [R1+0x3138], R10 ;  /* 0x0031380a01007387 */ /* 0x0001e80000100a00 */
[----:B--2---:R1:W-:Y:S04]  /*bb20*/  STL.64 [R1+0x3130], R8 ;  /* 0x0031300801007387 */ /* 0x0043e80000100a00 */
[----:B0-----:R-:W2:Y:S04]  /*bb30*/  LDL.LU.64 R10, [R1+0x18] ;  /* 0x00001800010a7983 */ /* 0x001ea80000300a00 */
[----:B--2---:R0:W-:Y:S04]  /*bb40*/  STL.64 [R1+0x3158], R10 ;  /* 0x0031580a01007387 */ /* 0x0041e80000100a00 */
[----:B-1----:R-:W2:Y:S04]  /*bb50*/  LDL.LU R8, [R1+0x190] ;  /* 0x0001900001087983 */ /* 0x002ea80000300800 */
[----:B------:R-:W2:Y:S04]  /*bb60*/  LDL.LU R9, [R1+0x194] ;  /* 0x0001940001097983 */ /* 0x000ea80000300800 */
[----:B0-----:R-:W3:Y:S04]  /*bb70*/  LDL.LU R10, [R1+0x198] ;  /* 0x00019800010a7983 */ /* 0x001ee80000300800 */
[----:B------:R-:W3:Y:S04]  /*bb80*/  LDL.LU R11, [R1+0x19c] ;  /* 0x00019c00010b7983 */ /* 0x000ee80000300800 */
[----:B------:R-:W4:Y:S04]  /*bb90*/  LDL R6, [R1+0x58] ;  /* 0x0000580001067983 */ /* 0x000f280000100800 */
[----:B------:R-:W4:Y:S04]  /*bba0*/  LDL R7, [R1+0x5c] ;  /* 0x00005c0001077983 */ /* 0x000f280000100800 */
[----:B------:R-:W5:Y:S04]  /*bbb0*/  LDL R26, [R1+0x88] ;  /* 0x00008800011a7983 */ /* 0x000f680000100800 */
[----:B------:R-:W5:Y:S04]  /*bbc0*/  LDL R27, [R1+0x8c] ;  /* 0x00008c00011b7983 */ /* 0x000f680000100800 */
[----:B----4-:R0:W-:Y:S04]  /*bbd0*/  STL.64 [R1+0x31a0], R6 ;  /* 0x0031a00601007387 */ /* 0x0101e80000100a00 */
[----:B------:R-:W4:Y:S04]  /*bbe0*/  LDL.LU R4, [R1+0xe0] ;  /* 0x0000e00001047983 */ /* 0x000f280000300800 */
[----:B------:R-:W4:Y:S04]  /*bbf0*/  LDL.LU R5, [R1+0xe4] ;  /* 0x0000e40001057983 */ /* 0x000f280000300800 */
[----:B0-----:R-:W2:Y:S04]  /*bc00*/  LDL.LU R6, [R1+0xe8] ;  /* 0x0000e80001067983 */ /* 0x001ea80000300800 */
[----:B------:R-:W2:Y:S04]  /*bc10*/  LDL.LU R7, [R1+0xec] ;  /* 0x0000ec0001077983 */ /* 0x000ea80000300800 */
[----:B--2---:R-:W-:Y:S04]  /*bc20*/  STL.64 [R1+0x31b8], R6 ;  /* 0x0031b80601007387 */ /* 0x004fe80000100a00 */
[----:B----4-:R0:W-:Y:S04]  /*bc30*/  STL.64 [R1+0x31b0], R4 ;  /* 0x0031b00401007387 */ /* 0x0101e80000100a00 */
[----:B0-----:R-:W2:Y:S04]  /*bc40*/  LDL.LU R4, [R1+0xf0] ;  /* 0x0000f00001047983 */ /* 0x001ea80000300800 */
[----:B------:R-:W2:Y:S04]  /*bc50*/  LDL.LU R5, [R1+0xf4] ;  /* 0x0000f40001057983 */ /* 0x000ea80000300800 */
[----:B------:R-:W4:Y:S04]  /*bc60*/  LDL.LU R6, [R1+0xf8] ;  /* 0x0000f80001067983 */ /* 0x000f280000300800 */
[----:B------:R-:W4:Y:S04]  /*bc70*/  LDL.LU R7, [R1+0xfc] ;  /* 0x0000fc0001077983 */ /* 0x000f280000300800 */
[----:B----4-:R-:W-:Y:S04]  /*bc80*/  STL.64 [R1+0x31d0], R6 ;  /* 0x0031d00601007387 */ /* 0x010fe80000100a00 */
[----:B--2---:R0:W-:Y:S04]  /*bc90*/  STL.64 [R1+0x31c8], R4 ;  /* 0x0031c80401007387 */ /* 0x0041e80000100a00 */
[----:B0-----:R-:W5:Y:S04]  /*bca0*/  LDL.LU R4, [R1+0x100] ;  /* 0x0001000001047983 */ /* 0x001f680000300800 */
[----:B------:R-:W5:Y:S04]  /*bcb0*/  LDL.LU R5, [R1+0x104] ;  /* 0x0001040001057983 */ /* 0x000f680000300800 */
[----:B------:R-:W5:Y:S04]  /*bcc0*/  LDL.LU R6, [R1+0x108] ;  /* 0x0001080001067983 */ /* 0x000f680000300800 */
[----:B------:R-:W5:Y:S04]  /*bcd0*/  LDL.LU R7, [R1+0x10c] ;  /* 0x00010c0001077983 */ /* 0x000f680000300800 */
[----:B---3--:R-:W-:Y:S04]  /*bce0*/  STL.64 [R1+0x3180], R10 ;  /* 0x0031800a01007387 */ /* 0x008fe80000100a00 */
[----:B------:R0:W-:Y:S04]  /*bcf0*/  STL.64 [R1+0x3178], R8 ;  /* 0x0031780801007387 */ /* 0x0001e80000100a00 */
[----:B0-----:R-:W2:Y:S04]  /*bd00*/  LDL.LU R8, [R1+0x1b0] ;  /* 0x0001b00001087983 */ /* 0x001ea80000300800 */
[----:B------:R-:W2:Y:S04]  /*bd10*/  LDL.LU R9, [R1+0x1b4] ;  /* 0x0001b40001097983 */ /* 0x000ea80000300800 */
[----:B------:R-:W3:Y:S04]  /*bd20*/  LDL.LU R10, [R1+0x1b8] ;  /* 0x0001b800010a7983 */ /* 0x000ee80000300800 */
[----:B------:R-:W3:Y:S01]  /*bd30*/  LDL.LU R11, [R1+0x1bc] ;  /* 0x0001bc00010b7983 */ /* 0x000ee20000300800 */
[C---:B-----5:R-:W-:Y:S03]  /*bd40*/  HMMA.16816.F32.BF16 R24, R20.reuse, R26, R4 ;  /* 0x0000001a1418723c */ /* 0x060fe60000041804 */
[----:B---3--:R-:W-:Y:S04]  /*bd50*/  STL.64 [R1+0x3198], R10 ;  /* 0x0031980a01007387 */ /* 0x008fe80000100a00 */
[----:B--2---:R0:W-:Y:S04]  /*bd60*/  STL.64 [R1+0x3190], R8 ;  /* 0x0031900801007387 */ /* 0x0041e80000100a00 */
[----:B0-----:R-:W2:Y:S04]  /*bd70*/  LDL.LU R8, [R1+0x1c0] ;  /* 0x0001c00001087983 */ /* 0x001ea80000300800 */
[----:B------:R-:W2:Y:S04]  /*bd80*/  LDL.LU R9, [R1+0x1c4] ;  /* 0x0001c40001097983 */ /* 0x000ea80000300800 */
[----:B------:R-:W2:Y:S04]  /*bd90*/  LDL.LU R10, [R1+0x1c8] ;  /* 0x0001c800010a7983 */ /* 0x000ea80000300800 */
[----:B------:R-:W2:Y:S04]  /*bda0*/  LDL.LU R11, [R1+0x1cc] ;  /* 0x0001cc00010b7983 */ /* 0x000ea80000300800 */
[----:B------:R-:W3:Y:S04]  /*bdb0*/  LDL.LU R16, [R1+0x170] ;  /* 0x0001700001107983 */ /* 0x000ee80000300800 */
[----:B------:R-:W3:Y:S04]  /*bdc0*/  LDL.LU R17, [R1+0x174] ;  /* 0x0001740001117983 */ /* 0x000ee80000300800 */
[----:B------:R-:W3:Y:S04]  /*bdd0*/  LDL.LU R18, [R1+0x178] ;  /* 0x0001780001127983 */ /* 0x000ee80000300800 */
[----:B------:R-:W3:Y:S04]  /*bde0*/  LDL.LU R19, [R1+0x17c] ;  /* 0x00017c0001137983 */ /* 0x000ee80000300800 */
[----:B------:R-:W3:Y:S04]  /*bdf0*/  LDL.LU.64 R14, [R1+0x8] ;  /* 0x00000800010e7983 */ /* 0x000ee80000300a00 */
[----:B------:R0:W-:Y:S04]  /*be00*/  STL [R1+0x2e80], R28 ;  /* 0x002e801c01007387 */ /* 0x0001e80000100800 */
[----:B0-----:R-:W4:Y:S04]  /*be10*/  LDL R28, [R1+0x7a0] ;  /* 0x0007a000011c7983 */ /* 0x001f280000100800 */
[----:B------:R-:W-:Y:S04]  /*be20*/  STL [R1+0x2e7c], R29 ;  /* 0x002e7c1d01007387 */ /* 0x000fe80000100800 */
[----:B------:R-:W-:Y:S04]  /*be30*/  STL [R1+0x2e78], R0 ;  /* 0x002e780001007387 */ /* 0x000fe80000100800 */
[----:B------:R-:W5:Y:S04]  /*be40*/  LDL.LU.64 R6, [R1+0x31d0] ;  /* 0x0031d00001067983 */ /* 0x000f680000300a00 */
[----:B------:R-:W5:Y:S04]  /*be50*/  LDL.LU.64 R4, [R1+0x31c8] ;  /* 0x0031c80001047983 */ /* 0x000f680000300a00 */
[----:B------:R-:W-:Y:S04]  /*be60*/  STL.64 [R1+0x270], R24 ;  /* 0x0002701801007387 */ /* 0x000fe80000100a00 */
[----:B------:R0:W-:Y:S04]  /*be70*/  STL.64 [R1+0x278], R26 ;  /* 0x0002781a01007387 */ /* 0x0001e80000100a00 */
[----:B0-----:R-:W5:Y:S02]  /*be80*/  LDL.LU.64 R26, [R1+0x31c0] ;  /* 0x0031c000011a7983 */ /* 0x001f640000300a00 */
[----:B-----5:R-:W-:Y:S02]  /*be90*/  HMMA.16816.F32.BF16 R24, R20, R26, R4 ;  /* 0x0000001a1418723c */ /* 0x020fe40000041804 */
[----:B------:R-:W5:Y:S04]  /*bea0*/  LDL.LU.64 R6, [R1+0x31b8] ;  /* 0x0031b80001067983 */ /* 0x000f680000300a00 */
[----:B------:R-:W5:Y:S11]  /*beb0*/  LDL.LU.64 R4, [R1+0x31b0] ;  /* 0x0031b00001047983 */ /* 0x000f760000300a00 */
[----:B------:R-:W-:Y:S06]  /*bec0*/  @!UPT UIADD3 URZ, URZ, URZ, URZ ;  /* 0x0000003f3f3ff290 */ /* 0x000fec000fffe03f */
[----:B------:R0:W-:Y:S04]  /*bed0*/  STL.64 [R1+0x268], R26 ;  /* 0x0002681a01007387 */ /* 0x0001e80000100a00 */
[----:B0-----:R-:W5:Y:S01]  /*bee0*/  LDL.LU.64 R26, [R1+0x31a8] ;  /* 0x0031a800011a7983 */ /* 0x001f620000300a00 */
[----:B------:R-:W-:Y:S01]  /*bef0*/  MOV R0, R25 ;  /* 0x0000001900007202 */ /* 0x000fe20000000f00 */
[----:B------:R-:W-:-:S04]  /*bf00*/  IMAD.MOV.U32 R29, RZ, RZ, R24 ;  /* 0x000000ffff1d7224 */ /* 0x000fc800078e0018 */
[----:B------:R-:W-:Y:S04]  /*bf10*/  STL [R1+0x2fcc], R0 ;  /* 0x002fcc0001007387 */ /* 0x000fe80000100800 */
[----:B------:R-:W-:Y:S01]  /*bf20*/  STL [R1+0x2fc8], R29 ;  /* 0x002fc81d01007387 */ /* 0x000fe20000100800 */
[C---:B-----5:R-:W-:Y:S03]  /*bf30*/  HMMA.16816.F32.BF16 R24, R20.reuse, R26, R4 ;  /* 0x0000001a1418723c */ /* 0x060fe60000041804 */
[----:B------:R-:W2:Y:S11]  /*bf40*/  LDL.LU.64 R6, [R1+0x31a0] ;  /* 0x0031a00001067983 */ /* 0x000eb60000300a00 */
[----:B------:R-:W-:Y:S09]  /*bf50*/  @!UPT UIADD3 URZ, URZ, URZ, URZ ;  /* 0x0000003f3f3ff290 */ /* 0x000ff2000fffe03f */
[----:B------:R-:W-:Y:S04]  /*bf60*/  STL.64 [R1+0x250], R24 ;  /* 0x0002501801007387 */ /* 0x000fe80000100a00 */
[----:B------:R-:W-:Y:S04]  /*bf70*/  STL.64 [R1+0x258], R26 ;  /* 0x0002581a01007387 */ /* 0x000fe80000100a00 */
[----:B----4-:R-:W0:Y:S04]  /*bf80*/  LDSM.16.MT88.4 R24, [R28+0x2100] ;  /* 0x002100001c18783b */ /* 0x010e280000004200 */
[----:B0-----:R-:W-:Y:S04]  /*bf90*/  STL [R1+0x2fe8], R24 ;  /* 0x002fe81801007387 */ /* 0x001fe80000100800 */
[----:B------:R-:W-:Y:S04]  /*bfa0*/  STL [R1+0x2fe4], R25 ;  /* 0x002fe41901007387 */ /* 0x000fe80000100800 */
[----:B------:R0:W-:Y:S04]  /*bfb0*/  STL [R1+0x2fe0], R26 ;  /* 0x002fe01a01007387 */ /* 0x0001e80000100800 */
[----:B------:R1:W-:Y:S04]  /*bfc0*/  STL [R1+0x2fdc], R27 ;  /* 0x002fdc1b01007387 */ /* 0x0003e80000100800 */
[----:B0-----:R-:W4:Y:S04]  /*bfd0*/  LDL R26, [R1+0x38] ;  /* 0x00003800011a7983 */ /* 0x001f280000100800 */
[----:B-1----:R-:W4:Y:S04]  /*bfe0*/  LDL R27, [R1+0x3c] ;  /* 0x00003c00011b7983 */ /* 0x002f280000100800 */
[----:B------:R-:W-:Y:S01]  /*bff0*/  STL [R1+0x2fd0], R28 ;  /* 0x002fd01c01007387 */ /* 0x000fe20000100800 */
[C---:B--2---:R-:W-:Y:S03]  /*c000*/  HMMA.16816.F32.BF16 R4, R20.reuse, R6, R8 ;  /* 0x000000061404723c */ /* 0x044fe60000041808 */
[----:B------:R-:W2:Y:S04]  /*c010*/  LDL.LU.64 R10, [R1+0x3198] ;  /* 0x00319800010a7983 */ /* 0x000ea80000300a00 */
[----:B------:R-:W2:Y:S11]  /*c020*/  LDL.LU.64 R8, [R1+0x3190] ;  /* 0x0031900001087983 */ /* 0x000eb60000300a00 */
[----:B------:R-:W-:Y:S05]  /*c030*/  @!UPT UIADD3 URZ, URZ, URZ, URZ ;  /* 0x0000003f3f3ff290 */ /* 0x000fea000fffe03f */
[----:B------:R-:W-:Y:S04]  /*c040*/  STL.64 [R1+0x240], R4 ;  /* 0x0002400401007387 */ /* 0x000fe80000100a00 */
[----:B------:R0:W-:Y:S04]  /*c050*/  STL.64 [R1+0x248], R6 ;  /* 0x0002480601007387 */ /* 0x0001e80000100a00 */
[----:B0-----:R-:W2:Y:S02]  /*c060*/  LDL.LU.64 R6, [R1+0x3188] ;  /* 0x0031880001067983 */ /* 0x001ea40000300a00 */
[C---:B--2---:R-:W-:Y:S02]  /*c070*/  HMMA.16816.F32.BF16 R4, R20.reuse, R6, R8 ;  /* 0x000000061404723c */ /* 0x044fe40000041808 */
[----:B------:R-:W2:Y:S04]  /*c080*/  LDL.LU.64 R10, [R1+0x3180] ;  /* 0x00318000010a7983 */ /* 0x000ea80000300a00 */
[----:B------:R-:W2:Y:S11]  /*c090*/  LDL.LU.64 R8, [R1+0x3178] ;  /* 0x0031780001087983 */ /* 0x000eb60000300a00 */
[----:B------:R-:W-:Y:S06]  /*c0a0*/  @!UPT UIADD3 URZ, URZ, URZ, URZ ;  /* 0x0000003f3f3ff290 */ /* 0x000fec000fffe03f */
[----:B------:R-:W-:Y:S04]  /*c0b0*/  STL.64 [R1+0x230], R4 ;  /* 0x0002300401007387 */ /* 0x000fe80000100a00 */
[----:B------:R0:W-:Y:S04]  /*c0c0*/  STL.64 [R1+0x238], R6 ;  /* 0x0002380601007387 */ /* 0x0001e80000100a00 */
[----:B0-----:R-:W4:Y:S04]  /*c0d0*/  LDL.LU.64 R6, [R1+0x3170] ;  /* 0x0031700001067983 */ /* 0x001f280000300a00 */
[----:B------:R-:W4:Y:S02]  /*c0e0*/  LDL.LU.64 R4, [R1+0x3168] ;  /* 0x0031680001047983 */ /* 0x000f240000300a00 */
[C---:B----4-:R-:W-:Y:S02]  /*c0f0*/  HMMA.16816.F32.BF16 R24, R20.reuse, R26, R4 ;  /* 0x0000001a1418723c */ /* 0x050fe40000041804 */
[----:B------:R-:W2:Y:S11]  /*c100*/  LDL.LU.64 R6, [R1+0x3160] ;  /* 0x0031600001067983 */ /* 0x000eb60000300a00 */
[----:B------:R-:W-:Y:S10]  /*c110*/  @!UPT UIADD3 URZ, URZ, URZ, URZ ;  /* 0x0000003f3f3ff290 */ /* 0x000ff4000fffe03f */
[----:B------:R0:W-:Y:S04]  /*c120*/  STL.64 [R1+0x220], R24 ;  /* 0x0002201801007387 */ /* 0x0001e80000100a00 */
[----:B------:R-:W-:Y:S04]  /*c130*/  STL.64 [R1+0x228], R26 ;  /* 0x0002281a01007387 */ /* 0x000fe80000100a00 */
[----:B0-----:R-:W4:Y:S04]  /*c140*/  LDL.LU R24, [R1+0xb0] ;  /* 0x0000b00001187983 */ /* 0x001f280000300800 */
[----:B------:R-:W4:Y:S01]  /*c150*/  LDL.LU R25, [R1+0xb4] ;  /* 0x0000b40001197983 */ /* 0x000f220000300800 */
[----:B--2---:R-:W-:Y:S01]  /*c160*/  HMMA.16816.F32.BF16 R8, R20, R6, R8 ;  /* 0x000000061408723c */ /* 0x004fe20000041808 */
[----:B------:R-:W-:-:S02]  /*c170*/  MOV R3, R7 ;  /* 0x0000000700037202 */ /* 0x000fc40000000f00 */
[----:B----4-:R0:W-:Y:S04]  /*c180*/  STL.64 [R1+0x30e8], R24 ;  /* 0x0030e81801007387 */ /* 0x0101e80000100a00 */
[----:B0-----:R-:W2:Y:S04]  /*c190*/  LDL.LU R24, [R1+0xc0] ;  /* 0x0000c00001187983 */ /* 0x001ea80000300800 */
[----:B------:R-:W2:Y:S11]  /*c1a0*/  LDL.LU R25, [R1+0xc4] ;  /* 0x0000c40001197983 */ /* 0x000eb60000300800 */
[----:B------:R-:W-:Y:S01]  /*c1b0*/  @!UPT UIADD3 URZ, URZ, URZ, URZ ;  /* 0x0000003f3f3ff290 */ /* 0x000fe2000fffe03f */
[----:B------:R-:W-:Y:S04]  /*c1c0*/  STL.64 [R1+0x210], R8 ;  /* 0x0002100801007387 */ /* 0x000fe80000100a00 */
[----:B------:R0:W-:Y:S04]  /*c1d0*/  STL.64 [R1+0x218], R10 ;  /* 0x0002180a01007387 */ /* 0x0001e80000100a00 */
[----:B0-----:R-:W4:Y:S04]  /*c1e0*/  LDL.LU.64 R10, [R1+0x3158] ;  /* 0x00315800010a7983 */ /* 0x001f280000300a00 */
[----:B------:R-:W4:Y:S04]  /*c1f0*/  LDL.LU.64 R6, [R1+0x3150] ;  /* 0x0031500001067983 */ /* 0x000f280000300a00 */
[----:B------:R-:W4:Y:S01]  /*c200*/  LDL.LU.64 R4, [R1+0x3148] ;  /* 0x0031480001047983 */ /* 0x000f220000300a00 */
[----:B---3--:R-:W-:Y:S01]  /*c210*/  HMMA.16816.F32.BF16 R16, R20, R14, R16 ;  /* 0x0000000e1410723c */ /* 0x008fe20000041810 */
[----:B------:R-:W-:-:S07]  /*c220*/  MOV R0, R15 ;  /* 0x0000000f00007202 */ /* 0x000fce0000000f00 */
[----:B----4-:R-:W-:Y:S01]  /*c230*/  HMMA.16816.F32.BF16 R4, R20, R10, R4 ;  /* 0x0000000a1404723c */ /* 0x010fe20000041804 */
[----:B------:R-:W-:Y:S11]  /*c240*/  MOV R2, R11 ;  /* 0x0000000b00027202 */ /* 0x000ff60000000f00 */
[----:B------:R-:W-:Y:S11]  /*c250*/  @!UPT UIADD3 URZ, URZ, URZ, URZ ;  /* 0x0000003f3f3ff290 */ /* 0x000ff6000fffe03f */
[----:B------:R0:W-:Y:S04]  /*c260*/  STL.64 [R1+0x200], R4 ;  /* 0x0002000401007387 */ /* 0x0001e80000100a00 */
[----:B------:R1:W-:Y:S01]  /*c270*/  STL.64 [R1+0x208], R6 ;  /* 0x0002080601007387 */ /* 0x0003e20000100a00 */
[----:B0-----:R-:W-:-:S03]  /*c280*/  IMAD.MOV.U32 R4, RZ, RZ, R10 ;  /* 0x000000ffff047224 */ /* 0x001fc600078e000a */
[----:B-1----:R-:W3:Y:S04]  /*c290*/  LDL.LU.64 R6, [R1+0x3140] ;  /* 0x0031400001067983 */ /* 0x002ee80000300a00 */
[----:B------:R-:W4:Y:S01]  /*c2a0*/  LDL.LU.64 R10, [R1+0x3138] ;  /* 0x00313800010a7983 */ /* 0x000f220000300a00 */
[----:B------:R-:W-:-:S03]  /*c2b0*/  IMAD.MOV.U32 R5, RZ, RZ, R14 ;  /* 0x000000ffff057224 */ /* 0x000fc600078e000e */
[----:B------:R-:W4:Y:S04]  /*c2c0*/  LDL.LU.64 R8, [R1+0x3130] ;  /* 0x0031300001087983 */ /* 0x000f280000300a00 */
[----:B------:R-:W-:Y:S04]  /*c2d0*/  STL.64 [R1+0x1f0], R16 ;  /* 0x0001f01001007387 */ /* 0x000fe80000100a00 */
[----:B------:R0:W-:Y:S04]  /*c2e0*/  STL.64 [R1+0x1f8], R18 ;  /* 0x0001f81201007387 */ /* 0x0001e80000100a00 */
[----:B0-----:R-:W5:Y:S04]  /*c2f0*/  LDL.LU.64 R18, [R1+0x3128] ;  /* 0x0031280001127983 */ /* 0x001f680000300a00 */
[----:B------:R-:W4:Y:S04]  /*c300*/  LDL.LU.64 R14, [R1+0x3120] ;  /* 0x00312000010e7983 */ /* 0x000f280000300a00 */
[----:B------:R-:W2:Y:S01]  /*c310*/  LDL.LU.64 R12, [R1+0x3118] ;  /* 0x00311800010c7983 */ /* 0x000ea20000300a00 */
[----:B----4-:R-:W-:Y:S11]  /*c320*/  HMMA.16816.F32.BF16 R8, R20, R14, R8 ;  /* 0x0000000e1408723c */ /* 0x010ff60000041808 */
[----:B------:R-:W-:Y:S11]  /*c330*/  @!UPT UIADD3 URZ, URZ, URZ, URZ ;  /* 0x0000003f3f3ff290 */ /* 0x000ff6000fffe03f */
[----:B------:R-:W-:Y:S01]  /*c340*/  @!UPT UIADD3 URZ, URZ, URZ, URZ ;  /* 0x0000003f3f3ff290 */ /* 0x000fe2000fffe03f */
[----:B------:R-:W-:Y:S04]  /*c350*/  STL.64 [R1+0x1e0], R8 ;  /* 0x0001e00801007387 */ /* 0x000fe80000100a00 */
[----:B------:R0:W-:Y:S04]  /*c360*/  STL.64 [R1+0x1e8], R10 ;  /* 0x0001e80a01007387 */ /* 0x0001e80000100a00 */
[----:B0-----:R-:W4:Y:S04]  /*c370*/  LDL.LU.64 R10, [R1+0x3110] ;  /* 0x00311000010a7983 */ /* 0x001f280000300a00 */
[----:B------:R-:W4:Y:S04]  /*c380*/  LDL.LU.64 R8, [R1+0x3108] ;  /* 0x0031080001087983 */ /* 0x000f280000300a00 */
[----:B------:R-:W-:Y:S04]  /*c390*/  STL.64 [R1+0x30b8], R14 ;  /* 0x0030b80e01007387 */ /* 0x000fe80000100a00 */
[----:B--2---:R5:W-:Y:S02]  /*c3a0*/  STL.64 [R1+0x30b0], R12 ;  /* 0x0030b00c01007387 */ /* 0x004be40000100a00 */
[----:B-----5:R-:W-:-:S02]  /*c3b0*/  MOV R12, R18 ;  /* 0x00000012000c7202 */ /* 0x020fc40000000f00 */
[----:B------:R-:W4:Y:S01]  /*c3c0*/  LDL.LU R18, [R1+0x3104] ;  /* 0x0031040001127983 */ /* 0x000f220000300800 */
[----:B------:R-:W-:-:S03]  /*c3d0*/  MOV R13, R19 ;  /* 0x00000013000d7202 */ /* 0x000fc60000000f00 */
[----:B------:R-:W4:Y:S04]  /*c3e0*/  LDL.LU R19, [R1+0x3100] ;  /* 0x0031000001137983 */ /* 0x000f280000300800 */
[----:B------:R-:W3:Y:S04]  /*c3f0*/  LDL.LU R14, [R1+0x158] ;  /* 0x00015800010e7983 */ /* 0x000ee80000300800 */
[----:B------:R-:W3:Y:S02]  /*c400*/  LDL.LU R15, [R1+0x15c] ;  /* 0x00015c00010f7983 */ /* 0x000ee40000300800 */
[C---:B---3--:R-:W-:Y:S08]  /*c410*/  HMMA.16816.F32.BF16 R12, R20.reuse, R6, R12 ;  /* 0x00000006140c723c */ /* 0x048ff0000004180c */
[----:B----4-:R-:W-:Y:S11]  /*c420*/  HMMA.16816.F32.BF16 R20, R20, R18, R8 ;  /* 0x000000121414723c */ /* 0x010ff60000041808 */
[----:B------:R-:W-:Y:S04]  /*c430*/  @!UPT UIADD3 URZ, URZ, URZ, URZ ;  /* 0x0000003f3f3ff290 */ /* 0x000fe8000fffe03f */
[----:B------:R-:W-:Y:S04]  /*c440*/  STL.64 [R1+0x1d0], R12 ;  /* 0x0001d00c01007387 */ /* 0x000fe80000100a00 */
[----:B------:R-:W-:Y:S04]  /*c450*/  STL.64 [R1+0x1d8], R14 ;  /* 0x0001d80e01007387 */ /* 0x000fe80000100a00 */
[----:B------:R-:W-:Y:S04]  /*c460*/  STL [R1+0x2ff0], R6 ;  /* 0x002ff00601007387 */ /* 0x000fe80000100800 */
[----:B------:R-:W-:Y:S04]  /*c470*/  STL [R1+0x2fec], R7 ;  /* 0x002fec0701007387 */ /* 0x000fe80000100800 */
[----:B------:R-:W2:Y:S04]  /*c480*/  LDL.LU.64 R10, [R1+0x30f8] ;  /* 0x0030f800010a7983 */ /* 0x000ea80000300a00 */
[----:B------:R-:W2:Y:S04]  /*c490*/  LDL.LU.64 R8, [R1+0x30f0] ;  /* 0x0030f00001087983 */ /* 0x000ea80000300a00 */
[----:B------:R0:W-:Y:S04]  /*c4a0*/  STL.64 [R1+0x1c0], R20 ;  /* 0x0001c01401007387 */ /* 0x0001e80000100a00 */
[----:B------:R1:W-:Y:S04]  /*c4b0*/  STL.64 [R1+0x1c8], R22 ;  /* 0x0001c81601007387 */ /* 0x0003e80000100a00 */
[----:B0-----:R-:W1:Y:S04]  /*c4c0*/  LDL.LU R20, [R1+0xa0] ;  /* 0x0000a00001147983 */ /* 0x001e680000300800 */
[----:B------:R-:W1:Y:S04]  /*c4d0*/  LDL.LU R21, [R1+0xa4] ;  /* 0x0000a40001157983 */ /* 0x000e680000300800 */
[----:B------:R-:W-:Y:S04]  /*c4e0*/  STL [R1+0x2ff8], R18 ;  /* 0x002ff81201007387 */ /* 0x000fe80000100800 */
[----:B------:R-:W-:Y:S01]  /*c4f0*/  STL [R1+0x2ff4], R19 ;  /* 0x002ff41301007387 */ /* 0x000fe20000100800 */
[C---:B--2---:R-:W-:Y:S11]  /*c500*/  HMMA.16816.F32.BF16 R24, R8.reuse, R24, RZ ;  /* 0x000000180818723c */ /* 0x044ff600000418ff */
[----:B------:R-:W-:Y:S11]  /*c510*/  @!UPT UIADD3 URZ, URZ, URZ, URZ ;  /* 0x0000003f3f3ff290 */ /* 0x000ff6000fffe03f */
[----:B------:R-:W-:Y:S02]  /*c520*/  @!UPT UIADD3 URZ, URZ, URZ, URZ ;  /* 0x0000003f3f3ff290 */ /* 0x000fe4000fffe03f */
[----:B------:R-:W-:Y:S02]  /*c530*/  MOV R17, R24 ;  /* 0x0000001800117202 */ /* 0x000fe40000000f00 */
[----:B------:R-:W-:Y:S02]  /*c540*/  MOV R28, R25 ;  /* 0x00000019001c7202 */ /* 0x000fe40000000f00 */
[----:B------:R-:W2:Y:S01]  /*c550*/  LDL.LU.64 R24, [R1+0x30e8] ;  /* 0x0030e80001187983 */ /* 0x000ea20000300a00 */
[----:B------:R-:W-:Y:S01]  /*c560*/  IMAD.MOV.U32 R15, RZ, RZ, R0 ;  /* 0x000000ffff0f7224 */ /* 0x000fe200078e0000 */
[----:B------:R-:W-:Y:S01]  /*c570*/  MOV R29, R27 ;  /* 0x0000001b001d7202 */ /* 0x000fe20000000f00 */
[----:B------:R-:W-:Y:S01]  /*c580*/  IMAD.MOV.U32 R0, RZ, RZ, R26 ;  /* 0x000000ffff007224 */ /* 0x000fe200078e001a */
[----:B------:R-:W3:Y:S04]  /*c590*/  LDL.LU R12, [R1+0x80] ;  /* 0x00008000010c7983 */ /* 0x000ee80000300800 */
[----:B------:R-:W3:Y:S04]  /*c5a0*/  LDL.LU R13, [R1+0x84] ;  /* 0x00008400010d7983 */ /* 0x000ee80000300800 */
[----:B------:R-:W-:Y:S04]  /*c5b0*/  STL [R1+0x3008], R29 ;  /* 0x0030081d01007387 */ /* 0x000fe80000100800 */
[----:B------:R-:W-:Y:S04]  /*c5c0*/  STL [R1+0x3004], R0 ;  /* 0x0030040001007387 */ /* 0x000fe80000100800 */
[----:B------:R-:W-:Y:S04]  /*c5d0*/  STL [R1+0x3000], R28 ;  /* 0x0030001c01007387 */ /* 0x000fe80000100800 */
[----:B------:R2:W-:Y:S01]  /*c5e0*/  STL [R1+0x2ffc], R17 ;  /* 0x002ffc1101007387 */ /* 0x0005e20000100800 */
[C---:B-1----:R-:W-:Y:S11]  /*c5f0*/  HMMA.16816.F32.BF16 R20, R8.reuse, R20, RZ ;  /* 0x000000140814723c */ /* 0x042ff600000418ff */
[----:B------:R-:W-:Y:S11]  /*c600*/  @!UPT UIADD3 URZ, URZ, URZ, URZ ;  /* 0x0000003f3f3ff290 */ /* 0x000ff6000fffe03f */
[----:B------:R-:W-:Y:S02]  /*c610*/  @!UPT UIADD3 URZ, URZ, URZ, URZ ;  /* 0x0000003f3f3ff290 */ /* 0x000fe4000fffe03f */
[----:B------:R-:W-:Y:S01]  /*c620*/  MOV R6, R21 ;  /* 0x0000001500067202 */ /* 0x000fe20000000f00 */
[----:B--2---:R-:W-:Y:S07]  /*c630*/  HMMA.16816.F32.BF16 R16, R8, R24, RZ ;  /* 0x000000180810723c */ /* 0x004fee00000418ff */
[----:B------:R-:W-:Y:S01]  /*c640*/  IMAD.MOV.U32 R24, RZ, RZ, R23 ;  /* 0x000000ffff187224 */ /* 0x000fe200078e0017 */
[----:B------:R-:W-:Y:S11]  /*c650*/  MOV R23, R15 ;  /* 0x0000000f00177202 */ /* 0x000ff60000000f00 */
[----:B------:R-:W-:Y:S05]  /*c660*/  @!UPT UIADD3 URZ, URZ, URZ, URZ ;  /* 0x0000003f3f3ff290 */ /* 0x000fea000fffe03f */
[----:B------:R-:W-:Y:S02]  /*c670*/  MOV R25, R16 ;  /* 0x0000001000197202 */ /* 0x000fe40000000f00 */
[----:B------:R-:W-:Y:S01]  /*c680*/  MOV R16, R19 ;  /* 0x0000001300107202 */ /* 0x000fe20000000f00 */
[----:B------:R-:W-:Y:S01]  /*c690*/  IMAD.MOV.U32 R26, RZ, RZ, R17 ;  /* 0x000000ffff1a7224 */ /* 0x000fe200078e0011 */
[----:B------:R-:W-:-:S03]  /*c6a0*/  MOV R27, R18 ;  /* 0x00000012001b7202 */ /* 0x000fc60000000f00 */
[----:B------:R-:W-:Y:S01]  /*c6b0*/  STL [R1+0x3018], R16 ;  /* 0x0030181001007387 */ /* 0x000fe20000100800 */
[----:B------:R-:W-:-:S03]  /*c6c0*/  IMAD.MOV.U32 R19, RZ, RZ, R20 ;  /* 0x000000ffff137224 */ /* 0x000fc600078e0014 */
[----:B------:R-:W-:Y:S04]  /*c6d0*/  STL [R1+0x3014], R27 ;  /* 0x0030141b01007387 */ /* 0x000fe80000100800 */
[----:B------:R-:W-:Y:S04]  /*c6e0*/  STL [R1+0x3010], R26 ;  /* 0x0030101a01007387 */ /* 0x000fe80000100800 */
[----:B------:R-:W-:Y:S04]  /*c6f0*/  STL [R1+0x300c], R25 ;  /* 0x00300c1901007387 */ /* 0x000fe80000100800 */
[----:B------:R-:W-:Y:S04]  /*c700*/  STL [R1+0x30dc], R23 ;  /* 0x0030dc1701007387 */ /* 0x000fe80000100800 */
[----:B------:R-:W2:Y:S04]  /*c710*/  LDL.LU R20, [R1+0x70] ;  /* 0x0000700001147983 */ /* 0x000ea80000300800 */
[----:B------:R-:W2:Y:S04]  /*c720*/  LDL.LU R21, [R1+0x74] ;  /* 0x0000740001157983 */ /* 0x000ea80000300800 */
[----:B------:R0:W-:Y:S04]  /*c730*/  STL [R1+0x3028], R24 ;  /* 0x0030281801007387 */ /* 0x0001e80000100800 */
[----:B0-----:R-:W4:Y:S04]  /*c740*/  LDL.LU R24, [R1+0x90] ;  /* 0x0000900001187983 */ /* 0x001f280000300800 */
[----:B------:R-:W4:Y:S01]  /*c750*/  LDL.LU R25, [R1+0x94] ;  /* 0x0000940001197983 */ /* 0x000f220000300800 */
[----:B---3--:R-:W-:Y:S01]  /*c760*/  HMMA.16816.F32.BF16 R12, R8, R12, RZ ;  /* 0x0000000c080c723c */ /* 0x008fe200000418ff */
[----:B------:R-:W-:-:S05]  /*c770*/  MOV R7, R22 ;  /* 0x0000001600077202 */ /* 0x000fca0000000f00 */
[----:B------:R-:W-:Y:S04]  /*c780*/  STL [R1+0x3024], R7 ;  /* 0x0030240701007387 */ /* 0x000fe80000100800 */
[----:B------:R-:W-:Y:S04]  /*c790*/  STL [R1+0x3020], R6 ;  /* 0x0030200601007387 */ /* 0x000fe80000100800 */
[----:B------:R-:W-:Y:S01]  /*c7a0*/  STL [R1+0x301c], R19 ;  /* 0x00301c1301007387 */ /* 0x000fe20000100800 */
[----:B----4-:R-:W-:Y:S11]  /*c7b0*/  HMMA.16816.F32.BF16 R24, R8, R24, RZ ;  /* 0x000000180818723c */ /* 0x010ff600000418ff */
[----:B------:R-:W-:Y:S11]  /*c7c0*/  @!UPT UIADD3 URZ, URZ, URZ, URZ ;  /* 0x0000003f3f3ff290 */ /* 0x000ff6000fffe03f */
[----:B------:R-:W-:Y:S02]  /*c7d0*/  @!UPT UIADD3 URZ, URZ, URZ, URZ ;  /* 0x0000003f3f3ff290 */ /* 0x000fe4000fffe03f */
[----:B------:R-:W-:Y:S01]  /*c7e0*/  MOV R18, R27 ;  /* 0x0000001b00127202 */ /* 0x000fe20000000f00 */
[----:B------:R-:W-:Y:S01]  /*c7f0*/  IMAD.MOV.U32 R28, RZ, RZ, R25 ;  /* 0x000000ffff1c7224 */ /* 0x000fe200078e0019 */
[----:B------:R-:W-:Y:S02]  /*c800*/  MOV R17, R26 ;  /* 0x0000001a00117202 */ /* 0x000fe40000000f00 */
[----:B------:R-:W-:Y:S01]  /*c810*/  MOV R0, R24 ;  /* 0x0000001800007202 */ /* 0x000fe20000000f00 */
[----:B------:R-:W-:Y:S01]  /*c820*/  STL [R1+0x3038], R18 ;  /* 0x0030381201007387 */ /* 0x000fe20000100800 */
[----:B------:R-:W-:-:S03]  /*c830*/  IMAD.MOV.U32 R27, RZ, RZ, R12 ;  /* 0x000000ffff1b7224 */ /* 0x000fc600078e000c */
[----:B------:R-:W-:Y:S01]  /*c840*/  STL [R1+0x3034], R17 ;  /* 0x0030341101007387 */ /* 0x000fe20000100800 */
[----:B------:R-:W-:-:S03]  /*c850*/  MOV R26, R13 ;  /* 0x0000000d001a7202 */ /* 0x000fc60000000f00 */
[----:B------:R-:W-:Y:S04]  /*c860*/  STL [R1+0x3030], R28 ;  /* 0x0030301c01007387 */ /* 0x000fe80000100800 */
[----:B------:R-:W-:Y:S04]  /*c870*/  STL [R1+0x302c], R0 ;  /* 0x00302c0001007387 */ /* 0x000fe80000100800 */
[----:B------:R-:W3:Y:S04]  /*c880*/  LDL.LU R12, [R1+0x10] ;  /* 0x00001000010c7983 */ /* 0x000ee80000300800 */
[----:B------:R-:W3:Y:S01]  /*c890*/  LDL.LU R13, [R1+0x14] ;  /* 0x00001400010d7983 */ /* 0x000ee20000300800 */
[----:B------:R-:W-:Y:S01]  /*c8a0*/  MOV R25, R14 ;  /* 0x0000000e00197202 */ /* 0x000fe20000000f00 */
[----:B------:R-:W-:Y:S01]  /*c8b0*/  IMAD.MOV.U32 R29, RZ, RZ, R15 ;  /* 0x000000ffff1d7224 */ /* 0x000fe200078e000f */
[----:B------:R-:W-:-:S02]  /*c8c0*/  MOV R14, R4 ;  /* 0x00000004000e7202 */ /* 0x000fc40000000f00 */
[----:B------:R-:W-:Y:S01]  /*c8d0*/  MOV R15, R2 ;  /* 0x00000002000f7202 */ /* 0x000fe20000000f00 */
[----:B------:R-:W4:Y:S04]  /*c8e0*/  LDL.LU R4, [R1+0x30e4] ;  /* 0x0030e40001047983 */ /* 0x000f280000300800 */
[----:B------:R-:W5:Y:S04]  /*c8f0*/  LDL.LU R2, [R1+0x30e0] ;  /* 0x0030e00001027983 */ /* 0x000f680000300800 */
[----:B------:R-:W-:Y:S04]  /*c900*/  STL.64 [R1+0x30d0], R14 ;  /* 0x0030d00e01007387 */ /* 0x000fe80000100a00 */
[----:B---3--:R0:W-:Y:S04]  /*c910*/  STL.64 [R1+0x30c8], R12 ;  /* 0x0030c80c01007387 */ /* 0x0081e80000100a00 */
[----:B0-----:R-:W3:Y:S04]  /*c920*/  LDL.LU R12, [R1+0x40] ;  /* 0x00004000010c7983 */ /* 0x001ee80000300800 */
[----:B------:R-:W3:Y:S04]  /*c930*/  LDL.LU R13, [R1+0x44] ;  /* 0x00004400010d7983 */ /* 0x000ee80000300800 */
[----:B------:R-:W-:Y:S04]  /*c940*/  STL [R1+0x3048], R29 ;  /* 0x0030481d01007387 */ /* 0x000fe80000100800 */
[----:B------:R0:W-:Y:S04]  /*c950*/  STL [R1+0x3044], R25 ;  /* 0x0030441901007387 */ /* 0x0001e80000100800 */
[----:B------:R-:W-:Y:S04]  /*c960*/  STL [R1+0x3040], R26 ;  /* 0x0030401a01007387 */ /* 0x000fe80000100800 */
[----:B------:R1:W-:Y:S04]  /*c970*/  STL [R1+0x303c], R27 ;  /* 0x00303c1b01007387 */ /* 0x0003e80000100800 */
[----:B------:R-:W1:Y:S04]  /*c980*/  LDL.LU R24, [R1+0x60] ;  /* 0x0000600001187983 */ /* 0x000e680000300800 */
[----:B0-----:R-:W1:Y:S01]  /*c990*/  LDL.LU R25, [R1+0x64] ;  /* 0x0000640001197983 */ /* 0x001e620000300800 */
[C---:B--2---:R-:W-:Y:S11]  /*c9a0*/  HMMA.16816.F32.BF16 R20, R8.reuse, R20, RZ ;  /* 0x000000140814723c */ /* 0x044ff600000418ff */
[----:B------:R-:W-:Y:S11]  /*c9b0*/  @!UPT UIADD3 URZ, URZ, URZ, URZ ;  /* 0x0000003f3f3ff290 */ /* 0x000ff6000fffe03f */
[----:B------:R-:W-:Y:S02]  /*c9c0*/  @!UPT UIADD3 URZ, URZ, URZ, URZ ;  /* 0x0000003f3f3ff290 */ /* 0x000fe4000fffe03f */
[----:B------:R-:W-:Y:S01]  /*c9d0*/  IMAD.MOV.U32 R16, RZ, RZ, R23 ;  /* 0x000000ffff107224 */ /* 0x000fe200078e0017 */
[----:B------:R-:W-:Y:S01]  /*c9e0*/  MOV R19, R22 ;  /* 0x0000001600137202 */ /* 0x000fe20000000f00 */
[----:B------:R-:W-:Y:S01]  /*c9f0*/  IMAD.MOV.U32 R7, RZ, RZ, R20 ;  /* 0x000000ffff077224 */ /* 0x000fe200078e0014 */
[----:B------:R-:W-:Y:S01]  /*ca00*/  MOV R6, R21 ;  /* 0x0000001500067202 */ /* 0x000fe20000000f00 */
[----:B------:R-:W2:Y:S04]  /*ca10*/  LDL.LU R23, [R1+0x30dc] ;  /* 0x0030dc0001177983 */ /* 0x000ea80000300800 */
[----:B------:R-:W-:Y:S04]  /*ca20*/  STL [R1+0x3058], R16 ;  /* 0x0030581001007387 */ /* 0x000fe80000100800 */
[----:B------:R-:W-:Y:S04]  /*ca30*/  STL [R1+0x3054], R19 ;  /* 0x0030541301007387 */ /* 0x000fe80000100800 */
[----:B------:R-:W-:Y:S04]  /*ca40*/  STL [R1+0x3050], R6 ;  /* 0x0030500601007387 */ /* 0x000fe80000100800 */
[----:B------:R-:W-:Y:S01]  /*ca50*/  STL [R1+0x304c], R7 ;  /* 0x00304c0701007387 */ /* 0x000fe20000100800 */
[----:B-1----:R-:W-:Y:S11]  /*ca60*/  HMMA.16816.F32.BF16 R24, R8, R24, RZ ;  /* 0x000000180818723c */ /* 0x002ff600000418ff */
[----:B------:R-:W-:Y:S11]  /*ca70*/  @!UPT UIADD3 URZ, URZ, URZ, URZ ;  /* 0x0000003f3f3ff290 */ /* 0x000ff6000fffe03f */
[----:B------:R-:W-:Y:S02]  /*ca80*/  @!UPT UIADD3 URZ, URZ, URZ, URZ ;  /* 0x0000003f3f3ff290 */ /* 0x000fe4000fffe03f */
[----:B------:R-:W-:Y:S02]  /*ca90*/  MOV R17, R24 ;  /* 0x0000001800117202 */ /* 0x000fe40000000f00 */
[----:B------:R-:W-:Y:S02]  /*caa0*/  MOV R24, R27 ;  /* 0x0000001b00187202 */ /* 0x000fe40000000f00 */
[----:B------:R-:W-:-:S03]  /*cab0*/  MOV R28, R25 ;  /* 0x00000019001c7202 */ /* 0x000fc60000000f00 */
[----:B------:R0:W-:Y:S04]  /*cac0*/  STL [R1+0x3068], R24 ;  /* 0x0030681801007387 */ /* 0x0001e80000100800 */
[----:B0-----:R-:W2:Y:S04]  /*cad0*/  LDL.LU R24, [R1+0x50] ;  /* 0x0000500001187983 */ /* 0x001ea80000300800 */
[----:B------:R-:W2:Y:S01]  /*cae0*/  LDL.LU R25, [R1+0x54] ;  /* 0x0000540001197983 */ /* 0x000ea20000300800 */
[----:B------:R-:W-:-:S05]  /*caf0*/  IMAD.MOV.U32 R0, RZ, RZ, R26 ;  /* 0x000000ffff007224 */ /* 0x000fca00078e001a */
[----:B------:R-:W-:Y:S04]  /*cb00*/  STL [R1+0x3064], R0 ;  /* 0x0030640001007387 */ /* 0x000fe80000100800 */
[----:B------:R-:W-:Y:S04]  /*cb10*/  STL [R1+0x3060], R28 ;  /* 0x0030601c01007387 */ /* 0x000fe80000100800 */
[----:B------:R2:W-:Y:S01]  /*cb20*/  STL [R1+0x305c], R17 ;  /* 0x00305c1101007387 */ /* 0x0005e20000100800 */
[C---:B---3--:R-:W-:Y:S11]  /*cb30*/  HMMA.16816.F32.BF16 R12, R8.reuse, R12, RZ ;  /* 0x0000000c080c723c */ /* 0x048ff600000418ff */
[----:B------:R-:W-:Y:S11]  /*cb40*/  @!UPT UIADD3 URZ, URZ, URZ, URZ ;  /* 0x0000003f3f3ff290 */ /* 0x000ff6000fffe03f */
[----:B------:R-:W-:Y:S02]  /*cb50*/  @!UPT UIADD3 URZ, URZ, URZ, URZ ;  /* 0x0000003f3f3ff290 */ /* 0x000fe4000fffe03f */
[----:B------:R-:W-:Y:S01]  /*cb60*/  IMAD.MOV.U32 R7, RZ, RZ, R14 ;  /* 0x000000ffff077224 */ /* 0x000fe200078e000e */
[----:B------:R-:W-:Y:S02]  /*cb70*/  MOV R29, R15 ;  /* 0x0000000f001d7202 */ /* 0x000fe40000000f00 */
[----:B------:R-:W-:Y:S01]  /*cb80*/  MOV R6, R13 ;  /* 0x0000000d00067202 */ /* 0x000fe20000000f00 */
[----:B--2---:R-:W-:Y:S11]  /*cb90*/  HMMA.16816.F32.BF16 R16, R8, R24, RZ ;  /* 0x000000180810723c */ /* 0x004ff600000418ff */
[----:B------:R-:W-:Y:S11]  /*cba0*/  @!UPT UIADD3 URZ, URZ, URZ, URZ ;  /* 0x0000003f3f3ff290 */ /* 0x000ff6000fffe03f */
[----:B------:R-:W-:Y:S02]  /*cbb0*/  @!UPT UIADD3 URZ, URZ, URZ, URZ ;  /* 0x0000003f3f3ff290 */ /* 0x000fe4000fffe03f */
[----:B------:R-:W-:Y:S02]  /*cbc0*/  MOV R27, R18 ;  /* 0x00000012001b7202 */ /* 0x000fe40000000f00 */
[----:B------:R-:W-:Y:S01]  /*cbd0*/  MOV R18, R19 ;  /* 0x0000001300127202 */ /* 0x000fe20000000f00 */
[----:B------:R-:W-:Y:S01]  /*cbe0*/  IMAD.MOV.U32 R26, RZ, RZ, R17 ;  /* 0x000000ffff1a7224 */ /* 0x000fe200078e0011 */
[----:B------:R-:W-:-:S03]  /*cbf0*/  MOV R25, R16 ;  /* 0x0000001000197202 */ /* 0x000fc60000000f00 */
[----:B------:R-:W-:Y:S04]  /*cc00*/  STL [R1+0x3078], R18 ;  /* 0x0030781201007387 */ /* 0x000fe80000100800 */
[----:B------:R0:W-:Y:S04]  /*cc10*/  STL [R1+0x3074], R27 ;  /* 0x0030741b01007387 */ /* 0x0001e80000100800 */
[----:B------:R-:W-:Y:S04]  /*cc20*/  STL [R1+0x3070], R26 ;  /* 0x0030701a01007387 */ /* 0x000fe80000100800 */
[----:B------:R1:W-:Y:S01]  /*cc30*/  STL [R1+0x306c], R25 ;  /* 0x00306c1901007387 */ /* 0x0003e20000100800 */
[----:B0-----:R-:W-:-:S03]  /*cc40*/  IMAD.MOV.U32 R27, RZ, RZ, R3 ;  /* 0x000000ffff1b7224 */ /* 0x001fc600078e0003 */
[----:B------:R-:W2:Y:S01]  /*cc50*/  LDL.LU R24, [R1+0x20] ;  /* 0x0000200001187983 */ /* 0x000ea20000300800 */
[----:B------:R-:W-:-:S03]  /*cc60*/  MOV R19, R12 ;  /* 0x0000000c00137202 */ /* 0x000fc60000000f00 */
[----:B-1----:R-:W2:Y:S04]  /*cc70*/  LDL.LU R25, [R1+0x24] ;  /* 0x0000240001197983 */ /* 0x002ea80000300800 */
[----:B------:R-:W3:Y:S04]  /*cc80*/  LDL.LU R3, [R1+0x30d8] ;  /* 0x0030d80001037983 */ /* 0x000ee80000300800 */
[----:B------:R-:W2:Y:S04]  /*cc90*/  LDL.LU.64 R14, [R1+0x30d0] ;  /* 0x0030d000010e7983 */ /* 0x000ea80000300a00 */
[----:B------:R-:W2:Y:S04]  /*cca0*/  LDL.LU.64 R12, [R1+0x30c8] ;  /* 0x0030c800010c7983 */ /* 0x000ea80000300a00 */
[----:B--2---:R0:W-:Y:S04]  /*ccb0*/  STL.64 [R1+0x30c0], R12 ;  /* 0x0030c00c01007387 */ /* 0x0041e80000100a00 */
[----:B0-----:R-:W2:Y:S04]  /*ccc0*/  LDL.LU R12, [R1+0x30] ;  /* 0x00003000010c7983 */ /* 0x001ea80000300800 */
[----:B------:R-:W2:Y:S01]  /*ccd0*/  LDL.LU R13, [R1+0x34] ;  /* 0x00003400010d7983 */ /* 0x000ea20000300800 */
[----:B------:R-:W-:Y:S01]  /*cce0*/  IMAD.MOV.U32 R21, RZ, RZ, R14 ;  /* 0x000000ffff157224 */ /* 0x000fe200078e000e */
[----:B------:R-:W-:-:S02]  /*ccf0*/  MOV R22, R15 ;  /* 0x0000000f00167202 */ /* 0x000fc40000000f00 */
[----:B------:R-:W-:Y:S01]  /*cd00*/  MOV R20, R23 ;  /* 0x0000001700147202 */ /* 0x000fe20000000f00 */
[----:B------:R-:W-:Y:S01]  /*cd10*/  IMAD.MOV.U32 R23, RZ, RZ, R27 ;  /* 0x000000ffff177224 */ /* 0x000fe200078e001b */
[----:B------:R-:W-:Y:S04]  /*cd20*/  STL [R1+0x3088], R29 ;  /* 0x0030881d01007387 */ /* 0x000fe80000100800 */
[----:B------:R-:W-:Y:S04]  /*cd30*/  STL [R1+0x3084], R7 ;  /* 0x0030840701007387 */ /* 0x000fe80000100800 */
[----:B------:R-:W-:Y:S04]  /*cd40*/  STL [R1+0x3080], R6 ;  /* 0x0030800601007387 */ /* 0x000fe80000100800 */
[----:B------:R-:W-:Y:S04]  /*cd50*/  STL [R1+0x307c], R19 ;  /* 0x00307c1301007387 */ /* 0x000fe80000100800 */
[----:B------:R-:W-:Y:S04]  /*cd60*/  STL.64 [R1+0x30a8], R22 ;  /* 0x0030a81601007387 */ /* 0x000fe80000100a00 */
[----:B------:R3:W-:Y:S01]  /*cd70*/  STL.64 [R1+0x30a0], R20 ;  /* 0x0030a01401007387 */ /* 0x0007e20000100a00 */
[C---:B--2---:R-:W-:Y:S11]  /*cd80*/  HMMA.16816.F32.BF16 R12, R8.reuse, R12, RZ ;  /* 0x0000000c080c723c */ /* 0x044ff600000418ff */
[----:B------:R-:W-:Y:S11]  /*cd90*/  @!UPT UIADD3 URZ, URZ, URZ, URZ ;  /* 0x0000003f3f3ff290 */ /* 0x000ff6000fffe03f */
[----:B------:R-:W-:Y:S02]  /*cda0*/  @!UPT UIADD3 URZ, URZ, URZ, URZ ;  /* 0x0000003f3f3ff290 */ /* 0x000fe4000fffe03f */
[----:B------:R-:W-:Y:S01]  /*cdb0*/  MOV R0, R12 ;  /* 0x0000000c00007202 */ /* 0x000fe20000000f00 */
[----:B------:R-:W-:Y:S01]  /*cdc0*/  IMAD.MOV.U32 R28, RZ, RZ, R13 ;  /* 0x000000ffff1c7224 */ /* 0x000fe200078e000d */
[----:B------:R-:W-:Y:S02]  /*cdd0*/  MOV R17, R14 ;  /* 0x0000000e00117202 */ /* 0x000fe40000000f00 */
[----:B------:R-:W-:Y:S02]  /*cde0*/  MOV R16, R15 ;  /* 0x0000000f00107202 */ /* 0x000fe40000000f00 */
[C---:B------:R-:W-:Y:S01]  /*cdf0*/  HMMA.16816.F32.BF16 R12, R8.reuse, R24, RZ ;  /* 0x00000018080c723c */ /* 0x040fe200000418ff */
[----:B------:R0:W-:Y:S04]  /*ce00*/  STL [R1+0x3094], R17 ;  /* 0x0030941101007387 */ /* 0x0001e80000100800 */
[----:B------:R1:W-:Y:S04]  /*ce10*/  STL [R1+0x3090], R28 ;  /* 0x0030901c01007387 */ /* 0x0003e80000100800 */
[----:B------:R2:W-:Y:S11]  /*ce20*/  STL [R1+0x308c], R0 ;  /* 0x00308c0001007387 */ /* 0x0005f60000100800 */
[----:B------:R-:W-:Y:S04]  /*ce30*/  @!UPT UIADD3 URZ, URZ, URZ, URZ ;  /* 0x0000003f3f3ff290 */ /* 0x000fe8000fffe03f */
[----:B------:R-:W-:Y:S01]  /*ce40*/  IMAD.MOV.U32 R27, RZ, RZ, R12 ;  /* 0x000000ffff1b7224 */ /* 0x000fe200078e000c */
[----:B------:R-:W-:Y:S02]  /*ce50*/  MOV R26, R13 ;  /* 0x0000000d001a7202 */ /* 0x000fe40000000f00 */
[----:B------:R-:W2:Y:S01]  /*ce60*/  LDL.LU.64 R12, [R1+0x30c0] ;  /* 0x0030c000010c7983 */ /* 0x000ea20000300a00 */
[----:B------:R-:W-:Y:S01]  /*ce70*/  MOV R25, R14 ;  /* 0x0000000e00197202 */ /* 0x000fe20000000f00 */
[----:B------:R-:W-:Y:S01]  /*ce80*/  IMAD.MOV.U32 R24, RZ, RZ, R15 ;  /* 0x000000ffff187224 */ /* 0x000fe200078e000f */
[----:B---3--:R-:W-:Y:S02]  /*ce90*/  MOV R20, R3 ;  /* 0x0000000300147202 */ /* 0x008fe40000000f00 */
[----:B-----5:R-:W-:Y:S01]  /*cea0*/  MOV R21, R2 ;  /* 0x0000000200157202 */ /* 0x020fe20000000f00 */
[----:B--2---:R-:W-:Y:S11]  /*ceb0*/  HMMA.16816.F32.BF16 R12, R8, R12, RZ ;  /* 0x0000000c080c723c */ /* 0x004ff600000418ff */
[----:B------:R-:W-:Y:S11]  /*cec0*/  @!UPT UIADD3 URZ, URZ, URZ, URZ ;  /* 0x0000003f3f3ff290 */ /* 0x000ff6000fffe03f */
[----:B------:R-:W-:Y:S02]  /*ced0*/  @!UPT UIADD3 URZ, URZ, URZ, URZ ;  /* 0x0000003f3f3ff290 */ /* 0x000fe4000fffe03f */
[----:B------:R-:W-:Y:S01]  /*cee0*/  IMAD.MOV.U32 R19, RZ, RZ, R14 ;  /* 0x000000ffff137224 */ /* 0x000fe200078e000e */
[----:B------:R-:W-:Y:S02]  /*cef0*/  MOV R18, R15 ;  /* 0x0000000f00127202 */ /* 0x000fe40000000f00 */
[----:B------:R-:W-:Y:S01]  /*cf00*/  MOV R7, R12 ;  /* 0x0000000c00077202 */ /* 0x000fe20000000f00 */
[----:B------:R-:W2:Y:S01]  /*cf10*/  LDL.LU.64 R14, [R1+0x30b8] ;  /* 0x0030b800010e7983 */ /* 0x000ea20000300a00 */
[----:B------:R-:W-:-:S03]  /*cf20*/  MOV R6, R13 ;  /* 0x0000000d00067202 */ /* 0x000fc60000000f00 */
[----:B------:R-:W3:Y:S01]  /*cf30*/  LDL.LU.64 R12, [R1+0x30b0] ;  /* 0x0030b000010c7983 */ /* 0x000ee20000300a00 */
[C---:B------:R-:W-:Y:S11]  /*cf40*/  HMMA.16816.F32.BF16 R20, R8.reuse, R20, RZ ;  /* 0x000000140814723c */ /* 0x040ff600000418ff */
[----:B------:R-:W-:Y:S11]  /*cf50*/  @!UPT UIADD3 URZ, URZ, URZ, URZ ;  /* 0x0000003f3f3ff290 */ /* 0x000ff6000fffe03f */
[----:B------:R-:W-:Y:S02]  /*cf60*/  @!UPT UIADD3 URZ, URZ, URZ, URZ ;  /* 0x0000003f3f3ff290 */ /* 0x000fe4000fffe03f */
[----:B0-----:R-:W-:Y:S01]  /*cf70*/  MOV R17, R20 ;  /* 0x0000001400117202 */ /* 0x001fe20000000f00 */
[----:B-1----:R-:W-:Y:S01]  /*cf80*/  IMAD.MOV.U32 R28, RZ, RZ, R21 ;  /* 0x000000ffff1c7224 */ /* 0x002fe200078e0015 */
[----:B------:R-:W-:Y:S02]  /*cf90*/  MOV R0, R22 ;  /* 0x0000001600007202 */ /* 0x000fe40000000f00 */
[----:B------:R-:W-:Y:S02]  /*cfa0*/  MOV R29, R23 ;  /* 0x00000017001d7202 */ /* 0x000fe40000000f00 */
[----:B---3--:R-:W-:Y:S11]  /*cfb0*/  HMMA.16816.F32.BF16 R20, R8, R12, RZ ;  /* 0x0000000c0814723c */ /* 0x008ff600000418ff */
[----:B------:R-:W-:Y:S11]  /*cfc0*/  @!UPT UIADD3 URZ, URZ, URZ, URZ ;  /* 0x0000003f3f3ff290 */ /* 0x000ff6000fffe03f */
[----:B------:R-:W-:Y:S02]  /*cfd0*/  @!UPT UIADD3 URZ, URZ, URZ, URZ ;  /* 0x0000003f3f3ff290 */ /* 0x000fe4000fffe03f */
[----:B------:R-:W-:Y:S01]  /*cfe0*/  MOV R3, R22 ;  /* 0x0000001600037202 */ /* 0x000fe20000000f00 */
[----:B------:R-:W-:Y:S01]  /*cff0*/  IMAD.MOV.U32 R2, RZ, RZ, R23 ;  /* 0x000000ffff027224 */ /* 0x000fe200078e0017 */
[----:B------:R-:W-:Y:S01]  /*d000*/  MOV R12, R21 ;  /* 0x00000015000c7202 */ /* 0x000fe20000000f00 */
[----:B------:R-:W-:Y:S01]  /*d010*/  IMAD.MOV.U32 R13, RZ, RZ, R20 ;  /* 0x000000ffff0d7224 */ /* 0x000fe200078e0014 */
[----:B------:R-:W3:Y:S04]  /*d020*/  LDL.LU.64 R22, [R1+0x30a8] ;  /* 0x0030a80001167983 */ /* 0x000ee80000300a00 */
[----:B------:R-:W5:Y:S04]  /*d030*/  LDL.LU.64 R20, [R1+0x30a0] ;  /* 0x0030a00001147983 */ /* 0x000f680000300a00 */
[----:B--2---:R0:W-:Y:S02]  /*d040*/  STL.64 [R1+0x2e90], R14 ;  /* 0x002e900e01007387 */ /* 0x0041e40000100a00 */
[----:B0-----:R-:W-:-:S02]  /*d050*/  MOV R14, R5 ;  /* 0x00000005000e7202 */ /* 0x001fc40000000f00 */
[----:B------:R-:W4:Y:S01]  /*d060*/  LDL.LU R5, [R1+0x3098] ;  /* 0x0030980001057983 */ /* 0x000f220000300800 */
[----:B-----5:R-:W-:-:S05]  /*d070*/  MOV R15, R20 ;  /* 0x00000014000f7202 */ /* 0x020fca0000000f00 */
[----:B------:R0:W-:Y:S02]  /*d080*/  STL.64 [R1+0x2ea8], R14 ;  /* 0x002ea80e01007387 */ /* 0x0001e40000100a00 */
[----:B0-----:R-:W-:Y:S01]  /*d090*/  IMAD.MOV.U32 R14, RZ, RZ, R21 ;  /* 0x000000ffff0e7224 */ /* 0x001fe200078e0015 */
[----:B---3--:R-:W-:-:S05]  /*d0a0*/  MOV R15, R22 ;  /* 0x00000016000f7202 */ /* 0x008fca0000000f00 */
[----:B------:R0:W-:Y:S04]  /*d0b0*/  STL.64 [R1+0x2ec0], R14 ;  /* 0x002ec00e01007387 */ /* 0x0001e80000100a00 */
[----:B0-----:R-:W2:Y:S01]  /*d0c0*/  LDL.LU R14, [R1+0x28] ;  /* 0x00002800010e7983 */ /* 0x001ea20000300800 */
[----:B------:R-:W-:Y:S02]  /*d0d0*/  MOV R15, R23 ;  /* 0x00000017000f7202 */ /* 0x000fe40000000f00 */
[----:B----4-:R-:W-:Y:S03]  /*d0e0*/  HMMA.16816.F32.BF16 R20, R8, R4, RZ ;  /* 0x000000040814723c */ /* 0x010fe600000418ff */
[----:B--2---:R0:W-:Y:S04]  /*d0f0*/  STL.64 [R1+0x2ed8], R14 ;  /* 0x002ed80e01007387 */ /* 0x0041e80000100a00 */
[----:B0-----:R-:W2:Y:S04]  /*d100*/  LDL.LU R14, [R1+0x38] ;  /* 0x00003800010e7983 */ /* 0x001ea80000300800 */
[----:B------:R-:W2:Y:S04]  /*d110*/  LDL.LU R15, [R1+0x3c] ;  /* 0x00003c00010f7983 */ /* 0x000ea80000300800 */
[----:B--2---:R-:W-:Y:S08]  /*d120*/  STL.64 [R1+0x2ef0], R14 ;  /* 0x002ef00e01007387 */ /* 0x004ff00000100a00 */
[----:B------:R0:W-:Y:S04]  /*d130*/  STL.64 [R1+0x2ea0], R22 ;  /* 0x002ea01601007387 */ /* 0x0001e80000100a00 */
[----:B------:R1:W-:Y:S01]  /*d140*/  STL.64 [R1+0x2e98], R20 ;  /* 0x002e981401007387 */ /* 0x0003e20000100a00 */
[----:B0-----:R-:W-:Y:S01]  /*d150*/  MOV R22, R0 ;  /* 0x0000000000167202 */ /* 0x001fe20000000f00 */
[----:B------:R-:W-:-:S02]  /*d160*/  IMAD.MOV.U32 R23, RZ, RZ, R29 ;  /* 0x000000ffff177224 */ /* 0x000fc400078e001d */
[----:B-1----:R-:W-:Y:S01]  /*d170*/  IMAD.MOV.U32 R20, RZ, RZ, R17 ;  /* 0x000000ffff147224 */ /* 0x002fe200078e0011 */
[----:B------:R-:W-:Y:S01]  /*d180*/  MOV R21, R28 ;  /* 0x0000001c00157202 */ /* 0x000fe20000000f00 */
[----:B------:R-:W2:Y:S04]  /*d190*/  LDL.LU R17, [R1+0x3094] ;  /* 0x0030940001117983 */ /* 0x000ea80000300800 */
[----:B------:R-:W3:Y:S04]  /*d1a0*/  LDL.LU R28, [R1+0x3090] ;  /* 0x00309000011c7983 */ /* 0x000ee80000300800 */
[----:B------:R-:W4:Y:S04]  /*d1b0*/  LDL.LU R0, [R1+0x308c] ;  /* 0x00308c0001007983 */ /* 0x000f280000300800 */
[----:B------:R-:W5:Y:S04]  /*d1c0*/  LDL.LU R29, [R1+0x3088] ;  /* 0x00308800011d7983 */ /* 0x000f680000300800 */
[----:B------:R-:W2:Y:S04]  /*d1d0*/  LDL.LU R14, [R1+0x48] ;  /* 0x00004800010e7983 */ /* 0x000ea80000300800 */
[----:B------:R-:W2:Y:S04]  /*d1e0*/  LDL.LU R15, [R1+0x4c] ;  /* 0x00004c00010f7983 */ /* 0x000ea80000300800 */
[----:B--2---:R-:W-:Y:S04]  /*d1f0*/  STL.64 [R1+0x2f08], R14 ;  /* 0x002f080e01007387 */ /* 0x004fe80000100a00 */
[----:B------:R0:W-:Y:S04]  /*d200*/  STL.64 [R1+0x2eb8], R22 ;  /* 0x002eb81601007387 */ /* 0x0001e80000100a00 */
[----:B------:R1:W-:Y:S01]  /*d210*/  STL.64 [R1+0x2eb0], R20 ;  /* 0x002eb01401007387 */ /* 0x0003e20000100a00 */
[----:B0-----:R-:W-:Y:S01]  /*d220*/  IMAD.MOV.U32 R22, RZ, RZ, R19 ;  /* 0x000000ffff167224 */ /* 0x001fe200078e0013 */
[----:B------:R-:W-:-:S02]  /*d230*/  MOV R23, R18 ;  /* 0x0000001200177202 */ /* 0x000fc40000000f00 */
[----:B-1----:R-:W-:Y:S02]  /*d240*/  MOV R20, R7 ;  /* 0x0000000700147202 */ /* 0x002fe40000000f00 */
[----:B------:R-:W2:Y:S01]  /*d250*/  LDL.LU R7, [R1+0x3084] ;  /* 0x0030840001077983 */ /* 0x000ea20000300800 */
[----:B------:R-:W-:-:S03]  /*d260*/  MOV R21, R6 ;  /* 0x0000000600157202 */ /* 0x000fc60000000f00 */
[----:B------:R-:W2:Y:S04]  /*d270*/  LDL.LU R6, [R1+0x3080] ;  /* 0x0030800001067983 */ /* 0x000ea80000300800 */
[----:B------:R-:W2:Y:S04]  /*d280*/  LDL.LU R19, [R1+0x307c] ;  /* 0x00307c0001137983 */ /* 0x000ea80000300800 */
[----:B------:R-:W2:Y:S04]  /*d290*/  LDL.LU R18, [R1+0x3078] ;  /* 0x0030780001127983 */ /* 0x000ea80000300800 */
[----:B------:R-:W2:Y:S04]  /*d2a0*/  LDL.LU R14, [R1+0x58] ;  /* 0x00005800010e7983 */ /* 0x000ea80000300800 */
[----:B------:R-:W2:Y:S04]  /*d2b0*/  LDL.LU R15, [R1+0x5c] ;  /* 0x00005c00010f7983 */ /* 0x000ea80000300800 */
[----:B--2---:R-:W-:Y:S04]  /*d2c0*/  STL.64 [R1+0x2f20], R14 ;  /* 0x002f200e01007387 */ /* 0x004fe80000100a00 */
[----:B------:R0:W-:Y:S04]  /*d2d0*/  STL.64 [R1+0x2ed0], R22 ;  /* 0x002ed01601007387 */ /* 0x0001e80000100a00 */
[----:B------:R1:W-:Y:S01]  /*d2e0*/  STL.64 [R1+0x2ec8], R20 ;  /* 0x002ec81401007387 */ /* 0x0003e20000100a00 */
[----:B0-----:R-:W-:-:S02]  /*d2f0*/  MOV R22, R25 ;  /* 0x0000001900167202 */ /* 0x001fc40000000f00 */
[----:B-1----:R-:W-:Y:S01]  /*d300*/  MOV R20, R27 ;  /* 0x0000001b00147202 */ /* 0x002fe20000000f00 */
[----:B------:R-:W-:Y:S01]  /*d310*/  IMAD.MOV.U32 R21, RZ, RZ, R26 ;  /* 0x000000ffff157224 */ /* 0x000fe200078e001a */
[----:B------:R-:W2:Y:S01]  /*d320*/  LDL.LU R27, [R1+0x3074] ;  /* 0x00307400011b7983 */ /* 0x000ea20000300800 */
[----:B------:R-:W-:-:S03]  /*d330*/  MOV R23, R24 ;  /* 0x0000001800177202 */ /* 0x000fc60000000f00 */
[----:B------:R-:W2:Y:S04]  /*d340*/  LDL.LU R26, [R1+0x3070] ;  /* 0x00307000011a7983 */ /* 0x000ea80000300800 */
[----:B------:R-:W2:Y:S04]  /*d350*/  LDL.LU R25, [R1+0x306c] ;  /* 0x00306c0001197983 */ /* 0x000ea80000300800 */
[----:B------:R-:W2:Y:S04]  /*d360*/  LDL.LU R24, [R1+0x3068] ;  /* 0x0030680001187983 */ /* 0x000ea80000300800 */
[----:B------:R-:W2:Y:S04]  /*d370*/  LDL.LU R14, [R1+0x68] ;  /* 0x00006800010e7983 */ /* 0x000ea80000300800 */
[----:B------:R-:W2:Y:S04]  /*d380*/  LDL.LU R15, [R1+0x6c] ;  /* 0x00006c00010f7983 */ /* 0x000ea80000300800 */
[----:B--2---:R0:W-:Y:S04]  /*d390*/  STL.64 [R1+0x2f38], R14 ;  /* 0x002f380e01007387 */ /* 0x0041e80000100a00 */
[----:B0-----:R-:W2:Y:S04]  /*d3a0*/  LDL.LU R14, [R1+0x78] ;  /* 0x00007800010e7983 */ /* 0x001ea80000300800 */
[----:B------:R-:W2:Y:S04]  /*d3b0*/  LDL.LU R15, [R1+0x7c] ;  /* 0x00007c00010f7983 */ /* 0x000ea80000300800 */
[----:B--2---:R-:W-:Y:S04]  /*d3c0*/  STL.64 [R1+0x2f50], R14 ;  /* 0x002f500e01007387 */ /* 0x004fe80000100a00 */
[----:B------:R0:W-:Y:S04]  /*d3d0*/  STL.64 [R1+0x2ee8], R22 ;  /* 0x002ee81601007387 */ /* 0x0001e80000100a00 */
[----:B------:R4:W-:Y:S01]  /*d3e0*/  STL.64 [R1+0x2ee0], R20 ;  /* 0x002ee01401007387 */ /* 0x0009e20000100a00 */
[----:B0-----:R-:W-:Y:S01]  /*d3f0*/  MOV R22, R17 ;  /* 0x0000001100167202 */ /* 0x001fe20000000f00 */
[----:B------:R-:W-:-:S02]  /*d400*/  IMAD.MOV.U32 R23, RZ, RZ, R16 ;  /* 0x000000ffff177224 */ /* 0x000fc400078e0010 */
[----:B----4-:R-:W-:Y:S01]  /*d410*/  IMAD.MOV.U32 R20, RZ, RZ, R0 ;  /* 0x000000ffff147224 */ /* 0x010fe200078e0000 */
[----:B---3--:R-:W-:Y:S01]  /*d420*/  MOV R21, R28 ;  /* 0x0000001c00157202 */ /* 0x008fe20000000f00 */
[----:B------:R-:W2:Y:S04]  /*d430*/  LDL.LU R0, [R1+0x3064] ;  /* 0x0030640001007983 */ /* 0x000ea80000300800 */
[----:B------:R-:W3:Y:S04]  /*d440*/  LDL.LU R28, [R1+0x3060] ;  /* 0x00306000011c7983 */ /* 0x000ee80000300800 */
[----:B------:R-:W4:Y:S04]  /*d450*/  LDL.LU R17, [R1+0x305c] ;  /* 0x00305c0001117983 */ /* 0x000f280000300800 */
[----:B------:R-:W2:Y:S04]  /*d460*/  LDL.LU R16, [R1+0x3058] ;  /* 0x0030580001107983 */ /* 0x000ea80000300800 */
[----:B------:R-:W2:Y:S04]  /*d470*/  LDL.LU R14, [R1+0x88] ;  /* 0x00008800010e7983 */ /* 0x000ea80000300800 */
[----:B------:R-:W2:Y:S04]  /*d480*/  LDL.LU R15, [R1+0x8c] ;  /* 0x00008c00010f7983 */ /* 0x000ea80000300800 */
[----:B--2---:R-:W-:Y:S04]  /*d490*/  STL.64 [R1+0x2f68], R14 ;  /* 0x002f680e01007387 */ /* 0x004fe80000100a00 */
[----:B------:R0:W-:Y:S04]  /*d4a0*/  STL.64 [R1+0x2f00], R22 ;  /* 0x002f001601007387 */ /* 0x0001e80000100a00 */
[----:B------:R1:W-:Y:S01]  /*d4b0*/  STL.64 [R1+0x2ef8], R20 ;  /* 0x002ef81401007387 */ /* 0x0003e20000100a00 */
[----:B0-----:R-:W-:Y:S01]  /*d4c0*/  IMAD.MOV.U32 R22, RZ, RZ, R7 ;  /* 0x000000ffff167224 */ /* 0x001fe200078e0007 */
[----:B-----5:R-:W-:-:S02]  /*d4d0*/  MOV R23, R29 ;  /* 0x0000001d00177202 */ /* 0x020fc40000000f00 */
[----:B-1----:R-:W-:Y:S02]  /*d4e0*/  MOV R20, R19 ;  /* 0x0000001300147202 */ /* 0x002fe40000000f00 */
[----:B------:R-:W2:Y:S01]  /*d4f0*/  LDL.LU R19, [R1+0x3054] ;  /* 0x0030540001137983 */ /* 0x000ea20000300800 */
[----:B------:R-:W-:-:S03]  /*d500*/  MOV R21, R6 ;  /* 0x0000000600157202 */ /* 0x000fc60000000f00 */
[----:B------:R-:W5:Y:S04]  /*d510*/  LDL.LU R6, [R1+0x3050] ;  /* 0x0030500001067983 */ /* 0x000f680000300800 */
        /* <DEDUP_REMOVED lines=37> */
[----:B-----5:R-:W-:-:S03]  /*d770*/  MOV R21, R6 ;  /* 0x0000000600157202 */ /* 0x020fc60000000f00 */
[----:B------:R-:W5:Y:S04]  /*d780*/  LDL.LU R6, [R1+0x3020] ;  /* 0x0030200001067983 */ /* 0x000f680000300800 */
[----:B------:R-:W5:Y:S04]  /*d790*/  LDL.LU R19, [R1+0x301c] ;  /* 0x00301c0001137983 */ /* 0x000f680000300800 */
[----:B------:R-:W5:Y:S04]  /*d7a0*/  LDL.LU R16, [R1+0x3018] ;  /* 0x0030180001107983 */ /* 0x000f680000300800 */
[----:B------:R-:W5:Y:S04]  /*d7b0*/  LDL.LU R14, [R1+0xc8] ;  /* 0x0000c800010e7983 */ /* 0x000f680000300800 */
[----:B------:R-:W5:Y:S04]  /*d7c0*/  LDL.LU R15, [R1+0xcc] ;  /* 0x0000cc00010f7983 */ /* 0x000f680000300800 */
[----:B------:R0:W-:Y:S04]  /*d7d0*/  STL.64 [R1+0x2f60], R22 ;  /* 0x002f601601007387 */ /* 0x0001e80000100a00 */
[----:B------:R1:W-:Y:S01]  /*d7e0*/  STL.64 [R1+0x2f58], R20 ;  /* 0x002f581401007387 */ /* 0x0003e20000100a00 */
[----:B0-----:R-:W-:-:S02]  /*d7f0*/  MOV R22, R25 ;  /* 0x0000001900167202 */ /* 0x001fc40000000f00 */
[----:B-1----:R-:W-:Y:S01]  /*d800*/  MOV R20, R27 ;  /* 0x0000001b00147202 */ /* 0x002fe20000000f00 */
[----:B------:R-:W-:Y:S01]  /*d810*/  IMAD.MOV.U32 R21, RZ, RZ, R26 ;  /* 0x000000ffff157224 */ /* 0x000fe200078e001a */
[----:B------:R-:W5:Y:S04]  /*d820*/  LDL.LU R27, [R1+0x3014] ;  /* 0x00301400011b7983 */ /* 0x000f680000300800 */
[----:B------:R-:W5:Y:S04]  /*d830*/  LDL.LU R26, [R1+0x3010] ;  /* 0x00301000011a7983 */ /* 0x000f680000300800 */
[----:B------:R-:W5:Y:S01]  /*d840*/  LDL.LU R25, [R1+0x300c] ;  /* 0x00300c0001197983 */ /* 0x000f620000300800 */
[----:B------:R-:W-:-:S03]  /*d850*/  MOV R23, R29 ;  /* 0x0000001d00177202 */ /* 0x000fc60000000f00 */
[----:B------:R-:W5:Y:S04]  /*d860*/  LDL.LU R29, [R1+0x3008] ;  /* 0x00300800011d7983 */ /* 0x000f680000300800 */
[----:B------:R0:W-:Y:S04]  /*d870*/  STL.64 [R1+0x2f78], R22 ;  /* 0x002f781601007387 */ /* 0x0001e80000100a00 */
[----:B------:R4:W-:Y:S01]  /*d880*/  STL.64 [R1+0x2f70], R20 ;  /* 0x002f701401007387 */ /* 0x0009e20000100a00 */
[----:B0-----:R-:W-:Y:S01]  /*d890*/  MOV R22, R17 ;  /* 0x0000001100167202 */ /* 0x001fe20000000f00 */
[----:B------:R-:W-:-:S02]  /*d8a0*/  IMAD.MOV.U32 R23, RZ, RZ, R18 ;  /* 0x000000ffff177224 */ /* 0x000fc400078e0012 */
[----:B----4-:R-:W-:Y:S01]  /*d8b0*/  IMAD.MOV.U32 R20, RZ, RZ, R0 ;  /* 0x000000ffff147224 */ /* 0x010fe200078e0000 */
[----:B---3--:R-:W-:Y:S01]  /*d8c0*/  MOV R21, R28 ;  /* 0x0000001c00157202 */ /* 0x008fe20000000f00 */
[----:B------:R-:W3:Y:S04]  /*d8d0*/  LDL.LU R0, [R1+0x3004] ;  /* 0x0030040001007983 */ /* 0x000ee80000300800 */
[----:B------:R-:W4:Y:S04]  /*d8e0*/  LDL.LU R28, [R1+0x3000] ;  /* 0x00300000011c7983 */ /* 0x000f280000300800 */
[----:B------:R-:W4:Y:S04]  /*d8f0*/  LDL.LU R17, [R1+0x2ffc] ;  /* 0x002ffc0001117983 */ /* 0x000f280000300800 */
[----:B------:R-:W4:Y:S04]  /*d900*/  LDL.LU R18, [R1+0x2ff8] ;  /* 0x002ff80001127983 */ /* 0x000f280000300800 */
[----:B------:R0:W-:Y:S04]  /*d910*/  STL.64 [R1+0x2f90], R22 ;  /* 0x002f901601007387 */ /* 0x0001e80000100a00 */
[----:B------:R5:W-:Y:S01]  /*d920*/  STL.64 [R1+0x2f88], R20 ;  /* 0x002f881401007387 */ /* 0x000be20000100a00 */
[----:B0-----:R-:W-:Y:S01]  /*d930*/  MOV R23, R24 ;  /* 0x0000001800177202 */ /* 0x001fe20000000f00 */
[----:B--2---:R-:W-:Y:S01]  /*d940*/  IMAD.MOV.U32 R22, RZ, RZ, R7 ;  /* 0x000000ffff167224 */ /* 0x004fe200078e0007 */
[----:B-----5:R-:W-:-:S02]  /*d950*/  MOV R21, R6 ;  /* 0x0000000600157202 */ /* 0x020fc40000000f00 */
[----:B------:R-:W-:Y:S02]  /*d960*/  MOV R20, R19 ;  /* 0x0000001300147202 */ /* 0x000fe40000000f00 */
[----:B------:R-:W2:Y:S04]  /*d970*/  LDL.LU R19, [R1+0x2ff4] ;  /* 0x002ff40001137983 */ /* 0x000ea80000300800 */
[----:B------:R-:W5:Y:S04]  /*d980*/  LDL.LU R6, [R1+0x2ff0] ;  /* 0x002ff00001067983 */ /* 0x000f680000300800 */
[----:B------:R-:W5:Y:S04]  /*d990*/  LDL.LU R7, [R1+0x2fec] ;  /* 0x002fec0001077983 */ /* 0x000f680000300800 */
[----:B------:R-:W2:Y:S04]  /*d9a0*/  LDL.LU R24, [R1+0x2fe8] ;  /* 0x002fe80001187983 */ /* 0x000ea80000300800 */
[----:B------:R0:W-:Y:S04]  /*d9b0*/  STL.64 [R1+0x2fa8], R22 ;  /* 0x002fa81601007387 */ /* 0x0001e80000100a00 */
[----:B------:R1:W-:Y:S01]  /*d9c0*/  STL.64 [R1+0x2fa0], R20 ;  /* 0x002fa01401007387 */ /* 0x0003e20000100a00 */
[----:B0-----:R-:W-:Y:S01]  /*d9d0*/  MOV R22, R27 ;  /* 0x0000001b00167202 */ /* 0x001fe20000000f00 */
[----:B-1----:R-:W-:Y:S01]  /*d9e0*/  IMAD.MOV.U32 R21, RZ, RZ, R26 ;  /* 0x000000ffff157224 */ /* 0x002fe200078e001a */
[----:B------:R-:W-:-:S02]  /*d9f0*/  MOV R20, R25 ;  /* 0x0000001900147202 */ /* 0x000fc40000000f00 */
[----:B------:R-:W2:Y:S04]  /*da00*/  LDL.LU R25, [R1+0x2fe4] ;  /* 0x002fe40001197983 */ /* 0x000ea80000300800 */
[----:B------:R-:W2:Y:S04]  /*da10*/  LDL.LU R26, [R1+0x2fe0] ;  /* 0x002fe000011a7983 */ /* 0x000ea80000300800 */
[----:B------:R-:W2:Y:S01]  /*da20*/  LDL.LU R27, [R1+0x2fdc] ;  /* 0x002fdc00011b7983 */ /* 0x000ea20000300800 */
[----:B------:R-:W-:-:S03]  /*da30*/  MOV R23, R16 ;  /* 0x0000001000177202 */ /* 0x000fc60000000f00 */
[----:B------:R-:W2:Y:S04]  /*da40*/  LDL.LU R16, [R1+0x2fd8] ;  /* 0x002fd80001107983 */ /* 0x000ea80000300800 */
[----:B------:R3:W-:Y:S04]  /*da50*/  STL.64 [R1+0x2fc0], R22 ;  /* 0x002fc01601007387 */ /* 0x0007e80000100a00 */
[----:B------:R4:W-:Y:S01]  /*da60*/  STL.64 [R1+0x2fb8], R20 ;  /* 0x002fb81401007387 */ /* 0x0009e20000100a00 */
[----:B------:R-:W-:Y:S02]  /*da70*/  MOV R4, R13 ;  /* 0x0000000d00047202 */ /* 0x000fe40000000f00 */
[----:B---3--:R-:W-:Y:S01]  /*da80*/  MOV R22, R0 ;  /* 0x0000000000167202 */ /* 0x008fe20000000f00 */
[----:B------:R-:W-:-:S02]  /*da90*/  IMAD.MOV.U32 R23, RZ, RZ, R29 ;  /* 0x000000ffff177224 */ /* 0x000fc400078e001d */
[----:B----4-:R-:W-:Y:S01]  /*daa0*/  IMAD.MOV.U32 R20, RZ, RZ, R17 ;  /* 0x000000ffff147224 */ /* 0x010fe200078e0011 */
[----:B------:R-:W-:Y:S01]  /*dab0*/  MOV R21, R28 ;  /* 0x0000001c00157202 */ /* 0x000fe20000000f00 */
[----:B------:R-:W3:Y:S01]  /*dac0*/  LDL.LU R17, [R1+0x2fd4] ;  /* 0x002fd40001117983 */ /* 0x000ee20000300800 */
[----:B------:R-:W-:-:S03]  /*dad0*/  MOV R5, R12 ;  /* 0x0000000c00057202 */ /* 0x000fc60000000f00 */
[----:B------:R-:W4:Y:S04]  /*dae0*/  LDL.LU R28, [R1+0x2fd0] ;  /* 0x002fd000011c7983 */ /* 0x000f280000300800 */
[----:B------:R-:W3:Y:S04]  /*daf0*/  LDL.LU R0, [R1+0x2fcc] ;  /* 0x002fcc0001007983 */ /* 0x000ee80000300800 */
[----:B------:R-:W3:Y:S04]  /*db00*/  LDL.LU R29, [R1+0x2fc8] ;  /* 0x002fc800011d7983 */ /* 0x000ee80000300800 */
[----:B-----5:R-:W-:Y:S01]  /*db10*/  STL.64 [R1+0x2e88], R6 ;  /* 0x002e880601007387 */ /* 0x020fe20000100a00 */
        /* <DEDUP_REMOVED lines=84> */
[----:B--2---:R-:W-:Y:S02]  /*e060*/  HMMA.16816.F32.BF16 R12, R24, R14, R20 ;  /* 0x0000000e180c723c */ /* 0x004fe40000041814 */
[----:B------:R-:W2:Y:S04]  /*e070*/  LDL.LU.64 R22, [R1+0x2ea0] ;  /* 0x002ea00001167983 */ /* 0x000ea80000300a00 */
[----:B------:R-:W2:Y:S11]  /*e080*/  LDL.LU.64 R20, [R1+0x2e98] ;  /* 0x002e980001147983 */ /* 0x000eb60000300a00 */
[----:B------:R-:W-:Y:S06]  /*e090*/  @!UPT UIADD3 URZ, URZ, URZ, URZ ;  /* 0x0000003f3f3ff290 */ /* 0x000fec000fffe03f */
[----:B------:R-:W-:Y:S04]  /*e0a0*/  STL.64 [R1+0xf0], R12 ;  /* 0x0000f00c01007387 */ /* 0x000fe80000100a00 */
[----:B------:R0:W-:Y:S04]  /*e0b0*/  STL.64 [R1+0xf8], R14 ;  /* 0x0000f80e01007387 */ /* 0x0001e80000100a00 */
[----:B0-----:R-:W5:Y:S01]  /*e0c0*/  LDL.LU.64 R14, [R1+0x2e90] ;  /* 0x002e9000010e7983 */ /* 0x001f620000300a00 */
[----:B------:R-:W-:Y:S01]  /*e0d0*/  IMAD.MOV.U32 R6, RZ, RZ, R3 ;  /* 0x000000ffff067224 */ /* 0x000fe200078e0003 */
[----:B------:R-:W-:-:S07]  /*e0e0*/  MOV R7, R2 ;  /* 0x0000000200077202 */ /* 0x000fce0000000f00 */
[----:B-----5:R-:W-:Y:S01]  /*e0f0*/  HMMA.16816.F32.BF16 R12, R24, R14, R4 ;  /* 0x0000000e180c723c */ /* 0x020fe20000041804 */
[----:B------:R-:W2:Y:S07]  /*e100*/  LDL.LU.64 R6, [R1+0x2e88] ;  /* 0x002e880001067983 */ /* 0x000eae0000300a00 */
[----:B---3--:R-:W-:Y:S01]  /*e110*/  HMMA.16816.F32.BF16 R8, R8, R16, RZ ;  /* 0x000000100808723c */ /* 0x008fe200000418ff */
[----:B------:R-:W0:Y:S11]  /*e120*/  S2R R2, SR_TID.X ;  /* 0x0000000000027919 */ /* 0x000e360000002100 */
[----:B------:R-:W-:Y:S03]  /*e130*/  @!UPT UIADD3 URZ, URZ, URZ, URZ ;  /* 0x0000003f3f3ff290 */ /* 0x000fe6000fffe03f */
[----:B------:R0:W-:Y:S04]  /*e140*/  STL.64 [R1+0xe0], R12 ;  /* 0x0000e00c01007387 */ /* 0x0001e80000100a00 */
[----:B------:R-:W-:Y:S01]  /*e150*/  STL.64 [R1+0xe8], R14 ;  /* 0x0000e80e01007387 */ /* 0x000fe20000100a00 */
[C---:B0-----:R-:W-:Y:S02]  /*e160*/  LOP3.LUT R12, R2.reuse, 0x7, RZ, 0xc0, !PT ;  /* 0x00000007020c7812 */ /* 0x041fe400078ec0ff */
[----:B------:R-:W-:-:S03]  /*e170*/  SHF.L.U32 R13, R2, 0x1, RZ ;  /* 0x00000001020d7819 */ /* 0x000fc600000006ff */
[----:B------:R-:W-:-:S05]  /*e180*/  IMAD R16, R12, 0x110, RZ ;  /* 0x000001100c107824 */ /* 0x000fca00078e02ff */
[----:B------:R-:W-:-:S04]  /*e190*/  LOP3.LUT R16, R16, 0x30, R13, 0x78, !PT ;  /* 0x0000003010107812 */ /* 0x000fc800078e780d */
[----:B------:R-:W-:-:S05]  /*e1a0*/  LOP3.LUT R16, R16, 0x40, RZ, 0x3c, !PT ;  /* 0x0000004010107812 */ /* 0x000fca00078e3cff */
[----:B------:R-:W-:Y:S01]  /*e1b0*/  LDSM.16.M88.4 R12, [R16+0x10800] ;  /* 0x01080000100c783b */ /* 0x000fe20000000200 */
[C---:B--2---:R-:W-:Y:S03]  /*e1c0*/  HMMA.16816.F32.BF16 R4, R24.reuse, R6, R20 ;  /* 0x000000061804723c */ /* 0x044fe60000041814 */
[----:B----4-:R-:W-:Y:S11]  /*e1d0*/  LDSM.16.MT88.4 R20, [R28+0x4000] ;  /* 0x004000001c14783b */ /* 0x010ff60000004200 */
[----:B------:R-:W-:Y:S09]  /*e1e0*/  @!UPT UIADD3 URZ, URZ, URZ, URZ ;  /* 0x0000003f3f3ff290 */ /* 0x000ff2000fffe03f */
[----:B------:R-:W-:Y:S04]  /*e1f0*/  STL.64 [R1+0xd0], R4 ;  /* 0x0000d00401007387 */ /* 0x000fe80000100a00 */
[----:B------:R0:W-:Y:S02]  /*e200*/  STL.64 [R1+0xd8], R6 ;  /* 0x0000d80601007387 */ /* 0x0001e40000100a00 */
[----:B0-----:R-:W-:Y:S02]  /*e210*/  HMMA.16816.F32.BF16 R4, R24, R18, R8 ;  /* 0x000000121804723c */ /* 0x001fe40000041808 */
[----:B------:R-:W-:Y:S04]  /*e220*/  LDSM.16.M88.4 R8, [R16+0x11000] ;  /* 0x011000001008783b */ /* 0x000fe80000000200 */
[----:B------:R-:W-:Y:S11]  /*e230*/  LDSM.16.MT88.4 R24, [R28+0x4100] ;  /* 0x004100001c18783b */ /* 0x000ff60000004200 */
[----:B------:R-:W-:Y:S06]  /*e240*/  @!UPT UIADD3 URZ, URZ, URZ, URZ ;  /* 0x0000003f3f3ff290 */ /* 0x000fec000fffe03f */
[----:B------:R-:W-:Y:S01]  /*e250*/  STL.64 [R1+0xc0], R4 ;  /* 0x0000c00401007387 */ /* 0x000fe20000100a00 */
[----:B------:R-:W-:Y:S01]  /*e260*/  IMAD.MOV.U32 R3, RZ, RZ, R6 ;  /* 0x000000ffff037224 */ /* 0x000fe200078e0006 */
[----:B------:R-:W-:Y:S02]  /*e270*/  MOV R2, R7 ;  /* 0x0000000700027202 */ /* 0x000fe40000000f00 */
[----:B------:R-:W0:Y:S04]  /*e280*/  LDSM.16.M88.4 R4, [R16+0x10000] ;  /* 0x010000001004783b */ /* 0x000e280000000200 */
[----:B------:R-:W-:Y:S04]  /*e290*/  STL [R1+0x2cfc], R2 ;  /* 0x002cfc0201007387 */ /* 0x000fe80000100800 */
[----:B------:R-:W-:Y:S04]  /*e2a0*/  STL [R1+0x2cf8], R3 ;  /* 0x002cf80301007387 */ /* 0x000fe80000100800 */
[----:B0-----:R-:W-:Y:S04]  /*e2b0*/  STL.64 [R1+0xb0], R4 ;  /* 0x0000b00401007387 */ /* 0x001fe80000100a00 */
[----:B------:R-:W-:Y:S04]  /*e2c0*/  STL.64 [R1+0xb8], R6 ;  /* 0x0000b80601007387 */ /* 0x000fe80000100a00 */
[----:B------:R-:W0:Y:S04]  /*e2d0*/  LDSM.16.M88.4 R4, [R16+0x11800] ;  /* 0x011800001004783b */ /* 0x000e280000000200 */
[----:B------:R-:W-:Y:S04]  /*e2e0*/  STL.64 [R1+0xa0], R12 ;  /* 0x0000a00c01007387 */ /* 0x000fe80000100a00 */
[----:B------:R-:W-:Y:S04]  /*e2f0*/  STL.64 [R1+0xa8], R14 ;  /* 0x0000a80e01007387 */ /* 0x000fe80000100a00 */
[----:B------:R-:W1:Y:S04]  /*e300*/  LDSM.16.M88.4 R12, [R16+0x12000] ;  /* 0x01200000100c783b */ /* 0x000e680000000200 */
[----:B------:R-:W-:Y:S04]  /*e310*/  STL.64 [R1+0x90], R8 ;  /* 0x0000900801007387 */ /* 0x000fe80000100a00 */
[----:B------:R-:W-:Y:S04]  /*e320*/  STL.64 [R1+0x98], R10 ;  /* 0x0000980a01007387 */ /* 0x000fe80000100a00 */
[----:B------:R-:W2:Y:S04]  /*e330*/  LDSM.16.M88.4 R8, [R16+0x12800] ;  /* 0x012800001008783b */ /* 0x000ea80000000200 */
[----:B0-----:R-:W-:Y:S04]  /*e340*/  STL.64 [R1+0x80], R4 ;  /* 0x0000800401007387 */ /* 0x001fe80000100a00 */
[----:B------:R-:W-:Y:S04]  /*e350*/  STL.64 [R1+0x88], R6 ;  /* 0x0000880601007387 */ /* 0x000fe80000100a00 */
[----:B------:R-:W0:Y:S04]  /*e360*/  LDSM.16.M88.4 R4, [R16+0x13000] ;  /* 0x013000001004783b */ /* 0x000e280000000200 */
[----:B-1----:R-:W-:Y:S04]  /*e370*/  STL.64 [R1+0x70], R12 ;  /* 0x0000700c01007387 */ /* 0x002fe80000100a00 */
[----:B------:R-:W-:Y:S04]  /*e380*/  STL.64 [R1+0x78], R14 ;  /* 0x0000780e01007387 */ /* 0x000fe80000100a00 */
[----:B------:R-:W1:Y:S04]  /*e390*/  LDSM.16.M88.4 R12, [R16+0x13800] ;  /* 0x01380000100c783b */ /* 0x000e680000000200 */
[----:B--2---:R-:W-:Y:S04]  /*e3a0*/  STL.64 [R1+0x60], R8 ;  /* 0x0000600801007387 */ /* 0x004fe80000100a00 */
        /* <DEDUP_REMOVED lines=10> */
[----:B------:R-:W-:Y:S04]  /*e450*/  LDSM.16.M88.4 R8, [R16+0x15800] ;  /* 0x015800001008783b */ /* 0x000fe80000000200 */
[----:B0-----:R-:W-:Y:S04]  /*e460*/  STL.64 [R1+0x20], R4 ;  /* 0x0000200401007387 */ /* 0x001fe80000100a00 */
[----:B------:R-:W-:Y:S04]  /*e470*/  STL.64 [R1+0x28], R6 ;  /* 0x0000280601007387 */ /* 0x000fe80000100a00 */
[----:B------:R-:W0:Y:S04]  /*e480*/  LDSM.16.M88.4 R4, [R16+0x16000] ;  /* 0x016000001004783b */ /* 0x000e280000000200 */
[----:B-1----:R-:W-:Y:S04]  /*e490*/  STL.64 [R1+0x10], R12 ;  /* 0x0000100c01007387 */ /* 0x002fe80000100a00 */
[----:B------:R-:W-:Y:S04]  /*e4a0*/  STL.64 [R1+0x18], R14 ;  /* 0x0000180e01007387 */ /* 0x000fe80000100a00 */
[----:B------:R-:W-:Y:S04]  /*e4b0*/  LDSM.16.M88.4 R12, [R16+0x17000] ;  /* 0x01700000100c783b */ /* 0x000fe80000000200 */
[----:B0-----:R-:W-:Y:S04]  /*e4c0*/  STL.64 [R1+0x2da8], R6 ;  /* 0x002da80601007387 */ /* 0x001fe80000100a00 */
[----:B------:R-:W-:Y:S04]  /*e4d0*/  STL.64 [R1], R8 ;  /* 0x0000000801007387 */ /* 0x000fe80000100a00 */
[----:B------:R-:W-:Y:S04]  /*e4e0*/  STL.64 [R1+0x8], R10 ;  /* 0x0000080a01007387 */ /* 0x000fe80000100a00 */
[----:B------:R-:W0:Y:S04]  /*e4f0*/  LDSM.16.M88.4 R8, [R16+0x16800] ;  /* 0x016800001008783b */ /* 0x000e280000000200 */
[----:B------:R-:W-:Y:S04]  /*e500*/  STL.64 [R1+0x2da0], R4 ;  /* 0x002da00401007387 */ /* 0x000fe80000100a00 */
[----:B------:R-:W1:Y:S04]  /*e510*/  LDSM.16.M88.4 R16, [R16+0x17800] ;  /* 0x017800001010783b */ /* 0x000e680000000200 */
[----:B0-----:R-:W-:Y:S04]  /*e520*/  STL [R1+0x2d9c], R9 ;  /* 0x002d9c0901007387 */ /* 0x001fe80000100800 */
[----:B------:R-:W-:Y:S04]  /*e530*/  STL [R1+0x2d98], R10 ;  /* 0x002d980a01007387 */ /* 0x000fe80000100800 */
[----:B------:R-:W-:Y:S04]  /*e540*/  STL [R1+0x2b2c], R11 ;  /* 0x002b2c0b01007387 */ /* 0x000fe80000100800 */
[----:B------:R0:W-:Y:S04]  /*e550*/  STL [R1+0x2e58], R8 ;  /* 0x002e580801007387 */ /* 0x0001e80000100800 */
[----:B0-----:R-:W2:Y:S04]  /*e560*/  LDL.64 R8, [R1+0xa0] ;  /* 0x0000a00001087983 */ /* 0x001ea80000100a00 */
[----:B--2---:R0:W-:Y:S04]  /*e570*/  STL.64 [R1+0x2e60], R8 ;  /* 0x002e600801007387 */ /* 0x0041e80000100a00 */
[----:B0-----:R-:W2:Y:S04]  /*e580*/  LDL.64 R8, [R1+0xb0] ;  /* 0x0000b00001087983 */ /* 0x001ea80000100a00 */
[----:B------:R-:W-:Y:S04]  /*e590*/  STL [R1+0x2ae4], R14 ;  /* 0x002ae40e01007387 */ /* 0x000fe80000100800 */
[----:B------:R-:W-:Y:S04]  /*e5a0*/  STL [R1+0x2ae0], R15 ;  /* 0x002ae00f01007387 */ /* 0x000fe80000100800 */
[----:B------:R0:W-:Y:S04]  /*e5b0*/  STL.64 [R1+0x2e50], R12 ;  /* 0x002e500c01007387 */ /* 0x0001e80000100a00 */
[----:B0-----:R-:W3:Y:S04]  /*e5c0*/  LDL.LU R12, [R1+0x2a0] ;  /* 0x0002a000010c7983 */ /* 0x001ee80000300800 */
[----:B------:R-:W3:Y:S04]  /*e5d0*/  LDL.LU R13, [R1+0x2a4] ;  /* 0x0002a400010d7983 */ /* 0x000ee80000300800 */
[----:B------:R-:W4:Y:S04]  /*e5e0*/  LDL.LU R14, [R1+0x2a8] ;  /* 0x0002a800010e7983 */ /* 0x000f280000300800 */
[----:B------:R-:W4:Y:S04]  /*e5f0*/  LDL.LU R15, [R1+0x2ac] ;  /* 0x0002ac00010f7983 */ /* 0x000f280000300800 */
[----:B----4-:R-:W-:Y:S04]  /*e600*/  STL.64 [R1+0x2e70], R14 ;  /* 0x002e700e01007387 */ /* 0x010fe80000100a00 */
[----:B---3--:R0:W-:Y:S04]  /*e610*/  STL.64 [R1+0x2e68], R12 ;  /* 0x002e680c01007387 */ /* 0x0081e80000100a00 */
[----:B0-----:R-:W2:Y:S04]  /*e620*/  LDL.LU R12, [R1+0x2b0] ;  /* 0x0002b000010c7983 */ /* 0x001ea80000300800 */
[----:B------:R-:W2:Y:S04]  /*e630*/  LDL.LU R13, [R1+0x2b4] ;  /* 0x0002b400010d7983 */ /* 0x000ea80000300800 */
[----:B------:R-:W2:Y:S04]  /*e640*/  LDL.LU R14, [R1+0x2b8] ;  /* 0x0002b800010e7983 */ /* 0x000ea80000300800 */
[----:B------:R-:W2:Y:S04]  /*e650*/  LDL.LU R15, [R1+0x2bc] ;  /* 0x0002bc00010f7983 */ /* 0x000ea80000300800 */
[----:B------:R-:W3:Y:S04]  /*e660*/  LDL.LU.64 R4, [R1+0x60] ;  /* 0x0000600001047983 */ /* 0x000ee80000300a00 */
[----:B---3--:R0:W-:Y:S04]  /*e670*/  STL.64 [R1+0x2e20], R4 ;  /* 0x002e200401007387 */ /* 0x0081e80000100a00 */
[----:B0-----:R-:W3:Y:S04]  /*e680*/  LDL.64 R4, [R1+0x80] ;  /* 0x0000800001047983 */ /* 0x001ee80000100a00 */
[----:B---3--:R0:W-:Y:S04]  /*e690*/  STL.64 [R1+0x2e38], R4 ;  /* 0x002e380401007387 */ /* 0x0081e80000100a00 */
[----:B0-----:R-:W3:Y:S04]  /*e6a0*/  LDL.LU R4, [R1+0x290] ;  /* 0x0002900001047983 */ /* 0x001ee80000300800 */
[----:B------:R-:W3:Y:S04]  /*e6b0*/  LDL.LU R5, [R1+0x294] ;  /* 0x0002940001057983 */ /* 0x000ee80000300800 */
[----:B------:R-:W3:Y:S04]  /*e6c0*/  LDL.LU R6, [R1+0x298] ;  /* 0x0002980001067983 */ /* 0x000ee80000300800 */
[----:B------:R-:W3:Y:S04]  /*e6d0*/  LDL.LU R7, [R1+0x29c] ;  /* 0x00029c0001077983 */ /* 0x000ee80000300800 */
[----:B-1----:R-:W-:Y:S04]  /*e6e0*/  STL [R1+0x2c0c], R18 ;  /* 0x002c0c1201007387 */ /* 0x002fe80000100800 */
[----:B------:R-:W-:Y:S04]  /*e6f0*/  STL [R1+0x2c08], R19 ;  /* 0x002c081301007387 */ /* 0x000fe80000100800 */
[----:B------:R-:W4:Y:S04]  /*e700*/  LDL.LU R28, [R1+0x2e80] ;  /* 0x002e8000011c7983 */ /* 0x000f280000300800 */
[----:B------:R-:W-:Y:S04]  /*e710*/  STL.64 [R1+0x2d70], R26 ;  /* 0x002d701a01007387 */ /* 0x000fe80000100a00 */
[----:B------:R0:W-:Y:S02]  /*e720*/  STL.64 [R1+0x2d68], R24 ;  /* 0x002d681801007387 */ /* 0x0001e40000100a00 */
[----:B0-----:R-:W-:Y:S01]  /*e730*/  MOV R24, R29 ;  /* 0x0000001d00187202 */ /* 0x001fe20000000f00 */
[----:B------:R-:W-:Y:S01]  /*e740*/  IMAD.MOV.U32 R25, RZ, RZ, R0 ;  /* 0x000000ffff197224 */ /* 0x000fe200078e0000 */
[----:B------:R-:W5:Y:S04]  /*e750*/  LDL.LU R29, [R1+0x2e7c] ;  /* 0x002e7c00011d7983 */ /* 0x000f680000300800 */
[----:B------:R-:W3:Y:S04]  /*e760*/  LDL.LU R0, [R1+0x2e78] ;  /* 0x002e780001007983 */ /* 0x000ee80000300800 */
[----:B------:R-:W3:Y:S04]  /*e770*/  LDL.LU R26, [R1+0x268] ;  /* 0x00026800011a7983 */ /* 0x000ee80000300800 */
[----:B------:R-:W3:Y:S01]  /*e780*/  LDL.LU R27, [R1+0x26c] ;  /* 0x00026c00011b7983 */ /* 0x000ee20000300800 */
[----:B--2---:R-:W-:Y:S03]  /*e790*/  HMMA.16816.F32.BF16 R12, R20, R8, R12 ;  /* 0x00000008140c723c */ /* 0x004fe6000004180c */
[----:B---3--:R-:W-:Y:S04]  /*e7a0*/  STL.64 [R1+0x2e30], R26 ;  /* 0x002e301a01007387 */ /* 0x008fe80000100a00 */
[----:B------:R0:W-:Y:S04]  /*e7b0*/  STL.64 [R1+0x2e28], R24 ;  /* 0x002e281801007387 */ /* 0x0001e80000100a00 */
[----:B0-----:R-:W2:Y:S01]  /*e7c0*/  LDL.LU R24, [R1+0x280] ;  /* 0x0002800001187983 */ /* 0x001ea20000300800 */
[----:B----4-:R-:W-:Y:S01]  /*e7d0*/  MOV R26, R28 ;  /* 0x0000001c001a7202 */ /* 0x010fe20000000f00 */
[----:B------:R-:W-:Y:S01]  /*e7e0*/  IMAD.MOV.U32 R27, RZ, RZ, R0 ;  /* 0x000000ffff1b7224 */ /* 0x000fe200078e0000 */
[----:B-----5:R-:W-:-:S04]  /*e7f0*/  MOV R25, R29 ;  /* 0x0000001d00197202 */ /* 0x020fc80000000f00 */
[----:B------:R-:W-:Y:S01]  /*e800*/  STL.64 [R1+0x2e48], R26 ;  /* 0x002e481a01007387 */ /* 0x000fe20000100a00 */
[----:B------:R-:W-:-:S03]  /*e810*/  MOV R0, R9 ;  /* 0x0000000900007202 */ /* 0x000fc60000000f00 */
[----:B--2---:R0:W-:Y:S04]  /*e820*/  STL.64 [R1+0x2e40], R24 ;  /* 0x002e401801007387 */ /* 0x0041e80000100a00 */
[----:B0-----:R-:W2:Y:S04]  /*e830*/  LDL.LU.64 R24, [R1+0x90] ;  /* 0x0000900001187983 */ /* 0x001ea80000300a00 */
[----:B------:R-:W-:Y:S04]  /*e840*/  STL.64 [R1+0x2b0], R12 ;  /* 0x0002b00c01007387 */ /* 0x000fe80000100a00 */
[----:B------:R0:W-:Y:S04]  /*e850*/  STL.64 [R1+0x2b8], R14 ;  /* 0x0002b80e01007387 */ /* 0x0001e80000100a00 */
[----:B0-----:R-:W3:Y:S04]  /*e860*/  LDL.LU.64 R14, [R1+0x2e70] ;  /* 0x002e7000010e7983 */ /* 0x001ee80000300a00 */
[----:B------:R-:W3:Y:S04]  /*e870*/  LDL.LU.64 R12, [R1+0x2e68] ;  /* 0x002e6800010c7983 */ /* 0x000ee80000300a00 */
[----:B------:R-:W3:Y:S01]  /*e880*/  LDL.LU.64 R8, [R1+0x2e60] ;  /* 0x002e600001087983 */ /* 0x000ee20000300a00 */
[C---:B--2---:R-:W-:Y:S08]  /*e890*/  HMMA.16816.F32.BF16 R4, R20.reuse, R24, R4 ;  /* 0x000000181404723c */ /* 0x044ff00000041804 */
[----:B---3--:R-:W-:Y:S01]  /*e8a0*/  HMMA.16816.F32.BF16 R12, R20, R8, R12 ;  /* 0x00000008140c723c */ /* 0x008fe2000004180c */
[----:B------:R-:W2:Y:S11]  /*e8b0*/  LDL.LU R8, [R1+0x2e58] ;  /* 0x002e580001087983 */ /* 0x000eb60000300800 */
[----:B------:R-:W-:Y:S11]  /*e8c0*/  @!UPT UIADD3 URZ, URZ, URZ, URZ ;  /* 0x0000003f3f3ff290 */ /* 0x000ff6000fffe03f */
[----:B------:R-:W-:Y:S01]  /*e8d0*/  @!UPT UIADD3 URZ, URZ, URZ, URZ ;  /* 0x0000003f3f3ff290 */ /* 0x000fe2000fffe03f */
[----:B------:R-:W-:Y:S01]  /*e8e0*/  IMAD.MOV.U32 R18, RZ, RZ, R14 ;  /* 0x000000ffff127224 */ /* 0x000fe200078e000e */
[----:B------:R-:W-:Y:S01]  /*e8f0*/  MOV R19, R15 ;  /* 0x0000000f00137202 */ /* 0x000fe20000000f00 */
[----:B------:R0:W-:Y:S01]  /*e900*/  STL.64 [R1+0x2a0], R12 ;  /* 0x0002a00c01007387 */ /* 0x0001e20000100a00 */
[----:B------:R-:W-:Y:S01]  /*e910*/  MOV R15, R24 ;  /* 0x00000018000f7202 */ /* 0x000fe20000000f00 */
[----:B------:R-:W-:Y:S02]  /*e920*/  IMAD.MOV.U32 R14, RZ, RZ, R25 ;  /* 0x000000ffff0e7224 */ /* 0x000fe400078e0019 */
[----:B0-----:R-:W3:Y:S04]  /*e930*/  LDL.LU.64 R12, [R1+0x2e50] ;  /* 0x002e5000010c7983 */ /* 0x001ee80000300a00 */
[----:B------:R-:W-:Y:S04]  /*e940*/  STL.64 [R1+0x2d80], R18 ;  /* 0x002d801201007387 */ /* 0x000fe80000100a00 */
[----:B------:R0:W-:Y:S04]  /*e950*/  STL.64 [R1+0x2d78], R16 ;  /* 0x002d781001007387 */ /* 0x0001e80000100a00 */
[----:B0-----:R-:W4:Y:S04]  /*e960*/  LDL.LU.64 R16, [R1+0x70] ;  /* 0x0000700001107983 */ /* 0x001f280000300a00 */
[----:B------:R-:W5:Y:S04]  /*e970*/  LDL.LU.64 R26, [R1+0x2e48] ;  /* 0x002e4800011a7983 */ /* 0x000f680000300a00 */
[----:B------:R-:W5:Y:S04]  /*e980*/  LDL.LU.64 R24, [R1+0x2e40] ;  /* 0x002e400001187983 */ /* 0x000f680000300a00 */
[----:B------:R0:W-:Y:S04]  /*e990*/  STL.64 [R1+0x290], R4 ;  /* 0x0002900401007387 */ /* 0x0001e80000100a00 */
[----:B0-----:R-:W5:Y:S04]  /*e9a0*/  LDL.LU.64 R4, [R1+0x2e38] ;  /* 0x002e380001047983 */ /* 0x001f680000300a00 */
[----:B------:R-:W-:Y:S01]  /*e9b0*/  STL.64 [R1+0x2d90], R14 ;  /* 0x002d900e01007387 */ /* 0x000fe20000100a00 */
[----:B------:R-:W-:-:S02]  /*e9c0*/  MOV R28, R7 ;  /* 0x00000007001c7202 */ /* 0x000fc40000000f00 */
[----:B------:R-:W-:Y:S02]  /*e9d0*/  MOV R29, R6 ;  /* 0x00000006001d7202 */ /* 0x000fe40000000f00 */
[----:B------:R-:W-:Y:S01]  /*e9e0*/  MOV R10, R9 ;  /* 0x00000009000a7202 */ /* 0x000fe20000000f00 */
[----:B---3--:R0:W-:Y:S04]  /*e9f0*/  STL.64 [R1+0x2d88], R12 ;  /* 0x002d880c01007387 */ /* 0x0081e80000100a00 */
[----:B0-----:R-:W3:Y:S04]  /*ea00*/  LDL.LU R12, [R1+0x270] ;  /* 0x00027000010c7983 */ /* 0x001ee80000300800 */
[----:B------:R-:W3:Y:S04]  /*ea10*/  LDL.LU R13, [R1+0x274] ;  /* 0x00027400010d7983 */ /* 0x000ee80000300800 */
[----:B------:R-:W3:Y:S04]  /*ea20*/  LDL.LU R14, [R1+0x278] ;  /* 0x00027800010e7983 */ /* 0x000ee80000300800 */
[----:B------:R-:W3:Y:S01]  /*ea30*/  LDL.LU R15, [R1+0x27c] ;  /* 0x00027c00010f7983 */ /* 0x000ee20000300800 */
[----:B-----5:R-:W-:Y:S03]  /*ea40*/  HMMA.16816.F32.BF16 R24, R20, R4, R24 ;  /* 0x000000041418723c */ /* 0x020fe60000041818 */
[----:B------:R-:W-:Y:S04]  /*ea50*/  STL [R1+0x2d04], R28 ;  /* 0x002d041c01007387 */ /* 0x000fe80000100800 */
[----:B------:R-:W-:Y:S01]  /*ea60*/  STL [R1+0x2d00], R29 ;  /* 0x002d001d01007387 */ /* 0x000fe20000100800 */
[----:B------:R-:W-:Y:S11]  /*ea70*/  IMAD.MOV.U32 R9, RZ, RZ, R4 ;  /* 0x000000ffff097224 */ /* 0x000ff600078e0004 */
[----:B------:R-:W-:Y:S04]  /*ea80*/  @!UPT UIADD3 URZ, URZ, URZ, URZ ;  /* 0x0000003f3f3ff290 */ /* 0x000fe8000fffe03f */
[----:B------:R-:W-:Y:S04]  /*ea90*/  STL.64 [R1+0x280], R24 ;  /* 0x0002801801007387 */ /* 0x000fe80000100a00 */
[----:B------:R0:W-:Y:S04]  /*eaa0*/  STL.64 [R1+0x288], R26 ;  /* 0x0002881a01007387 */ /* 0x0001e80000100a00 */
[----:B0-----:R-:W5:Y:S04]  /*eab0*/  LDL.LU.64 R26, [R1+0x2e30] ;  /* 0x002e3000011a7983 */ /* 0x001f680000300a00 */
[----:B------:R-:W5:Y:S04]  /*eac0*/  LDL.LU.64 R24, [R1+0x2e28] ;  /* 0x002e280001187983 */ /* 0x000f680000300a00 */
[----:B------:R-:W5:Y:S04]  /*ead0*/  LDL.LU.64 R4, [R1+0x2e20] ;  /* 0x002e200001047983 */ /* 0x000f680000300a00 */
[----:B------:R-:W-:Y:S04]  /*eae0*/  STL [R1+0x2db8], R10 ;  /* 0x002db80a01007387 */ /* 0x000fe80000100800 */
[----:B--2---:R3:W-:Y:S01]  /*eaf0*/  STL.64 [R1+0x2db0], R8 ;  /* 0x002db00801007387 */ /* 0x0047e20000100a00 */
[----:B----4-:R-:W-:-:S02]  /*eb00*/  MOV R3, R17 ;  /* 0x0000001100037202 */ /* 0x010fc40000000f00 */
[----:B------:R-:W-:Y:S01]  /*eb10*/  MOV R2, R16 ;  /* 0x0000001000027202 */ /* 0x000fe20000000f00 */
[C---:B---3--:R-:W-:Y:S11]  /*eb20*/  HMMA.16816.F32.BF16 R8, R20.reuse, R16, R12 ;  /* 0x000000101408723c */ /* 0x048ff6000004180c */
[----:B------:R-:W-:Y:S11]  /*eb30*/  @!UPT UIADD3 URZ, URZ, URZ, URZ ;  /* 0x0000003f3f3ff290 */ /* 0x000ff6000fffe03f */
[----:B------:R-:W-:Y:S01]  /*eb40*/  @!UPT UIADD3 URZ, URZ, URZ, URZ ;  /* 0x0000003f3f3ff290 */ /* 0x000fe2000fffe03f */
[----:B------:R-:W-:Y:S04]  /*eb50*/  STL.64 [R1+0x270], R8 ;  /* 0x0002700801007387 */ /* 0x000fe80000100a00 */
[----:B------:R5:W-:Y:S04]  /*eb60*/  STL.64 [R1+0x278], R10 ;  /* 0x0002780a01007387 */ /* 0x000be80000100a00 */
[----:B------:R-:W-:Y:S04]  /*eb70*/  STL [R1+0x2d0c], R3 ;  /* 0x002d0c0301007387 */ /* 0x000fe80000100800 */
[----:B------:R-:W-:Y:S01]  /*eb80*/  STL [R1+0x2d08], R2 ;  /* 0x002d080201007387 */ /* 0x000fe20000100800 */
[C---:B-----5:R-:W-:Y:S11]  /*eb90*/  HMMA.16816.F32.BF16 R8, R20.reuse, R4, R24 ;  /* 0x000000041408723c */ /* 0x060ff60000041818 */
[----:B------:R-:W-:Y:S11]  /*eba0*/  @!UPT UIADD3 URZ, URZ, URZ, URZ ;  /* 0x0000003f3f3ff290 */ /* 0x000ff6000fffe03f */
[----:B------:R-:W-:Y:S01]  /*ebb0*/  @!UPT UIADD3 URZ, URZ, URZ, URZ ;  /* 0x0000003f3f3ff290 */ /* 0x000fe2000fffe03f */
[----:B------:R-:W-:Y:S04]  /*ebc0*/  STL.64 [R1+0x260], R8 ;  /* 0x0002600801007387 */ /* 0x000fe80000100a00 */
[----:B------:R-:W-:Y:S04]  /*ebd0*/  STL.64 [R1+0x268], R10 ;  /* 0x0002680a01007387 */ /* 0x000fe80000100a00 */
[----:B------:R-:W2:Y:S04]  /*ebe0*/  LDL.LU R24, [R1+0x1f0] ;  /* 0x0001f00001187983 */ /* 0x000ea80000300800 */
[----:B------:R-:W2:Y:S04]  /*ebf0*/  LDL.LU R25, [R1+0x1f4] ;  /* 0x0001f40001197983 */ /* 0x000ea80000300800 */
[----:B------:R-:W3:Y:S04]  /*ec00*/  LDL.LU R26, [R1+0x1f8] ;  /* 0x0001f800011a7983 */ /* 0x000ee80000300800 */
[----:B------:R-:W3:Y:S04]  /*ec10*/  LDL.LU R27, [R1+0x1fc] ;  /* 0x0001fc00011b7983 */ /* 0x000ee80000300800 */
[----:B------:R-:W4:Y:S04]  /*ec20*/  LDL.LU.64 R12, [R1+0x30] ;  /* 0x00003000010c7983 */ /* 0x000f280000300a00 */
[----:B----4-:R0:W-:Y:S04]  /*ec30*/  STL.64 [R1+0x2df0], R12 ;  /* 0x002df00c01007387 */ /* 0x0101e80000100a00 */
[----:B0-----:R-:W4:Y:S04]  /*ec40*/  LDL.LU.64 R12, [R1+0x40] ;  /* 0x00004000010c7983 */ /* 0x001f280000300a00 */
[----:B----4-:R0:W-:Y:S04]  /*ec50*/  STL.64 [R1+0x2e08], R12 ;  /* 0x002e080c01007387 */ /* 0x0101e80000100a00 */
[----:B0-----:R-:W4:Y:S04]  /*ec60*/  LDL.LU.64 R12, [R1+0x50] ;  /* 0x00005000010c7983 */ /* 0x001f280000300a00 */
[----:B------:R-:W5:Y:S04]  /*ec70*/  LDL.LU R8, [R1+0x210] ;  /* 0x0002100001087983 */ /* 0x000f680000300800 */
[----:B------:R-:W5:Y:S04]  /*ec80*/  LDL.LU R9, [R1+0x214] ;  /* 0x0002140001097983 */ /* 0x000f680000300800 */
[----:B------:R-:W2:Y:S04]  /*ec90*/  LDL.LU R10, [R1+0x218] ;  /* 0x00021800010a7983 */ /* 0x000ea80000300800 */
[----:B------:R-:W2:Y:S04]  /*eca0*/  LDL.LU R11, [R1+0x21c] ;  /* 0x00021c00010b7983 */ /* 0x000ea80000300800 */
[----:B--2---:R-:W-:Y:S04]  /*ecb0*/  STL.64 [R1+0x2dd8], R10 ;  /* 0x002dd80a01007387 */ /* 0x004fe80000100a00 */
[----:B-----5:R0:W-:Y:S04]  /*ecc0*/  STL.64 [R1+0x2dd0], R8 ;  /* 0x002dd00801007387 */ /* 0x0201e80000100a00 */
[----:B0-----:R-:W2:Y:S04]  /*ecd0*/  LDL.LU.64 R8, [R1+0x20] ;  /* 0x0000200001087983 */ /* 0x001ea80000300a00 */
[----:B--2---:R0:W-:Y:S04]  /*ece0*/  STL.64 [R1+0x2de8], R8 ;  /* 0x002de80801007387 */ /* 0x0041e80000100a00 */
[----:B0-----:R-:W2:Y:S04]  /*ecf0*/  LDL.LU R8, [R1+0x230] ;  /* 0x0002300001087983 */ /* 0x001ea80000300800 */
[----:B------:R-:W2:Y:S04]  /*ed00*/  LDL.LU R9, [R1+0x234] ;  /* 0x0002340001097983 */ /* 0x000ea80000300800 */
[----:B------:R-:W5:Y:S04]  /*ed10*/  LDL.LU R10, [R1+0x238] ;  /* 0x00023800010a7983 */ /* 0x000f680000300800 */
[----:B------:R-:W5:Y:S04]  /*ed20*/  LDL.LU R11, [R1+0x23c] ;  /* 0x00023c00010b7983 */ /* 0x000f680000300800 */
[----:B-----5:R-:W-:Y:S04]  /*ed30*/  STL.64 [R1+0x2e00], R10 ;  /* 0x002e000a01007387 */ /* 0x020fe80000100a00 */
        /* <DEDUP_REMOVED lines=9> */
[----:B------:R-:W2:Y:S04]  /*edd0*/  LDL.LU R10, [R1+0x258] ;  /* 0x00025800010a7983 */ /* 0x000ea80000300800 */
[----:B------:R-:W2:Y:S04]  /*ede0*/  LDL.LU R11, [R1+0x25c] ;  /* 0x00025c00010b7983 */ /* 0x000ea80000300800 */
[----:B---3--:R-:W-:Y:S04]  /*edf0*/  STL.64 [R1+0x2dc8], R26 ;  /* 0x002dc81a01007387 */ /* 0x008fe80000100a00 */
[----:B------:R0:W-:Y:S04]  /*ee00*/  STL.64 [R1+0x2dc0], R24 ;  /* 0x002dc01801007387 */ /* 0x0001e80000100a00 */
[----:B0-----:R-:W3:Y:S01]  /*ee10*/  LDL.LU.64 R24, [R1+0x10] ;  /* 0x0000100001187983 */ /* 0x001ee20000300a00 */
[----:B------:R-:W-:Y:S01]  /*ee20*/  IMAD.MOV.U32 R28, RZ, RZ, R4 ;  /* 0x000000ffff1c7224 */ /* 0x000fe200078e0004 */
[----:B------:R-:W-:Y:S01]  /*ee30*/  MOV R29, R5 ;  /* 0x00000005001d7202 */ /* 0x000fe20000000f00 */
[----:B----4-:R-:W-:Y:S01]  /*ee40*/  IMAD.MOV.U32 R2, RZ, RZ, R13 ;  /* 0x000000ffff027224 */ /* 0x010fe200078e000d */
[----:B------:R-:W-:Y:S01]  /*ee50*/  MOV R3, R12 ;  /* 0x0000000c00037202 */ /* 0x000fe20000000f00 */
[C---:B--2---:R-:W-:Y:S01]  /*ee60*/  HMMA.16816.F32.BF16 R8, R20.reuse, R12, R8 ;  /* 0x0000000c1408723c */ /* 0x044fe20000041808 */
[----:B---3--:R0:W-:Y:S04]  /*ee70*/  STL.64 [R1+0x2de0], R24 ;  /* 0x002de01801007387 */ /* 0x0081e80000100a00 */
        /* <DEDUP_REMOVED lines=8> */
[----:B------:R-:W3:Y:S04]  /*ef00*/  LDL.LU.64 R16, [R1] ;  /* 0x0000000001107983 */ /* 0x000ee80000300a00 */
[----:B------:R-:W-:Y:S04]  /*ef10*/  STL [R1+0x2d14], R29 ;  /* 0x002d141d01007387 */ /* 0x000fe80000100800 */
[----:B------:R-:W-:Y:S04]  /*ef20*/  STL [R1+0x2d10], R28 ;  /* 0x002d101c01007387 */ /* 0x000fe80000100800 */
[----:B------:R-:W-:Y:S04]  /*ef30*/  STL.64 [R1+0x250], R8 ;  /* 0x0002500801007387 */ /* 0x000fe80000100a00 */
[----:B------:R0:W-:Y:S04]  /*ef40*/  STL.64 [R1+0x258], R10 ;  /* 0x0002580a01007387 */ /* 0x0001e80000100a00 */
[----:B0-----:R-:W4:Y:S04]  /*ef50*/  LDL.LU.64 R10, [R1+0x2e18] ;  /* 0x002e1800010a7983 */ /* 0x001f280000300a00 */
[----:B------:R-:W4:Y:S04]  /*ef60*/  LDL.LU.64 R8, [R1+0x2e10] ;  /* 0x002e100001087983 */ /* 0x000f280000300a00 */
[----:B------:R-:W4:Y:S04]  /*ef70*/  LDL.LU.64 R12, [R1+0x2e08] ;  /* 0x002e0800010c7983 */ /* 0x000f280000300a00 */
[----:B------:R-:W-:Y:S04]  /*ef80*/  STL [R1+0x2d1c], R2 ;  /* 0x002d1c0201007387 */ /* 0x000fe80000100800 */
[----:B------:R-:W-:Y:S01]  /*ef90*/  STL [R1+0x2d18], R3 ;  /* 0x002d180301007387 */ /* 0x000fe20000100800 */
[----:B----4-:R-:W-:Y:S01]  /*efa0*/  HMMA.16816.F32.BF16 R8, R20, R12, R8 ;  /* 0x0000000c1408723c */ /* 0x010fe20000041808 */
[----:B------:R-:W-:-:S02]  /*efb0*/  MOV R29, R12 ;  /* 0x0000000c001d7202 */ /* 0x000fc40000000f00 */
[----:B------:R-:W-:Y:S11]  /*efc0*/  MOV R28, R13 ;  /* 0x0000000d001c7202 */ /* 0x000ff60000000f00 */
[----:B------:R-:W-:Y:S09]  /*efd0*/  @!UPT UIADD3 URZ, URZ, URZ, URZ ;  /* 0x0000003f3f3ff290 */ /* 0x000ff2000fffe03f */
[----:B------:R-:W-:Y:S04]  /*efe0*/  STL.64 [R1+0x240], R8 ;  /* 0x0002400801007387 */ /* 0x000fe80000100a00 */
[----:B------:R0:W-:Y:S04]  /*eff0*/  STL.64 [R1+0x248], R10 ;  /* 0x0002480a01007387 */ /* 0x0001e80000100a00 */
[----:B0-----:R-:W4:Y:S04]  /*f000*/  LDL.LU.64 R10, [R1+0x2e00] ;  /* 0x002e0000010a7983 */ /* 0x001f280000300a00 */
[----:B------:R-:W4:Y:S04]  /*f010*/  LDL.LU.64 R8, [R1+0x2df8] ;  /* 0x002df80001087983 */ /* 0x000f280000300a00 */
[----:B------:R-:W4:Y:S04]  /*f020*/  LDL.LU.64 R12, [R1+0x2df0] ;  /* 0x002df000010c7983 */ /* 0x000f280000300a00 */
[----:B------:R-:W-:Y:S04]  /*f030*/  STL [R1+0x2d24], R28 ;  /* 0x002d241c01007387 */ /* 0x000fe80000100800 */
[----:B------:R-:W-:Y:S01]  /*f040*/  STL [R1+0x2d20], R29 ;  /* 0x002d201d01007387 */ /* 0x000fe20000100800 */
[----:B----4-:R-:W-:Y:S11]  /*f050*/  HMMA.16816.F32.BF16 R8, R20, R12, R8 ;  /* 0x0000000c1408723c */ /* 0x010ff60000041808 */
[----:B------:R-:W-:Y:S11]  /*f060*/  @!UPT UIADD3 URZ, URZ, URZ, URZ ;  /* 0x0000003f3f3ff290 */ /* 0x000ff6000fffe03f */
[----:B------:R-:W-:Y:S01]  /*f070*/  @!UPT UIADD3 URZ, URZ, URZ, URZ ;  /* 0x0000003f3f3ff290 */ /* 0x000fe2000fffe03f */
[----:B------:R0:W-:Y:S04]  /*f080*/  STL.64 [R1+0x230], R8 ;  /* 0x0002300801007387 */ /* 0x0001e80000100a00 */
[----:B------:R-:W-:Y:S04]  /*f090*/  STL.64 [R1+0x238], R10 ;  /* 0x0002380a01007387 */ /* 0x000fe80000100a00 */
[----:B0-----:R-:W2:Y:S01]  /*f0a0*/  LDL.LU.64 R8, [R1+0x2de8] ;  /* 0x002de80001087983 */ /* 0x001ea20000300a00 */
[----:B------:R-:W-:Y:S01]  /*f0b0*/  IMAD.MOV.U32 R2, RZ, RZ, R12 ;  /* 0x000000ffff027224 */ /* 0x000fe200078e000c */
[----:B------:R-:W-:-:S02]  /*f0c0*/  MOV R3, R13 ;  /* 0x0000000d00037202 */ /* 0x000fc40000000f00 */
[----:B------:R-:W4:Y:S04]  /*f0d0*/  LDL.LU R12, [R1+0x1e0] ;  /* 0x0001e000010c7983 */ /* 0x000f280000300800 */
[----:B------:R-:W4:Y:S04]  /*f0e0*/  LDL.LU R13, [R1+0x1e4] ;  /* 0x0001e400010d7983 */ /* 0x000f280000300800 */
[----:B------:R-:W4:Y:S04]  /*f0f0*/  LDL.LU R14, [R1+0x1e8] ;  /* 0x0001e800010e7983 */ /* 0x000f280000300800 */
[----:B------:R-:W4:Y:S04]  /*f100*/  LDL.LU R15, [R1+0x1ec] ;  /* 0x0001ec00010f7983 */ /* 0x000f280000300800 */
[----:B------:R-:W-:Y:S04]  /*f110*/  STL [R1+0x2d2c], R3 ;  /* 0x002d2c0301007387 */ /* 0x000fe80000100800 */
[----:B------:R-:W-:Y:S01]  /*f120*/  STL [R1+0x2d28], R2 ;  /* 0x002d280201007387 */ /* 0x000fe20000100800 */
[C---:B--2---:R-:W-:Y:S01]  /*f130*/  HMMA.16816.F32.BF16 R24, R20.reuse, R8, R24 ;  /* 0x000000081418723c */ /* 0x044fe20000041818 */
[----:B------:R-:W-:Y:S01]  /*f140*/  MOV R28, R8 ;  /* 0x00000008001c7202 */ /* 0x000fe20000000f00 */
[----:B------:R-:W-:Y:S11]  /*f150*/  IMAD.MOV.U32 R29, RZ, RZ, R9 ;  /* 0x000000ffff1d7224 */ /* 0x000ff600078e0009 */
[----:B------:R-:W-:Y:S10]  /*f160*/  @!UPT UIADD3 URZ, URZ, URZ, URZ ;  /* 0x0000003f3f3ff290 */ /* 0x000ff4000fffe03f */
[----:B------:R0:W-:Y:S04]  /*f170*/  STL.64 [R1+0x220], R24 ;  /* 0x0002201801007387 */ /* 0x0001e80000100a00 */
[----:B------:R1:W-:Y:S04]  /*f180*/  STL.64 [R1+0x228], R26 ;  /* 0x0002281a01007387 */ /* 0x0003e80000100a00 */
[----:B0-----:R-:W2:Y:S04]  /*f190*/  LDL.LU.64 R24, [R1+0x2de0] ;  /* 0x002de00001187983 */ /* 0x001ea80000300a00 */
[----:B------:R-:W2:Y:S04]  /*f1a0*/  LDL.LU.64 R10, [R1+0x2dd8] ;  /* 0x002dd800010a7983 */ /* 0x000ea80000300a00 */
[----:B------:R-:W2:Y:S01]  /*f1b0*/  LDL.LU.64 R8, [R1+0x2dd0] ;  /* 0x002dd00001087983 */ /* 0x000ea20000300a00 */
[C---:B---3--:R-:W-:Y:S03]  /*f1c0*/  HMMA.16816.F32.BF16 R4, R20.reuse, R16, R4 ;  /* 0x000000101404723c */ /* 0x048fe60000041804 */
[----:B------:R-:W-:Y:S04]  /*f1d0*/  STL [R1+0x2d34], R29 ;  /* 0x002d341d01007387 */ /* 0x000fe80000100800 */
[----:B------:R-:W-:Y:S04]  /*f1e0*/  STL [R1+0x2d30], R28 ;  /* 0x002d301c01007387 */ /* 0x000fe80000100800 */
[----:B-1----:R-:W3:Y:S01]  /*f1f0*/  LDL.LU.64 R26, [R1+0x2dc8] ;  /* 0x002dc800011a7983 */ /* 0x002ee20000300a00 */
[----:B--2---:R-:W-:Y:S01]  /*f200*/  HMMA.16816.F32.BF16 R8, R20, R24, R8 ;  /* 0x000000181408723c */ /* 0x004fe20000041808 */
[----:B------:R-:W-:-:S02]  /*f210*/  MOV R3, R24 ;  /* 0x0000001800037202 */ /* 0x000fc40000000f00 */
[----:B------:R-:W-:Y:S02]  /*f220*/  MOV R2, R25 ;  /* 0x0000001900027202 */ /* 0x000fe40000000f00 */
[----:B------:R-:W3:Y:S11]  /*f230*/  LDL.LU.64 R24, [R1+0x2dc0] ;  /* 0x002dc00001187983 */ /* 0x000ef60000300a00 */
[----:B------:R-:W-:Y:S07]  /*f240*/  @!UPT UIADD3 URZ, URZ, URZ, URZ ;  /* 0x0000003f3f3ff290 */ /* 0x000fee000fffe03f */
[----:B------:R-:W-:Y:S04]  /*f250*/  STL.64 [R1+0x210], R8 ;  /* 0x0002100801007387 */ /* 0x000fe80000100a00 */
[----:B------:R0:W-:Y:S04]  /*f260*/  STL [R1+0x218], R10 ;  /* 0x0002180a01007387 */ /* 0x0001e80000100800 */
[----:B0-----:R-:W2:Y:S04]  /*f270*/  LDL.LU R10, [R1+0x2db8] ;  /* 0x002db800010a7983 */ /* 0x001ea80000300800 */
[----:B------:R-:W5:Y:S04]  /*f280*/  LDL.LU.64 R8, [R1+0x2db0] ;  /* 0x002db00001087983 */ /* 0x000f680000300a00 */
[----:B------:R-:W-:Y:S04]  /*f290*/  STL.64 [R1+0x200], R4 ;  /* 0x0002000401007387 */ /* 0x000fe80000100a00 */
[----:B------:R0:W-:Y:S04]  /*f2a0*/  STL.64 [R1+0x208], R6 ;  /* 0x0002080601007387 */ /* 0x0001e80000100a00 */
[----:B0-----:R-:W2:Y:S04]  /*f2b0*/  LDL.LU.64 R6, [R1+0x2da8] ;  /* 0x002da80001067983 */ /* 0x001ea80000300a00 */
[----:B------:R-:W3:Y:S01]  /*f2c0*/  LDL.LU.64 R4, [R1+0x2da0] ;  /* 0x002da00001047983 */ /* 0x000ee20000300a00 */
[----:B------:R-:W-:Y:S01]  /*f2d0*/  IMAD.MOV.U32 R29, RZ, RZ, R16 ;  /* 0x000000ffff1d7224 */ /* 0x000fe200078e0010 */
[----:B------:R-:W-:-:S02]  /*f2e0*/  MOV R28, R17 ;  /* 0x00000011001c7202 */ /* 0x000fc40000000f00 */
[----:B---3--:R-:W-:Y:S01]  /*f2f0*/  HMMA.16816.F32.BF16 R16, R20, R4, R24 ;  /* 0x000000041410723c */ /* 0x008fe20000041818 */
[----:B------:R-:W3:Y:S11]  /*f300*/  LDL.LU R24, [R1+0x1c0] ;  /* 0x0001c00001187983 */ /* 0x000ef60000300800 */
[----:B------:R-:W-:Y:S11]  /*f310*/  @!UPT UIADD3 URZ, URZ, URZ, URZ ;  /* 0x0000003f3f3ff290 */ /* 0x000ff6000fffe03f */
[----:B------:R0:W-:Y:S04]  /*f320*/  STL.64 [R1+0x1f0], R16 ;  /* 0x0001f01001007387 */ /* 0x0001e80000100a00 */
[----:B------:R1:W-:Y:S04]  /*f330*/  STL.64 [R1+0x1f8], R18 ;  /* 0x0001f81201007387 */ /* 0x0003e80000100a00 */
[----:B------:R-:W3:Y:S04]  /*f340*/  LDL.LU R25, [R1+0x1c4] ;  /* 0x0001c40001197983 */ /* 0x000ee80000300800 */
[----:B------:R-:W3:Y:S04]  /*f350*/  LDL.LU R26, [R1+0x1c8] ;  /* 0x0001c800011a7983 */ /* 0x000ee80000300800 */
[----:B------:R-:W3:Y:S04]  /*f360*/  LDL.LU R27, [R1+0x1cc] ;  /* 0x0001cc00011b7983 */ /* 0x000ee80000300800 */
[----:B0-----:R-:W3:Y:S04]  /*f370*/  LDL.LU R16, [R1+0x1d0] ;  /* 0x0001d00001107983 */ /* 0x001ee80000300800 */
[----:B------:R-:W3:Y:S04]  /*f380*/  LDL.LU R17, [R1+0x1d4] ;  /* 0x0001d40001117983 */ /* 0x000ee80000300800 */
[----:B-1----:R-:W3:Y:S04]  /*f390*/  LDL.LU R18, [R1+0x1d8] ;  /* 0x0001d80001127983 */ /* 0x002ee80000300800 */
[----:B------:R-:W3:Y:S04]  /*f3a0*/  LDL.LU R19, [R1+0x1dc] ;  /* 0x0001dc0001137983 */ /* 0x000ee80000300800 */
[----:B--2---:R-:W-:Y:S04]  /*f3b0*/  STL.64 [R1+0x2c48], R6 ;  /* 0x002c480601007387 */ /* 0x004fe80000100a00 */
[----:B------:R5:W-:Y:S02]  /*f3c0*/  STL.64 [R1+0x2c40], R4 ;  /* 0x002c400401007387 */ /* 0x000be40000100a00 */
[----:B-----5:R-:W-:-:S02]  /*f3d0*/  MOV R4, R9 ;  /* 0x0000000900047202 */ /* 0x020fc40000000f00 */
[----:B------:R-:W4:Y:S04]  /*f3e0*/  LDL.LU R9, [R1+0x2d9c] ;  /* 0x002d9c0001097983 */ /* 0x000f280000300800 */
[----:B------:R-:W2:Y:S04]  /*f3f0*/  LDL.LU R5, [R1+0x84] ;  /* 0x0000840001057983 */ /* 0x000ea80000300800 */
[----:B--2---:R0:W-:Y:S04]  /*f400*/  STL.64 [R1+0x2d38], R4 ;  /* 0x002d380401007387 */ /* 0x0041e80000100a00 */
[----:B0-----:R-:W2:Y:S01]  /*f410*/  LDL.LU R4, [R1+0xa0] ;  /* 0x0000a00001047983 */ /* 0x001ea20000300800 */
[----:B------:R-:W-:-:S03]  /*f420*/  IMAD.MOV.U32 R5, RZ, RZ, R10 ;  /* 0x000000ffff057224 */ /* 0x000fc600078e000a */
[----:B------:R-:W5:Y:S01]  /*f430*/  LDL.LU R10, [R1+0x2d98] ;  /* 0x002d9800010a7983 */ /* 0x000f620000300800 */
[C---:B----4-:R-:W-:Y:S03]  /*f440*/  HMMA.16816.F32.BF16 R12, R20.reuse, R8, R12 ;  /* 0x00000008140c723c */ /* 0x050fe6000004180c */
[----:B--2---:R0:W-:Y:S04]  /*f450*/  STL.64 [R1+0x2d50], R4 ;  /* 0x002d500401007387 */ /* 0x0041e80000100a00 */
[----:B0-----:R-:W2:Y:S01]  /*f460*/  LDL.LU R4, [R1+0xb0] ;  /* 0x0000b00001047983 */ /* 0x001ea20000300800 */
[----:B------:R-:W-:Y:S11]  /*f470*/  MOV R5, R0 ;  /* 0x0000000000057202 */ /* 0x000ff60000000f00 */
[----:B------:R-:W-:Y:S05]  /*f480*/  @!UPT UIADD3 URZ, URZ, URZ, URZ ;  /* 0x0000003f3f3ff290 */ /* 0x000fea000fffe03f */
[----:B------:R-:W-:Y:S01]  /*f490*/  MOV R0, R15 ;  /* 0x0000000f00007202 */ /* 0x000fe20000000f00 */
[----:B------:R-:W-:Y:S04]  /*f4a0*/  STL.64 [R1+0x1e0], R12 ;  /* 0x0001e00c01007387 */ /* 0x000fe80000100a00 */
[----:B------:R0:W-:Y:S04]  /*f4b0*/  STL [R1+0x1e8], R14 ;  /* 0x0001e80e01007387 */ /* 0x0001e80000100800 */
[----:B0-----:R-:W4:Y:S04]  /*f4c0*/  LDL.LU.64 R14, [R1+0x2d90] ;  /* 0x002d9000010e7983 */ /* 0x001f280000300a00 */
[----:B------:R-:W3:Y:S04]  /*f4d0*/  LDL.LU.64 R12, [R1+0x2d88] ;  /* 0x002d8800010c7983 */ /* 0x000ee80000300a00 */
[----:B-----5:R-:W-:Y:S04]  /*f4e0*/  STL.64 [R1+0x2c38], R10 ;  /* 0x002c380a01007387 */ /* 0x020fe80000100a00 */
[----:B------:R0:W-:Y:S04]  /*f4f0*/  STL.64 [R1+0x2c30], R8 ;  /* 0x002c300801007387 */ /* 0x0001e80000100a00 */
[----:B0-----:R-:W5:Y:S04]  /*f500*/  LDL.LU R8, [R1+0x180] ;  /* 0x0001800001087983 */ /* 0x001f680000300800 */
[----:B------:R-:W5:Y:S04]  /*f510*/  LDL.LU R9, [R1+0x184] ;  /* 0x0001840001097983 */ /* 0x000f680000300800 */
[----:B------:R-:W2:Y:S04]  /*f520*/  LDL.LU R10, [R1+0x188] ;  /* 0x00018800010a7983 */ /* 0x000ea80000300800 */
[----:B------:R-:W2:Y:S04]  /*f530*/  LDL.LU R11, [R1+0x18c] ;  /* 0x00018c00010b7983 */ /* 0x000ea80000300800 */
[----:B--2---:R-:W-:Y:S04]  /*f540*/  STL.64 [R1+0x2d48], R10 ;  /* 0x002d480a01007387 */ /* 0x004fe80000100a00 */
[----:B-----5:R0:W-:Y:S04]  /*f550*/  STL.64 [R1+0x2d40], R8 ;  /* 0x002d400801007387 */ /* 0x0201e80000100a00 */
[----:B0-----:R-:W2:Y:S04]  /*f560*/  LDL.LU R8, [R1+0x1a0] ;  /* 0x0001a00001087983 */ /* 0x001ea80000300800 */
[----:B------:R-:W2:Y:S04]  /*f570*/  LDL.LU R9, [R1+0x1a4] ;  /* 0x0001a40001097983 */ /* 0x000ea80000300800 */
[----:B------:R-:W5:Y:S04]  /*f580*/  LDL.LU R10, [R1+0x1a8] ;  /* 0x0001a800010a7983 */ /* 0x000f680000300800 */
[----:B------:R-:W5:Y:S01]  /*f590*/  LDL.LU R11, [R1+0x1ac] ;  /* 0x0001ac00010b7983 */ /* 0x000f620000300800 */
[C---:B---3--:R-:W-:Y:S03]  /*f5a0*/  HMMA.16816.F32.BF16 R16, R20.reuse, R12, R16 ;  /* 0x0000000c1410723c */ /* 0x048fe60000041810 */
[----:B-----5:R-:W-:Y:S04]  /*f5b0*/  STL.64 [R1+0x2d60], R10 ;  /* 0x002d600a01007387 */ /* 0x020fe80000100a00 */
[----:B--2---:R0:W-:Y:S04]  /*f5c0*/  STL.64 [R1+0x2d58], R8 ;  /* 0x002d580801007387 */ /* 0x0041e80000100a00 */
[----:B0-----:R-:W2:Y:S04]  /*f5d0*/  LDL.LU R8, [R1+0x1b0] ;  /* 0x0001b00001087983 */ /* 0x001ea80000300800 */
[----:B------:R-:W2:Y:S04]  /*f5e0*/  LDL.LU R9, [R1+0x1b4] ;  /* 0x0001b40001097983 */ /* 0x000ea80000300800 */
[----:B------:R-:W2:Y:S04]  /*f5f0*/  LDL.LU R10, [R1+0x1b8] ;  /* 0x0001b800010a7983 */ /* 0x000ea80000300800 */
[----:B------:R-:W2:Y:S04]  /*f600*/  LDL.LU R11, [R1+0x1bc] ;  /* 0x0001bc00010b7983 */ /* 0x000ea80000300800 */
[----:B------:R-:W-:Y:S04]  /*f610*/  STL.64 [R1+0x1d0], R16 ;  /* 0x0001d01001007387 */ /* 0x000fe80000100a00 */
[----:B------:R0:W-:Y:S04]  /*f620*/  STL.64 [R1+0x1d8], R18 ;  /* 0x0001d81201007387 */ /* 0x0001e80000100a00 */
[----:B0-----:R-:W3:Y:S04]  /*f630*/  LDL.LU.64 R18, [R1+0x2d80] ;  /* 0x002d800001127983 */ /* 0x001ee80000300a00 */
[----:B------:R-:W5:Y:S02]  /*f640*/  LDL.LU.64 R16, [R1+0x2d78] ;  /* 0x002d780001107983 */ /* 0x000f640000300a00 */
[----:B-----5:R-:W-:Y:S02]  /*f650*/  HMMA.16816.F32.BF16 R20, R20, R16, R24 ;  /* 0x000000101414723c */ /* 0x020fe40000041818 */
[----:B------:R-:W2:Y:S04]  /*f660*/  LDL.LU.64 R26, [R1+0x2d70] ;  /* 0x002d7000011a7983 */ /* 0x000ea80000300a00 */
[----:B------:R-:W2:Y:S11]  /*f670*/  LDL.LU.64 R24, [R1+0x2d68] ;  /* 0x002d680001187983 */ /* 0x000eb60000300a00 */
[----:B------:R-:W-:Y:S06]  /*f680*/  @!UPT UIADD3 URZ, URZ, URZ, URZ ;  /* 0x0000003f3f3ff290 */ /* 0x000fec000fffe03f */
[----:B------:R-:W-:Y:S04]  /*f690*/  STL.64 [R1+0x1c0], R20 ;  /* 0x0001c01401007387 */ /* 0x000fe80000100a00 */
[----:B------:R-:W-:Y:S04]  /*f6a0*/  STL.64 [R1+0x1c8], R22 ;  /* 0x0001c81601007387 */ /* 0x000fe80000100a00 */
[----:B---3--:R-:W-:Y:S04]  /*f6b0*/  STL.64 [R1+0x2c18], R18 ;  /* 0x002c181201007387 */ /* 0x008fe80000100a00 */
[----:B------:R0:W-:Y:S04]  /*f6c0*/  STL.64 [R1+0x2c10], R16 ;  /* 0x002c101001007387 */ /* 0x0001e80000100a00 */
[----:B0-----:R-:W3:Y:S04]  /*f6d0*/  LDL.LU R16, [R1+0x190] ;  /* 0x0001900001107983 */ /* 0x001ee80000300800 */
[----:B------:R-:W3:Y:S04]  /*f6e0*/  LDL.LU R17, [R1+0x194] ;  /* 0x0001940001117983 */ /* 0x000ee80000300800 */
[----:B------:R-:W3:Y:S04]  /*f6f0*/  LDL.LU R18, [R1+0x198] ;  /* 0x0001980001127983 */ /* 0x000ee80000300800 */
[----:B------:R-:W3:Y:S01]  /*f700*/  LDL.LU R19, [R1+0x19c] ;  /* 0x00019c0001137983 */ /* 0x000ee20000300800 */
[C---:B--2---:R-:W-:Y:S03]  /*f710*/  HMMA.16816.F32.BF16 R4, R24.reuse, R4, R8 ;  /* 0x000000041804723c */ /* 0x044fe60000041808 */
[----:B------:R-:W2:Y:S04]  /*f720*/  LDL.LU.64 R10, [R1+0x2d60] ;  /* 0x002d6000010a7983 */ /* 0x000ea80000300a00 */
[----:B------:R-:W2:Y:S11]  /*f730*/  LDL.LU.64 R8, [R1+0x2d58] ;  /* 0x002d580001087983 */ /* 0x000eb60000300a00 */
[----:B------:R-:W-:Y:S05]  /*f740*/  @!UPT UIADD3 URZ, URZ, URZ, URZ ;  /* 0x0000003f3f3ff290 */ /* 0x000fea000fffe03f */
[----:B------:R0:W-:Y:S04]  /*f750*/  STL.64 [R1+0x1b0], R4 ;  /* 0x0001b00401007387 */ /* 0x0001e80000100a00 */
[----:B------:R2:W-:Y:S04]  /*f760*/  STL.64 [R1+0x1b8], R6 ;  /* 0x0001b80601007387 */ /* 0x0005e80000100a00 */
[----:B0-----:R-:W2:Y:S02]  /*f770*/  LDL.LU.64 R4, [R1+0x2d50] ;  /* 0x002d500001047983 */ /* 0x001ea40000300a00 */
[----:B--2---:R-:W-:Y:S02]  /*f780*/  HMMA.16816.F32.BF16 R4, R24, R4, R8 ;  /* 0x000000041804723c */ /* 0x004fe40000041808 */
[----:B------:R-:W2:Y:S04]  /*f790*/  LDL.LU.64 R10, [R1+0x2d48] ;  /* 0x002d4800010a7983 */ /* 0x000ea80000300a00 */
[----:B------:R-:W2:Y:S11]  /*f7a0*/  LDL.LU.64 R8, [R1+0x2d40] ;  /* 0x002d400001087983 */ /* 0x000eb60000300a00 */
[----:B------:R-:W-:Y:S06]  /*f7b0*/  @!UPT UIADD3 URZ, URZ, URZ, URZ ;  /* 0x0000003f3f3ff290 */ /* 0x000fec000fffe03f */
[----:B------:R0:W-:Y:S04]  /*f7c0*/  STL.64 [R1+0x1a0], R4 ;  /* 0x0001a00401007387 */ /* 0x0001e80000100a00 */
[----:B0-----:R-:W2:Y:S01]  /*f7d0*/  LDL.LU.64 R4, [R1+0x2d38] ;  /* 0x002d380001047983 */ /* 0x001ea20000300a00 */
[----:B----4-:R-:W-:Y:S01]  /*f7e0*/  IMAD.MOV.U32 R20, RZ, RZ, R15 ;  /* 0x000000ffff147224 */ /* 0x010fe200078e000f */
[----:B------:R-:W-:Y:S01]  /*f7f0*/  MOV R21, R14 ;  /* 0x0000000e00157202 */ /* 0x000fe20000000f00 */
[----:B------:R-:W-:Y:S01]  /*f800*/  IMAD.MOV.U32 R15, RZ, RZ, R7 ;  /* 0x000000ffff0f7224 */ /* 0x000fe200078e0007 */
[----:B------:R-:W-:-:S05]  /*f810*/  MOV R14, R6 ;  /* 0x00000006000e7202 */ /* 0x000fca0000000f00 */
[C---:B---3--:R-:W-:Y:S01]  /*f820*/  HMMA.16816.F32.BF16 R16, R24.reuse, R20, R16 ;  /* 0x000000141810723c */ /* 0x048fe20000041810 */
[----:B------:R-:W-:Y:S04]  /*f830*/  STL [R1+0x2aec], R15 ;  /* 0x002aec0f01007387 */ /* 0x000fe80000100800 */
[----:B------:R-:W-:Y:S11]  /*f840*/  STL [R1+0x2ae8], R14 ;  /* 0x002ae80e01007387 */ /* 0x000ff60000100800 */
[----:B------:R-:W-:Y:S07]  /*f850*/  @!UPT UIADD3 URZ, URZ, URZ, URZ ;  /* 0x0000003f3f3ff290 */ /* 0x000fee000fffe03f */
[----:B------:R-:W-:Y:S04]  /*f860*/  STL.64 [R1+0x190], R16 ;  /* 0x0001901001007387 */ /* 0x000fe80000100a00 */
[----:B------:R-:W-:Y:S01]  /*f870*/  STL.64 [R1+0x198], R18 ;  /* 0x0001981201007387 */ /* 0x000fe20000100a00 */
[----:B--2---:R-:W-:Y:S11]  /*f880*/  HMMA.16816.F32.BF16 R4, R24, R4, R8 ;  /* 0x000000041804723c */ /* 0x004ff60000041808 */
[----:B------:R-:W-:Y:S11]  /*f890*/  @!UPT UIADD3 URZ, URZ, URZ, URZ ;  /* 0x0000003f3f3ff290 */ /* 0x000ff6000fffe03f */
[----:B------:R-:W-:Y:S01]  /*f8a0*/  @!UPT UIADD3 URZ, URZ, URZ, URZ ;  /* 0x0000003f3f3ff290 */ /* 0x000fe2000fffe03f */
[----:B------:R0:W-:Y:S04]  /*f8b0*/  STL.64 [R1+0x180], R4 ;  /* 0x0001800401007387 */ /* 0x0001e80000100a00 */
[----:B------:R-:W2:Y:S04]  /*f8c0*/  LDL.LU R8, [R1+0xf0] ;  /* 0x0000f00001087983 */ /* 0x000ea80000300800 */
[----:B------:R-:W2:Y:S04]  /*f8d0*/  LDL.LU R9, [R1+0xf4] ;  /* 0x0000f40001097983 */ /* 0x000ea80000300800 */
[----:B------:R-:W3:Y:S04]  /*f8e0*/  LDL.LU R10, [R1+0xf8] ;  /* 0x0000f800010a7983 */ /* 0x000ee80000300800 */
[----:B------:R-:W3:Y:S01]  /*f8f0*/  LDL.LU R11, [R1+0xfc] ;  /* 0x0000fc00010b7983 */ /* 0x000ee20000300800 */
[----:B0-----:R-:W-:Y:S01]  /*f900*/  IMAD.MOV.U32 R4, RZ, RZ, R29 ;  /* 0x000000ffff047224 */ /* 0x001fe200078e001d */
[----:B------:R-:W-:-:S02]  /*f910*/  MOV R5, R28 ;  /* 0x0000001c00057202 */ /* 0x000fc40000000f00 */
[----:B---3--:R-:W-:Y:S04]  /*f920*/  STL.64 [R1+0x2c58], R10 ;  /* 0x002c580a01007387 */ /* 0x008fe80000100a00 */
[----:B--2---:R0:W-:Y:S04]  /*f930*/  STL.64 [R1+0x2c50], R8 ;  /* 0x002c500801007387 */ /* 0x0041e80000100a00 */
[----:B------:R-:W2:Y:S04]  /*f940*/  LDL.LU R29, [R1+0x2d34] ;  /* 0x002d3400011d7983 */ /* 0x000ea80000300800 */
[----:B------:R-:W3:Y:S04]  /*f950*/  LDL.LU R28, [R1+0x2d30] ;  /* 0x002d3000011c7983 */ /* 0x000ee80000300800 */
[----:B------:R1:W-:Y:S04]  /*f960*/  STL.64 [R1+0x2c60], R4 ;  /* 0x002c600401007387 */ /* 0x0003e80000100a00 */
[----:B0-----:R-:W4:Y:S04]  /*f970*/  LDL.LU R8, [R1+0x100] ;  /* 0x0001000001087983 */ /* 0x001f280000300800 */
[----:B------:R-:W4:Y:S04]  /*f980*/  LDL.LU R9, [R1+0x104] ;  /* 0x0001040001097983 */ /* 0x000f280000300800 */
[----:B------:R-:W5:Y:S04]  /*f990*/  LDL.LU R10, [R1+0x108] ;  /* 0x00010800010a7983 */ /* 0x000f680000300800 */
[----:B------:R-:W5:Y:S01]  /*f9a0*/  LDL.LU R11, [R1+0x10c] ;  /* 0x00010c00010b7983 */ /* 0x000f620000300800 */
[----:B-1----:R-:W-:Y:S01]  /*f9b0*/  MOV R4, R3 ;  /* 0x0000000300047202 */ /* 0x002fe20000000f00 */
[----:B------:R-:W-:-:S02]  /*f9c0*/  IMAD.MOV.U32 R5, RZ, RZ, R2 ;  /* 0x000000ffff057224 */ /* 0x000fc400078e0002 */
[----:B-----5:R-:W-:Y:S04]  /*f9d0*/  STL.64 [R1+0x2c70], R10 ;  /* 0x002c700a01007387 */ /* 0x020fe80000100a00 */
[----:B----4-:R-:W-:Y:S04]  /*f9e0*/  STL.64 [R1+0x2c68], R8 ;  /* 0x002c680801007387 */ /* 0x010fe80000100a00 */
[----:B------:R-:W4:Y:S04]  /*f9f0*/  LDL.LU R3, [R1+0x2d2c] ;  /* 0x002d2c0001037983 */ /* 0x000f280000300800 */
[----:B------:R-:W5:Y:S04]  /*fa00*/  LDL.LU R2, [R1+0x2d28] ;  /* 0x002d280001027983 */ /* 0x000f680000300800 */
[----:B------:R3:W-:Y:S02]  /*fa10*/  STL.64 [R1+0x2c78], R4 ;  /* 0x002c780401007387 */ /* 0x0007e40000100a00 */
[----:B---3--:R-:W-:-:S02]  /*fa20*/  MOV R4, R28 ;  /* 0x0000001c00047202 */ /* 0x008fc40000000f00 */
[----:B------:R-:W3:Y:S01]  /*fa30*/  LDL.LU R28, [R1+0x2d24] ;  /* 0x002d2400011c7983 */ /* 0x000ee20000300800 */
[----:B--2---:R-:W-:-:S03]  /*fa40*/  MOV R5, R29 ;  /* 0x0000001d00057202 */ /* 0x004fc60000000f00 */
[----:B------:R-:W2:Y:S04]  /*fa50*/  LDL.LU R29, [R1+0x2d20] ;  /* 0x002d2000011d7983 */ /* 0x000ea80000300800 */
[----:B------:R-:W-:Y:S04]  /*fa60*/  STL.64 [R1+0x2c90], R4 ;  /* 0x002c900401007387 */ /* 0x000fe80000100a00 */
[----:B------:R-:W3:Y:S04]  /*fa70*/  LDL.LU R8, [R1+0x110] ;  /* 0x0001100001087983 */ /* 0x000ee80000300800 */
[----:B------:R-:W3:Y:S04]  /*fa80*/  LDL.LU R9, [R1+0x114] ;  /* 0x0001140001097983 */ /* 0x000ee80000300800 */
[----:B------:R-:W3:Y:S04]  /*fa90*/  LDL.LU R10, [R1+0x118] ;  /* 0x00011800010a7983 */ /* 0x000ee80000300800 */
[----:B------:R-:W3:Y:S01]  /*faa0*/  LDL.LU R11, [R1+0x11c] ;  /* 0x00011c00010b7983 */ /* 0x000ee20000300800 */
[----:B------:R-:W-:-:S02]  /*fab0*/  MOV R15, R6 ;  /* 0x00000006000f7202 */ /* 0x000fc40000000f00 */
[----:B------:R-:W-:Y:S02]  /*fac0*/  MOV R14, R7 ;  /* 0x00000007000e7202 */ /* 0x000fe40000000f00 */
[----:B----4-:R-:W-:Y:S01]  /*fad0*/  MOV R21, R3 ;  /* 0x0000000300157202 */ /* 0x010fe20000000f00 */
[----:B-----5:R-:W-:Y:S02]  /*fae0*/  IMAD.MOV.U32 R20, RZ, RZ, R2 ;  /* 0x000000ffff147224 */ /* 0x020fe400078e0002 */
[----:B------:R-:W4:Y:S04]  /*faf0*/  LDL.LU R2, [R1+0x2d1c] ;  /* 0x002d1c0001027983 */ /* 0x000f280000300800 */
[----:B------:R-:W5:Y:S04]  /*fb00*/  LDL.LU R3, [R1+0x2d18] ;  /* 0x002d180001037983 */ /* 0x000f680000300800 */
[----:B------:R2:W-:Y:S02]  /*fb10*/  STL.64 [R1+0x2c98], R20 ;  /* 0x002c981401007387 */ /* 0x0005e40000100a00 */
[----:B--2---:R-:W-:Y:S01]  /*fb20*/  MOV R20, R29 ;  /* 0x0000001d00147202 */ /* 0x004fe20000000f00 */
[----:B---3--:R-:W-:Y:S01]  /*fb30*/  IMAD.MOV.U32 R21, RZ, RZ, R28 ;  /* 0x000000ffff157224 */ /* 0x008fe200078e001c */
[----:B------:R-:W2:Y:S04]  /*fb40*/  LDL.LU R29, [R1+0x2d14] ;  /* 0x002d1400011d7983 */ /* 0x000ea80000300800 */
[----:B------:R-:W3:Y:S04]  /*fb50*/  LDL.LU R28, [R1+0x2d10] ;  /* 0x002d1000011c7983 */ /* 0x000ee80000300800 */
[----:B------:R4:W-:Y:S04]  /*fb60*/  STL.64 [R1+0x2cb0], R20 ;  /* 0x002cb01401007387 */ /* 0x0009e80000100a00 */
[----:B------:R-:W2:Y:S04]  /*fb70*/  LDL.LU R4, [R1+0x130] ;  /* 0x0001300001047983 */ /* 0x000ea80000300800 */
[----:B------:R-:W2:Y:S04]  /*fb80*/  LDL.LU R5, [R1+0x134] ;  /* 0x0001340001057983 */ /* 0x000ea80000300800 */
[----:B------:R-:W2:Y:S04]  /*fb90*/  LDL.LU R6, [R1+0x138] ;  /* 0x0001380001067983 */ /* 0x000ea80000300800 */
[----:B------:R-:W2:Y:S01]  /*fba0*/  LDL.LU R7, [R1+0x13c] ;  /* 0x00013c0001077983 */ /* 0x000ea20000300800 */
[----:B----4-:R-:W-:-:S02]  /*fbb0*/  MOV R21, R2 ;  /* 0x0000000200157202 */ /* 0x010fc40000000f00 */
[----:B-----5:R-:W-:Y:S02]  /*fbc0*/  MOV R20, R3 ;  /* 0x0000000300147202 */ /* 0x020fe40000000f00 */
[----:B------:R-:W4:Y:S04]  /*fbd0*/  LDL.LU R3, [R1+0x2d0c] ;  /* 0x002d0c0001037983 */ /* 0x000f280000300800 */
[----:B------:R-:W5:Y:S04]  /*fbe0*/  LDL.LU R2, [R1+0x2d08] ;  /* 0x002d080001027983 */ /* 0x000f680000300800 */
[----:B------:R3:W-:Y:S02]  /*fbf0*/  STL.64 [R1+0x2cc8], R20 ;  /* 0x002cc81401007387 */ /* 0x0007e40000100a00 */
[----:B---3--:R-:W-:Y:S01]  /*fc00*/  IMAD.MOV.U32 R20, RZ, RZ, R28 ;  /* 0x000000ffff147224 */ /* 0x008fe200078e001c */
[----:B--2---:R-:W-:Y:S01]  /*fc10*/  MOV R21, R29 ;  /* 0x0000001d00157202 */ /* 0x004fe20000000f00 */
[----:B------:R-:W2:Y:S04]  /*fc20*/  LDL.LU R28, [R1+0x2d04] ;  /* 0x002d0400011c7983 */ /* 0x000ea80000300800 */
[----:B------:R-:W3:Y:S04]  /*fc30*/  LDL.LU R29, [R1+0x2d00] ;  /* 0x002d0000011d7983 */ /* 0x000ee80000300800 */
[----:B------:R-:W-:Y:S04]  /*fc40*/  STL.64 [R1+0x2ce0], R20 ;  /* 0x002ce01401007387 */ /* 0x000fe80000100a00 */
[----:B------:R-:W-:Y:S04]  /*fc50*/  STL.64 [R1+0x2ca8], R6 ;  /* 0x002ca80601007387 */ /* 0x000fe80000100a00 */
[----:B------:R0:W-:Y:S04]  /*fc60*/  STL.64 [R1+0x2ca0], R4 ;  /* 0x002ca00401007387 */ /* 0x0001e80000100a00 */
[----:B0-----:R-:W2:Y:S04]  /*fc70*/  LDL.LU R4, [R1+0x140] ;  /* 0x0001400001047983 */ /* 0x001ea80000300800 */
[----:B------:R-:W2:Y:S04]  /*fc80*/  LDL.LU R5, [R1+0x144] ;  /* 0x0001440001057983 */ /* 0x000ea80000300800 */
[----:B------:R-:W2:Y:S04]  /*fc90*/  LDL.LU R6, [R1+0x148] ;  /* 0x0001480001067983 */ /* 0x000ea80000300800 */
[----:B------:R-:W2:Y:S01]  /*fca0*/  LDL.LU R7, [R1+0x14c] ;  /* 0x00014c0001077983 */ /* 0x000ea20000300800 */
[----:B----4-:R-:W-:Y:S01]  /*fcb0*/  IMAD.MOV.U32 R21, RZ, RZ, R3 ;  /* 0x000000ffff157224 */ /* 0x010fe200078e0003 */
[----:B-----5:R-:W-:-:S02]  /*fcc0*/  MOV R20, R2 ;  /* 0x0000000200147202 */ /* 0x020fc40000000f00 */
[----:B------:R-:W4:Y:S04]  /*fcd0*/  LDL.LU R2, [R1+0x2cfc] ;  /* 0x002cfc0001027983 */ /* 0x000f280000300800 */
[----:B------:R-:W5:Y:S04]  /*fce0*/  LDL.LU R3, [R1+0x2cf8] ;  /* 0x002cf80001037983 */ /* 0x000f680000300800 */
[----:B--2---:R-:W-:Y:S04]  /*fcf0*/  STL.64 [R1+0x2cc0], R6 ;  /* 0x002cc00601007387 */ /* 0x004fe80000100a00 */
[----:B------:R0:W-:Y:S04]  /*fd00*/  STL.64 [R1+0x2cb8], R4 ;  /* 0x002cb80401007387 */ /* 0x0001e80000100a00 */
[----:B0-----:R-:W2:Y:S04]  /*fd10*/  LDL.LU R4, [R1+0x150] ;  /* 0x0001500001047983 */ /* 0x001ea80000300800 */
[----:B------:R-:W2:Y:S04]  /*fd20*/  LDL.LU R5, [R1+0x154] ;  /* 0x0001540001057983 */ /* 0x000ea80000300800 */
[----:B------:R-:W2:Y:S04]  /*fd30*/  LDL.LU R6, [R1+0x158] ;  /* 0x0001580001067983 */ /* 0x000ea80000300800 */
[----:B------:R-:W2:Y:S04]  /*fd40*/  LDL.LU R7, [R1+0x15c] ;  /* 0x00015c0001077983 */ /* 0x000ea80000300800 */
        /* <DEDUP_REMOVED lines=12> */
[----:B------:R-:W-:Y:S04]  /*fe10*/  STL.64 [R1+0x2c88], R10 ;  /* 0x002c880a01007387 */ /* 0x000fe80000100a00 */
[----:B------:R0:W-:Y:S04]  /*fe20*/  STL.64 [R1+0x2c80], R8 ;  /* 0x002c800801007387 */ /* 0x0001e80000100a00 */
[----:B0-----:R-:W3:Y:S04]  /*fe30*/  LDL.LU R8, [R1+0x120] ;  /* 0x0001200001087983 */ /* 0x001ee80000300800 */
[----:B------:R-:W3:Y:S04]  /*fe40*/  LDL.LU R9, [R1+0x124] ;  /* 0x0001240001097983 */ /* 0x000ee80000300800 */
[----:B------:R-:W3:Y:S04]  /*fe50*/  LDL.LU R10, [R1+0x128] ;  /* 0x00012800010a7983 */ /* 0x000ee80000300800 */
[----:B------:R-:W3:Y:S04]  /*fe60*/  LDL.LU R11, [R1+0x12c] ;  /* 0x00012c00010b7983 */ /* 0x000ee80000300800 */
[----:B------:R-:W3:Y:S04]  /*fe70*/  LDL.LU R16, [R1+0xd0] ;  /* 0x0000d00001107983 */ /* 0x000ee80000300800 */
[----:B------:R-:W3:Y:S04]  /*fe80*/  LDL.LU R17, [R1+0xd4] ;  /* 0x0000d40001117983 */ /* 0x000ee80000300800 */
[----:B------:R-:W3:Y:S04]  /*fe90*/  LDL.LU R18, [R1+0xd8] ;  /* 0x0000d80001127983 */ /* 0x000ee80000300800 */
[----:B------:R-:W3:Y:S01]  /*fea0*/  LDL.LU R19, [R1+0xdc] ;  /* 0x0000dc0001137983 */ /* 0x000ee20000300800 */
[C---:B--2---:R-:W-:Y:S03]  /*feb0*/  HMMA.16816.F32.BF16 R20, R24.reuse, R20, R4 ;  /* 0x000000141814723c */ /* 0x044fe60000041804 */
[----:B---3--:R-:W-:Y:S04]  /*fec0*/  STL.64 [R1+0x2c28], R18 ;  /* 0x002c281201007387 */ /* 0x008fe80000100a00 */
[----:B------:R0:W-:Y:S04]  /*fed0*/  STL.64 [R1+0x2c20], R16 ;  /* 0x002c201001007387 */ /* 0x0001e80000100a00 */
[----:B0-----:R-:W2:Y:S04]  /*fee0*/  LDL.LU R16, [R1+0xe0] ;  /* 0x0000e00001107983 */ /* 0x001ea80000300800 */
[----:B------:R-:W2:Y:S04]  /*fef0*/  LDL.LU R17, [R1+0xe4] ;  /* 0x0000e40001117983 */ /* 0x000ea80000300800 */
[----:B------:R-:W2:Y:S04]  /*ff00*/  LDL.LU R18, [R1+0xe8] ;  /* 0x0000e80001127983 */ /* 0x000ea80000300800 */
[----:B------:R-:W2:Y:S04]  /*ff10*/  LDL.LU R19, [R1+0xec] ;  /* 0x0000ec0001137983 */ /* 0x000ea80000300800 */
[----:B------:R-:W-:Y:S04]  /*ff20*/  STL [R1+0x2af4], R14 ;  /* 0x002af40e01007387 */ /* 0x000fe80000100800 */
[----:B------:R-:W-:Y:S04]  /*ff30*/  STL [R1+0x2af0], R15 ;  /* 0x002af00f01007387 */ /* 0x000fe80000100800 */
[----:B------:R-:W3:Y:S04]  /*ff40*/  LDL.LU.64 R6, [R1+0x2cf0] ;  /* 0x002cf00001067983 */ /* 0x000ee80000300a00 */
[----:B------:R-:W3:Y:S04]  /*ff50*/  LDL.LU.64 R4, [R1+0x2ce8] ;  /* 0x002ce80001047983 */ /* 0x000ee80000300a00 */
[----:B------:R0:W-:Y:S04]  /*ff60*/  STL.64 [R1+0x170], R20 ;  /* 0x0001701401007387 */ /* 0x0001e80000100a00 */
[----:B------:R3:W-:Y:S04]  /*ff70*/  STL.64 [R1+0x178], R22 ;  /* 0x0001781601007387 */ /* 0x0007e80000100a00 */
[----:B0-----:R-:W3:Y:S02]  /*ff80*/  LDL.LU.64 R20, [R1+0x2ce0] ;  /* 0x002ce00001147983 */ /* 0x001ee40000300a00 */
[----:B---3--:R-:W-:Y:S02]  /*ff90*/  HMMA.16816.F32.BF16 R20, R24, R20, R4 ;  /* 0x000000141814723c */ /* 0x008fe40000041804 */
[----:B------:R-:W3:Y:S04]  /*ffa0*/  LDL.LU.64 R6, [R1+0x2cd8] ;  /* 0x002cd80001067983 */ /* 0x000ee80000300a00 */
[----:B------:R-:W3:Y:S11]  /*ffb0*/  LDL.LU.64 R4, [R1+0x2cd0] ;  /* 0x002cd00001047983 */ /* 0x000ef60000300a00 */
[----:B------:R-:W-:Y:S06]  /*ffc0*/  @!UPT UIADD3 URZ, URZ, URZ, URZ ;  /* 0x0000003f3f3ff290 */ /* 0x000fec000fffe03f */
[----:B------:R0:W-:Y:S04]  /*ffd0*/  STL.64 [R1+0x160], R20 ;  /* 0x0001601401007387 */ /* 0x0001e80000100a00 */
[----:B0-----:R-:W3:Y:S01]  /*ffe0*/  LDL.LU.64 R20, [R1+0x2cc8] ;  /* 0x002cc80001147983 */ /* 0x001ee20000300a00 */
[----:B------:R-:W-:Y:S02]  /*fff0*/  MOV R14, R22 ;  /* 0x00000016000e7202 */ /* 0x000fe40000000f00 */
[----:B------:R-:W-:-:S05]  /*10000*/  MOV R15, R23 ;  /* 0x00000017000f7202 */ /* 0x000fca0000000f00 */
[----:B------:R-:W-:Y:S04]  /*10010*/  STL [R1+0x2afc], R15 ;  /* 0x002afc0f01007387 */ /* 0x000fe80000100800 */
[----:B------:R-:W-:Y:S01]  /*10020*/  STL [R1+0x2af8], R14 ;  /* 0x002af80e01007387 */ /* 0x000fe20000100800 */
[C---:B---3--:R-:W-:Y:S03]  /*10030*/  HMMA.16816.F32.BF16 R20, R24.reuse, R20, R4 ;  /* 0x000000141814723c */ /* 0x048fe60000041804 */
[----:B------:R-:W3:Y:S04]  /*10040*/  LDL.LU.64 R6, [R1+0x2cc0] ;  /* 0x002cc00001067983 */ /* 0x000ee80000300a00 */
[----:B------:R-:W3:Y:S11]  /*10050*/  LDL.LU.64 R4, [R1+0x2cb8] ;  /* 0x002cb80001047983 */ /* 0x000ef60000300a00 */
[----:B------:R-:W-:Y:S05]  /*10060*/  @!UPT UIADD3 URZ, URZ, URZ, URZ ;  /* 0x0000003f3f3ff290 */ /* 0x000fea000fffe03f */
        /* <DEDUP_REMOVED lines=9> */
[----:B------:R-:W-:Y:S01]  /*10100*/  MOV R14, R23 ;  /* 0x00000017000e7202 */ /* 0x000fe20000000f00 */
[----:B------:R-:W-:-:S04]  /*10110*/  IMAD.MOV.U32 R15, RZ, RZ, R22 ;  /* 0x000000ffff0f7224 */ /* 0x000fc800078e0016 */
[----:B------:R-:W-:Y:S04]  /*10120*/  STL [R1+0x2b04], R14 ;  /* 0x002b040e01007387 */ /* 0x000fe80000100800 */
[----:B------:R-:W-:Y:S01]  /*10130*/  STL [R1+0x2b00], R15 ;  /* 0x002b000f01007387 */ /* 0x000fe20000100800 */
[C---:B---3--:R-:W-:Y:S03]  /*10140*/  HMMA.16816.F32.BF16 R20, R24.reuse, R20, R4 ;  /* 0x000000141814723c */ /* 0x048fe60000041804 */
[----:B------:R-:W3:Y:S11]  /*10150*/  LDL.LU.64 R4, [R1+0x2c90] ;  /* 0x002c900001047983 */ /* 0x000ef60000300a00 */
[----:B------:R-:W-:Y:S09]  /*10160*/  @!UPT UIADD3 URZ, URZ, URZ, URZ ;  /* 0x0000003f3f3ff290 */ /* 0x000ff2000fffe03f */
[----:B------:R0:W-:Y:S04]  /*10170*/  STL.64 [R1+0x130], R20 ;  /* 0x0001301401007387 */ /* 0x0001e80000100a00 */
[----:B------:R-:W-:Y:S04]  /*10180*/  STL.64 [R1+0x138], R22 ;  /* 0x0001381601007387 */ /* 0x000fe80000100a00 */
[----:B0-----:R-:W2:Y:S04]  /*10190*/  LDL.LU R20, [R1+0xc0] ;  /* 0x0000c00001147983 */ /* 0x001ea80000300800 */
[----:B------:R-:W2:Y:S01]  /*101a0*/  LDL.LU R21, [R1+0xc4] ;  /* 0x0000c40001157983 */ /* 0x000ea20000300800 */
[C---:B---3--:R-:W-:Y:S03]  /*101b0*/  HMMA.16816.F32.BF16 R4, R24.reuse, R4, R8 ;  /* 0x000000041804723c */ /* 0x048fe60000041808 */
[----:B------:R-:W3:Y:S04]  /*101c0*/  LDL.LU.64 R10, [R1+0x2c88] ;  /* 0x002c8800010a7983 */ /* 0x000ee80000300a00 */
[----:B------:R-:W3:Y:S11]  /*101d0*/  LDL.LU.64 R8, [R1+0x2c80] ;  /* 0x002c800001087983 */ /* 0x000ef60000300a00 */
[----:B------:R-:W-:Y:S05]  /*101e0*/  @!UPT UIADD3 URZ, URZ, URZ, URZ ;  /* 0x0000003f3f3ff290 */ /* 0x000fea000fffe03f */
[----:B------:R0:W-:Y:S04]  /*101f0*/  STL.64 [R1+0x120], R4 ;  /* 0x0001200401007387 */ /* 0x0001e80000100a00 */
[----:B------:R3:W-:Y:S04]  /*10200*/  STL.64 [R1+0x128], R6 ;  /* 0x0001280601007387 */ /* 0x0007e80000100a00 */
[----:B0-----:R-:W3:Y:S02]  /*10210*/  LDL.LU.64 R4, [R1+0x2c78] ;  /* 0x002c780001047983 */ /* 0x001ee40000300a00 */
[C---:B---3--:R-:W-:Y:S02]  /*10220*/  HMMA.16816.F32.BF16 R4, R24.reuse, R4, R8 ;  /* 0x000000041804723c */ /* 0x048fe40000041808 */
[----:B------:R-:W3:Y:S04]  /*10230*/  LDL.LU.64 R10, [R1+0x2c70] ;  /* 0x002c7000010a7983 */ /* 0x000ee80000300a00 */
[----:B------:R-:W3:Y:S11]  /*10240*/  LDL.LU.64 R8, [R1+0x2c68] ;  /* 0x002c680001087983 */ /* 0x000ef60000300a00 */
[----:B------:R-:W-:Y:S06]  /*10250*/  @!UPT UIADD3 URZ, URZ, URZ, URZ ;  /* 0x0000003f3f3ff290 */ /* 0x000fec000fffe03f */
[----:B------:R0:W-:Y:S04]  /*10260*/  STL.64 [R1+0x110], R4 ;  /* 0x0001100401007387 */ /* 0x0001e80000100a00 */
[----:B------:R3:W-:Y:S04]  /*10270*/  STL.64 [R1+0x118], R6 ;  /* 0x0001180601007387 */ /* 0x0007e80000100a00 */
[----:B0-----:R-:W3:Y:S02]  /*10280*/  LDL.LU.64 R4, [R1+0x2c60] ;  /* 0x002c600001047983 */ /* 0x001ee40000300a00 */
[C---:B---3--:R-:W-:Y:S02]  /*10290*/  HMMA.16816.F32.BF16 R4, R24.reuse, R4, R8 ;  /* 0x000000041804723c */ /* 0x048fe40000041808 */
[----:B------:R-:W3:Y:S04]  /*102a0*/  LDL.LU.64 R10, [R1+0x2c58] ;  /* 0x002c5800010a7983 */ /* 0x000ee80000300a00 */
[----:B------:R-:W3:Y:S11]  /*102b0*/  LDL.LU.64 R8, [R1+0x2c50] ;  /* 0x002c500001087983 */ /* 0x000ef60000300a00 */
[----:B------:R-:W-:Y:S06]  /*102c0*/  @!UPT UIADD3 URZ, URZ, URZ, URZ ;  /* 0x0000003f3f3ff290 */ /* 0x000fec000fffe03f */
[----:B------:R-:W-:Y:S04]  /*102d0*/  STL.64 [R1+0x100], R4 ;  /* 0x0001000401007387 */ /* 0x000fe80000100a00 */
[----:B------:R0:W-:Y:S04]  /*102e0*/  STL.64 [R1+0x108], R6 ;  /* 0x0001080601007387 */ /* 0x0001e80000100a00 */
[----:B0-----:R-:W2:Y:S04]  /*102f0*/  LDL.LU.64 R6, [R1+0x2c48] ;  /* 0x002c480001067983 */ /* 0x001ea80000300a00 */
[----:B------:R-:W3:Y:S02]  /*10300*/  LDL.LU.64 R4, [R1+0x2c40] ;  /* 0x002c400001047983 */ /* 0x000ee40000300a00 */
[C---:B---3--:R-:W-:Y:S11]  /*10310*/  HMMA.16816.F32.BF16 R8, R24.reuse, R4, R8 ;  /* 0x000000041808723c */ /* 0x048ff60000041808 */
[----:B------:R-:W-:Y:S11]  /*10320*/  @!UPT UIADD3 URZ, URZ, URZ, URZ ;  /* 0x0000003f3f3ff290 */ /* 0x000ff6000fffe03f */
[----:B------:R-:W-:Y:S01]  /*10330*/  @!UPT UIADD3 URZ, URZ, URZ, URZ ;  /* 0x0000003f3f3ff290 */ /* 0x000fe2000fffe03f */
[----:B------:R-:W-:Y:S04]  /*10340*/  STL.64 [R1+0xf0], R8 ;  /* 0x0000f00801007387 */ /* 0x000fe80000100a00 */
[----:B------:R0:W-:Y:S04]  /*10350*/  STL.64 [R1+0xf8], R10 ;  /* 0x0000f80a01007387 */ /* 0x0001e80000100a00 */
[----:B0-----:R-:W3:Y:S04]  /*10360*/  LDL.LU.64 R10, [R1+0x2c38] ;  /* 0x002c3800010a7983 */ /* 0x001ee80000300a00 */
[----:B------:R-:W2:Y:S02]  /*10370*/  LDL.LU.64 R8, [R1+0x2c30] ;  /* 0x002c300001087983 */ /* 0x000ea40000300a00 */
[C---:B--2---:R-:W-:Y:S11]  /*10380*/  HMMA.16816.F32.BF16 R16, R24.reuse, R8, R16 ;  /* 0x000000081810723c */ /* 0x044ff60000041810 */
[----:B------:R-:W-:Y:S11]  /*10390*/  @!UPT UIADD3 URZ, URZ, URZ, URZ ;  /* 0x0000003f3f3ff290 */ /* 0x000ff6000fffe03f */
[----:B------:R-:W-:Y:S01]  /*103a0*/  @!UPT UIADD3 URZ, URZ, URZ, URZ ;  /* 0x0000003f3f3ff290 */ /* 0x000fe2000fffe03f */
[----:B------:R-:W-:Y:S04]  /*103b0*/  STL.64 [R1+0xe0], R16 ;  /* 0x0000e01001007387 */ /* 0x000fe80000100a00 */
[----:B------:R0:W-:Y:S04]  /*103c0*/  STL.64 [R1+0xe8], R18 ;  /* 0x0000e81201007387 */ /* 0x0001e80000100a00 */
[----:B0-----:R-:W2:Y:S04]  /*103d0*/  LDL.LU.64 R18, [R1+0x2c28] ;  /* 0x002c280001127983 */ /* 0x001ea80000300a00 */
[----:B------:R-:W2:Y:S04]  /*103e0*/  LDL.LU.64 R16, [R1+0x2c20] ;  /* 0x002c200001107983 */ /* 0x000ea80000300a00 */
[----:B------:R-:W2:Y:S04]  /*103f0*/  LDL R9, [R1+0x7a0] ;  /* 0x0007a00001097983 */ /* 0x000ea80000100800 */
[----:B---3--:R-:W-:Y:S04]  /*10400*/  STL [R1+0x2b68], R10 ;  /* 0x002b680a01007387 */ /* 0x008fe80000100800 */
[----:B------:R0:W-:Y:S04]  /*10410*/  STL [R1+0x2bf0], R11 ;  /* 0x002bf00b01007387 */ /* 0x0001e80000100800 */
[----:B0-----:R-:W3:Y:S04]  /*10420*/  LDL.LU.64 R10, [R1+0x98] ;  /* 0x00009800010a7983 */ /* 0x001ee80000300a00 */
[----:B---3--:R0:W-:Y:S04]  /*10430*/  STL.64 [R1+0x2bf8], R10 ;  /* 0x002bf80a01007387 */ /* 0x0081e80000100a00 */
[----:B0-----:R-:W3:Y:S01]  /*10440*/  LDL.LU.64 R10, [R1+0xa8] ;  /* 0x0000a800010a7983 */ /* 0x001ee20000300a00 */
[----:B--2---:R-:W-:Y:S01]  /*10450*/  HMMA.16816.F32.BF16 R12, R24, R12, R16 ;  /* 0x0000000c180c723c */ /* 0x004fe20000041810 */
[----:B-----5:R-:W-:Y:S01]  /*10460*/  MOV R22, R3 ;  /* 0x0000000300167202 */ /* 0x020fe20000000f00 */
[----:B----4-:R-:W-:Y:S11]  /*10470*/  IMAD.MOV.U32 R23, RZ, RZ, R2 ;  /* 0x000000ffff177224 */ /* 0x010ff600078e0002 */
[----:B------:R-:W-:Y:S11]  /*10480*/  @!UPT UIADD3 URZ, URZ, URZ, URZ ;  /* 0x0000003f3f3ff290 */ /* 0x000ff6000fffe03f */
[----:B------:R-:W-:Y:S01]  /*10490*/  MOV R4, R12 ;  /* 0x0000000c00047202 */ /* 0x000fe20000000f00 */
[----:B------:R-:W-:Y:S01]  /*104a0*/  IMAD.MOV.U32 R3, RZ, RZ, R14 ;  /* 0x000000ffff037224 */ /* 0x000fe200078e000e */
[----:B------:R-:W-:Y:S02]  /*104b0*/  MOV R5, R13 ;  /* 0x0000000d00057202 */ /* 0x000fe40000000f00 */
[----:B------:R-:W-:Y:S01]  /*104c0*/  MOV R2, R15 ;  /* 0x0000000f00027202 */ /* 0x000fe20000000f00 */
[----:B---3--:R0:W-:Y:S04]  /*104d0*/  STL.64 [R1+0x2c00], R10 ;  /* 0x002c000a01007387 */ /* 0x0081e80000100a00 */
[----:B0-----:R-:W2:Y:S04]  /*104e0*/  LDL.LU.64 R10, [R1+0xb8] ;  /* 0x0000b800010a7983 */ /* 0x001ea80000300a00 */
[----:B------:R-:W3:Y:S04]  /*104f0*/  LDL.LU.64 R18, [R1+0x2c18] ;  /* 0x002c180001127983 */ /* 0x000ee80000300a00 */
[----:B------:R-:W4:Y:S04]  /*10500*/  LDL.LU.64 R16, [R1+0x2c10] ;  /* 0x002c100001107983 */ /* 0x000f280000300a00 */
[----:B------:R-:W2:Y:S04]  /*10510*/  LDL.LU R12, [R1+0x2b0] ;  /* 0x0002b000010c7983 */ /* 0x000ea80000300800 */
[----:B------:R-:W2:Y:S04]  /*10520*/  LDL.LU R13, [R1+0x2b4] ;  /* 0x0002b400010d7983 */ /* 0x000ea80000300800 */
[----:B------:R-:W2:Y:S04]  /*10530*/  LDL.LU R14, [R1+0x2b8] ;  /* 0x0002b800010e7983 */ /* 0x000ea80000300800 */
[----:B------:R-:W2:Y:S04]  /*10540*/  LDL.LU R15, [R1+0x2bc] ;  /* 0x0002bc00010f7983 */ /* 0x000ea80000300800 */
[----:B------:R0:W-:Y:S04]  /*10550*/  STL.64 [R1+0x2b48], R6 ;  /* 0x002b480601007387 */ /* 0x0001e80000100a00 */
[----:B------:R1:W-:Y:S01]  /*10560*/  STL.64 [R1+0x2b40], R4 ;  /* 0x002b400401007387 */ /* 0x0003e20000100a00 */
[----:B0-----:R-:W-:Y:S01]  /*10570*/  MOV R6, R29 ;  /* 0x0000001d00067202 */ /* 0x001fe20000000f00 */
[----:B------:R-:W-:-:S02]  /*10580*/  IMAD.MOV.U32 R7, RZ, RZ, R28 ;  /* 0x000000ffff077224 */ /* 0x000fc400078e001c */
[----:B-1----:R-:W5:Y:S04]  /*10590*/  LDL.LU R4, [R1+0x290] ;  /* 0x0002900001047983 */ /* 0x002f680000300800 */
[----:B------:R-:W5:Y:S04]  /*105a0*/  LDL.LU R5, [R1+0x294] ;  /* 0x0002940001057983 */ /* 0x000f680000300800 */
[----:B------:R-:W-:Y:S04]  /*105b0*/  STL [R1+0x2b0c], R2 ;  /* 0x002b0c0201007387 */ /* 0x000fe80000100800 */
[----:B------:R-:W-:Y:S01]  /*105c0*/  STL [R1+0x2b08], R3 ;  /* 0x002b080301007387 */ /* 0x000fe20000100800 */
[----:B----4-:R-:W-:Y:S03]  /*105d0*/  HMMA.16816.F32.BF16 R20, R24, R16, R20 ;  /* 0x000000101814723c */ /* 0x010fe60000041814 */
[----:B------:R-:W0:Y:S11]  /*105e0*/  LDSM.16.MT88.4 R24, [R9+0x6100] ;  /* 0x006100000918783b */ /* 0x000e360000004200 */
[----:B------:R-:W-:Y:S09]  /*105f0*/  @!UPT UIADD3 URZ, URZ, URZ, URZ ;  /* 0x0000003f3f3ff290 */ /* 0x000ff2000fffe03f */
[----:B------:R-:W-:Y:S01]  /*10600*/  STL [R1+0xc0], R20 ;  /* 0x0000c01401007387 */ /* 0x000fe20000100800 */
[----:B------:R-:W-:Y:S01]  /*10610*/  MOV R29, R21 ;  /* 0x00000015001d7202 */ /* 0x000fe20000000f00 */
[----:B------:R-:W-:Y:S01]  /*10620*/  IMAD.MOV.U32 R17, RZ, RZ, R23 ;  /* 0x000000ffff117224 */ /* 0x000fe200078e0017 */
[----:B------:R-:W-:Y:S02]  /*10630*/  MOV R28, R22 ;  /* 0x00000016001c7202 */ /* 0x000fe40000000f00 */
[----:B------:R-:W2:Y:S04]  /*10640*/  LDSM.16.MT88.4 R20, [R9+0x6000] ;  /* 0x006000000914783b */ /* 0x000ea80000004200 */
[----:B------:R-:W-:Y:S04]  /*10650*/  STL [R1+0x2b14], R28 ;  /* 0x002b141c01007387 */ /* 0x000fe80000100800 */
[----:B------:R-:W-:Y:S04]  /*10660*/  STL [R1+0x2b10], R29 ;  /* 0x002b101d01007387 */ /* 0x000fe80000100800 */
[----:B0-----:R-:W-:Y:S04]  /*10670*/  STL.64 [R1+0x2ac8], R26 ;  /* 0x002ac81a01007387 */ /* 0x001fe80000100a00 */
[----:B------:R0:W-:Y:S01]  /*10680*/  STL.64 [R1+0x2ac0], R24 ;  /* 0x002ac01801007387 */ /* 0x0001e20000100a00 */
[----:B--2---:R-:W-:Y:S03]  /*10690*/  HMMA.16816.F32.BF16 R12, R20, R10, R12 ;  /* 0x0000000a140c723c */ /* 0x004fe6000004180c */
[----:B0-----:R-:W2:Y:S01]  /*106a0*/  LDL.LU R24, [R1+0x2a0] ;  /* 0x0002a00001187983 */ /* 0x001ea20000300800 */
[----:B---3--:R-:W-:-:S02]  /*106b0*/  MOV R26, R18 ;  /* 0x00000012001a7202 */ /* 0x008fc40000000f00 */
[----:B------:R-:W-:Y:S01]  /*106c0*/  MOV R27, R19 ;  /* 0x00000013001b7202 */ /* 0x000fe20000000f00 */
[----:B------:R-:W2:Y:S04]  /*106d0*/  LDL.LU R25, [R1+0x2a4] ;  /* 0x0002a40001197983 */ /* 0x000ea80000300800 */
[----:B------:R-:W3:Y:S04]  /*106e0*/  LDL.LU R18, [R1+0x2c0c] ;  /* 0x002c0c0001127983 */ /* 0x000ee80000300800 */
[----:B------:R-:W3:Y:S08]  /*106f0*/  LDL.LU R19, [R1+0x2c08] ;  /* 0x002c080001137983 */ /* 0x000ef00000300800 */
[----:B------:R0:W-:Y:S04]  /*10700*/  STL.64 [R1+0x470], R12 ;  /* 0x0004700c01007387 */ /* 0x0001e80000100a00 */
[----:B------:R1:W-:Y:S01]  /*10710*/  STL.64 [R1+0x478], R14 ;  /* 0x0004780e01007387 */ /* 0x0003e20000100a00 */
[----:B0-----:R-:W-:Y:S01]  /*10720*/  IMAD.MOV.U32 R13, RZ, RZ, R10 ;  /* 0x000000ffff0d7224 */ /* 0x001fe200078e000a */
[----:B------:R-:W-:-:S02]  /*10730*/  MOV R12, R11 ;  /* 0x0000000b000c7202 */ /* 0x000fc40000000f00 */
[----:B------:R-:W2:Y:S04]  /*10740*/  LDL.LU.64 R10, [R1+0x2c00] ;  /* 0x002c0000010a7983 */ /* 0x000ea80000300a00 */
[----:B------:R-:W-:Y:S04]  /*10750*/  STL [R1+0x2b1c], R12 ;  /* 0x002b1c0c01007387 */ /* 0x000fe80000100800 */
[----:B------:R-:W-:Y:S04]  /*10760*/  STL [R1+0x2b18], R13 ;  /* 0x002b180d01007387 */ /* 0x000fe80000100800 */
[----:B-1----:R-:W4:Y:S01]  /*10770*/  LDL.LU.64 R14, [R1+0x88] ;  /* 0x00008800010e7983 */ /* 0x002f220000300a00 */
[C---:B--2---:R-:W-:Y:S11]  /*10780*/  HMMA.16816.F32.BF16 R24, R20.reuse, R10, R24 ;  /* 0x0000000a1418723c */ /* 0x044ff60000041818 */
[----:B------:R-:W-:Y:S11]  /*10790*/  @!UPT UIADD3 URZ, URZ, URZ, URZ ;  /* 0x0000003f3f3ff290 */ /* 0x000ff6000fffe03f */
[----:B------:R-:W-:Y:S01]  /*107a0*/  @!UPT UIADD3 URZ, URZ, URZ, URZ ;  /* 0x0000003f3f3ff290 */ /* 0x000fe2000fffe03f */
[----:B------:R0:W-:Y:S04]  /*107b0*/  STL.64 [R1+0x460], R24 ;  /* 0x0004601801007387 */ /* 0x0001e80000100a00 */
[----:B------:R1:W-:Y:S01]  /*107c0*/  STL.64 [R1+0x468], R26 ;  /* 0x0004681a01007387 */ /* 0x0003e20000100a00 */
[----:B0-----:R-:W-:Y:S01]  /*107d0*/  MOV R25, R10 ;  /* 0x0000000a00197202 */ /* 0x001fe20000000f00 */
[----:B------:R-:W-:Y:S02]  /*107e0*/  IMAD.MOV.U32 R24, RZ, RZ, R11 ;  /* 0x000000ffff187224 */ /* 0x000fe400078e000b */
[----:B------:R-:W5:Y:S04]  /*107f0*/  LDL.LU.64 R10, [R1+0x2bf8] ;  /* 0x002bf800010a7983 */ /* 0x000f680000300a00 */
[----:B------:R-:W-:Y:S04]  /*10800*/  STL [R1+0x2b24], R24 ;  /* 0x002b241801007387 */ /* 0x000fe80000100800 */
[----:B------:R-:W-:Y:S01]  /*10810*/  STL [R1+0x2b20], R25 ;  /* 0x002b201901007387 */ /* 0x000fe20000100800 */
[----:B-----5:R-:W-:Y:S01]  /*10820*/  HMMA.16816.F32.BF16 R4, R20, R10, R4 ;  /* 0x0000000a1404723c */ /* 0x020fe20000041804 */
[----:B-1----:R-:W-:-:S02]  /*10830*/  MOV R26, R11 ;  /* 0x0000000b001a7202 */ /* 0x002fc40000000f00 */
[----:B------:R-:W2:Y:S11]  /*10840*/  LDL.LU R11, [R1+0x2bf0] ;  /* 0x002bf000010b7983 */ /* 0x000eb60000300800 */
[----:B------:R-:W-:Y:S09]  /*10850*/  @!UPT UIADD3 URZ, URZ, URZ, URZ ;  /* 0x0000003f3f3ff290 */ /* 0x000ff2000fffe03f */
[----:B------:R-:W-:Y:S01]  /*10860*/  STL.64 [R1+0x450], R4 ;  /* 0x0004500401007387 */ /* 0x000fe20000100a00 */
[----:B------:R-:W-:-:S03]  /*10870*/  IMAD.MOV.U32 R16, RZ, RZ, R7 ;  /* 0x000000ffff107224 */ /* 0x000fc600078e0007 */
[----:B------:R0:W-:Y:S04]  /*10880*/  STL [R1+0x458], R6 ;  /* 0x0004580601007387 */ /* 0x0001e80000100800 */
[----:B0-----:R-:W5:Y:S04]  /*10890*/  LDL.LU.64 R6, [R1+0x8] ;  /* 0x0000080001067983 */ /* 0x001f680000300a00 */
[----:B-----5:R0:W-:Y:S04]  /*108a0*/  STL.64 [R1+0x2b60], R6 ;  /* 0x002b600601007387 */ /* 0x0201e80000100a00 */
[----:B------:R-:W5:Y:S04]  /*108b0*/  LDL.LU R4, [R1+0x280] ;  /* 0x0002800001047983 */ /* 0x000f680000300800 */
[----:B------:R-:W5:Y:S04]  /*108c0*/  LDL.LU R5, [R1+0x284] ;  /* 0x0002840001057983 */ /* 0x000f680000300800 */
[----:B0-----:R-:W5:Y:S04]  /*108d0*/  LDL.LU R6, [R1+0x288] ;  /* 0x0002880001067983 */ /* 0x001f680000300800 */
[----:B------:R-:W5:Y:S01]  /*108e0*/  LDL.LU R7, [R1+0x28c] ;  /* 0x00028c0001077983 */ /* 0x000f620000300800 */
[----:B------:R-:W-:-:S05]  /*108f0*/  MOV R27, R10 ;  /* 0x0000000a001b7202 */ /* 0x000fca0000000f00 */
[----:B------:R-:W-:Y:S04]  /*10900*/  STL [R1+0x2b28], R27 ;  /* 0x002b281b01007387 */ /* 0x000fe80000100800 */
[----:B------:R-:W-:Y:S04]  /*10910*/  STL [R1+0x2b80], R26 ;  /* 0x002b801a01007387 */ /* 0x000fe80000100800 */
[----:B---3--:R-:W-:Y:S04]  /*10920*/  STL.64 [R1+0x2ad8], R18 ;  /* 0x002ad81201007387 */ /* 0x008fe80000100a00 */
[----:B------:R4:W-:Y:S02]  /*10930*/  STL.64 [R1+0x2ad0], R16 ;  /* 0x002ad01001007387 */ /* 0x0009e40000100a00 */
[----:B----4-:R-:W-:-:S02]  /*10940*/  MOV R17, R14 ;  /* 0x0000000e00117202 */ /* 0x010fc40000000f00 */
[----:B------:R-:W-:Y:S01]  /*10950*/  MOV R16, R15 ;  /* 0x0000000f00107202 */ /* 0x000fe20000000f00 */
[C---:B-----5:R-:W-:Y:S11]  /*10960*/  HMMA.16816.F32.BF16 R4, R20.reuse, R14, R4 ;  /* 0x0000000e1404723c */ /* 0x060ff60000041804 */
[----:B------:R-:W-:Y:S11]  /*10970*/  @!UPT UIADD3 URZ, URZ, URZ, URZ ;  /* 0x0000003f3f3ff290 */ /* 0x000ff6000fffe03f */
[----:B------:R-:W-:Y:S01]  /*10980*/  @!UPT UIADD3 URZ, URZ, URZ, URZ ;  /* 0x0000003f3f3ff290 */ /* 0x000fe2000fffe03f */
[----:B------:R-:W-:Y:S04]  /*10990*/  STL.64 [R1+0x440], R4 ;  /* 0x0004400401007387 */ /* 0x000fe80000100a00 */
[----:B------:R-:W-:Y:S04]  /*109a0*/  STL.64 [R1+0x448], R6 ;  /* 0x0004480601007387 */ /* 0x000fe80000100a00 */
[----:B------:R0:W-:Y:S04]  /*109b0*/  STL.64 [R1+0x2be8], R16 ;  /* 0x002be81001007387 */ /* 0x0001e80000100a00 */
[----:B------:R-:W3:Y:S04]  /*109c0*/  LDL.LU R8, [R1+0x210] ;  /* 0x0002100001087983 */ /* 0x000ee80000300800 */
[----:B------:R-:W3:Y:S04]  /*109d0*/  LDL.LU R9, [R1+0x214] ;  /* 0x0002140001097983 */ /* 0x000ee80000300800 */
[----:B------:R-:W2:Y:S04]  /*109e0*/  LDL.LU R10, [R1+0x218] ;  /* 0x00021800010a7983 */ /* 0x000ea80000300800 */
[----:B------:R-:W4:Y:S04]  /*109f0*/  LDL.LU R24, [R1+0x220] ;  /* 0x0002200001187983 */ /* 0x000f280000300800 */
[----:B------:R-:W4:Y:S04]  /*10a00*/  LDL.LU R25, [R1+0x224] ;  /* 0x0002240001197983 */ /* 0x000f280000300800 */
[----:B------:R-:W5:Y:S04]  /*10a10*/  LDL.LU R26, [R1+0x228] ;  /* 0x00022800011a7983 */ /* 0x000f680000300800 */
[----:B------:R-:W5:Y:S04]  /*10a20*/  LDL.LU R27, [R1+0x22c] ;  /* 0x00022c00011b7983 */ /* 0x000f680000300800 */
[----:B------:R-:W2:Y:S04]  /*10a30*/  LDL.LU R12, [R1+0x260] ;  /* 0x00026000010c7983 */ /* 0x000ea80000300800 */
[----:B------:R-:W2:Y:S04]  /*10a40*/  LDL.LU R13, [R1+0x264] ;  /* 0x00026400010d7983 */ /* 0x000ea80000300800 */
[----:B------:R-:W2:Y:S04]  /*10a50*/  LDL.LU R14, [R1+0x268] ;  /* 0x00026800010e7983 */ /* 0x000ea80000300800 */
[----:B------:R-:W2:Y:S04]  /*10a60*/  LDL.LU R15, [R1+0x26c] ;  /* 0x00026c00010f7983 */ /* 0x000ea80000300800 */
[----:B0-----:R-:W3:Y:S04]  /*10a70*/  LDL.LU R16, [R1+0x270] ;  /* 0x0002700001107983 */ /* 0x001ee80000300800 */
[----:B------:R-:W3:Y:S04]  /*10a80*/  LDL.LU R17, [R1+0x274] ;  /* 0x0002740001117983 */ /* 0x000ee80000300800 */
[----:B------:R-:W3:Y:S04]  /*10a90*/  LDL.LU R18, [R1+0x278] ;  /* 0x0002780001127983 */ /* 0x000ee80000300800 */
[----:B------:R-:W3:Y:S04]  /*10aa0*/  LDL.LU R19, [R1+0x27c] ;  /* 0x00027c0001137983 */ /* 0x000ee80000300800 */
[----:B--2---:R0:W-:Y:S04]  /*10ab0*/  STL.64 [R1+0x2be0], R14 ;  /* 0x002be00e01007387 */ /* 0x0041e80000100a00 */
[----:B------:R-:W-:Y:S04]  /*10ac0*/  STL.64 [R1+0x2bd8], R12 ;  /* 0x002bd80c01007387 */ /* 0x000fe80000100a00 */
[----:B0-----:R-:W2:Y:S04]  /*10ad0*/  LDL.LU.64 R14, [R1+0x78] ;  /* 0x00007800010e7983 */ /* 0x001ea80000300a00 */
[----:B-----5:R0:W-:Y:S04]  /*10ae0*/  STL.64 [R1+0x2b90], R26 ;  /* 0x002b901a01007387 */ /* 0x0201e80000100a00 */
[----:B----4-:R-:W-:Y:S04]  /*10af0*/  STL.64 [R1+0x2b88], R24 ;  /* 0x002b881801007387 */ /* 0x010fe80000100a00 */
[----:B0-----:R-:W4:Y:S04]  /*10b00*/  LDL.LU.64 R26, [R1+0x38] ;  /* 0x00003800011a7983 */ /* 0x001f280000300a00 */
[----:B----4-:R0:W-:Y:S04]  /*10b10*/  STL.64 [R1+0x2ba0], R26 ;  /* 0x002ba01a01007387 */ /* 0x0101e80000100a00 */
[----:B0-----:R-:W4:Y:S04]  /*10b20*/  LDL.LU.64 R26, [R1+0x48] ;  /* 0x00004800011a7983 */ /* 0x001f280000300a00 */
[----:B----4-:R0:W-:Y:S04]  /*10b30*/  STL.64 [R1+0x2bb8], R26 ;  /* 0x002bb81a01007387 */ /* 0x0101e80000100a00 */
[----:B0-----:R-:W4:Y:S04]  /*10b40*/  LDL.LU.64 R26, [R1+0x58] ;  /* 0x00005800011a7983 */ /* 0x001f280000300a00 */
[----:B----4-:R0:W-:Y:S04]  /*10b50*/  STL.64 [R1+0x2bd0], R26 ;  /* 0x002bd01a01007387 */ /* 0x0101e80000100a00 */
[----:B0-----:R-:W4:Y:S04]  /*10b60*/  LDL.LU.64 R26, [R1+0x68] ;  /* 0x00006800011a7983 */ /* 0x001f280000300a00 */
[----:B------:R0:W-:Y:S04]  /*10b70*/  STL.64 [R1+0x2b78], R10 ;  /* 0x002b780a01007387 */ /* 0x0001e80000100a00 */
[----:B---3--:R1:W-:Y:S04]  /*10b80*/  STL.64 [R1+0x2b70], R8 ;  /* 0x002b700801007387 */ /* 0x0083e80000100a00 */
[----:B0-----:R-:W3:Y:S04]  /*10b90*/  LDL.LU.64 R10, [R1+0x28] ;  /* 0x00002800010a7983 */ /* 0x001ee80000300a00 */
[----:B---3--:R0:W-:Y:S04]  /*10ba0*/  STL.64 [R1+0x2b98], R10 ;  /* 0x002b980a01007387 */ /* 0x0081e80000100a00 */
[----:B-1----:R-:W3:Y:S04]  /*10bb0*/  LDL.LU R8, [R1+0x230] ;  /* 0x0002300001087983 */ /* 0x002ee80000300800 */
[----:B------:R-:W3:Y:S04]  /*10bc0*/  LDL.LU R9, [R1+0x234] ;  /* 0x0002340001097983 */ /* 0x000ee80000300800 */
[----:B0-----:R-:W5:Y:S04]  /*10bd0*/  LDL.LU R10, [R1+0x238] ;  /* 0x00023800010a7983 */ /* 0x001f680000300800 */
[----:B------:R-:W5:Y:S01]  /*10be0*/  LDL.LU R11, [R1+0x23c] ;  /* 0x00023c00010b7983 */ /* 0x000f620000300800 */
[----:B--2---:R-:W-:Y:S03]  /*10bf0*/  HMMA.16816.F32.BF16 R16, R20, R14, R16 ;  /* 0x0000000e1410723c */ /* 0x004fe60000041810 */
[----:B-----5:R-:W-:Y:S04]  /*10c00*/  STL.64 [R1+0x2bb0], R10 ;  /* 0x002bb00a01007387 */ /* 0x020fe80000100a00 */
[----:B---3--:R0:W-:Y:S04]  /*10c10*/  STL.64 [R1+0x2ba8], R8 ;  /* 0x002ba80801007387 */ /* 0x0081e80000100a00 */
[----:B0-----:R-:W2:Y:S04]  /*10c20*/  LDL.LU R8, [R1+0x240] ;  /* 0x0002400001087983 */ /* 0x001ea80000300800 */
[----:B------:R-:W2:Y:S04]  /*10c30*/  LDL.LU R9, [R1+0x244] ;  /* 0x0002440001097983 */ /* 0x000ea80000300800 */
[----:B------:R-:W3:Y:S04]  /*10c40*/  LDL.LU R10, [R1+0x248] ;  /* 0x00024800010a7983 */ /* 0x000ee80000300800 */
[----:B------:R-:W3:Y:S04]  /*10c50*/  LDL.LU R11, [R1+0x24c] ;  /* 0x00024c00010b7983 */ /* 0x000ee80000300800 */
[----:B---3--:R-:W-:Y:S04]  /*10c60*/  STL.64 [R1+0x2bc8], R10 ;  /* 0x002bc80a01007387 */ /* 0x008fe80000100a00 */
[----:B--2---:R0:W-:Y:S04]  /*10c70*/  STL.64 [R1+0x2bc0], R8 ;  /* 0x002bc00801007387 */ /* 0x0041e80000100a00 */
[----:B0-----:R-:W2:Y:S04]  /*10c80*/  LDL.LU R8, [R1+0x250] ;  /* 0x0002500001087983 */ /* 0x001ea80000300800 */
[----:B------:R-:W2:Y:S04]  /*10c90*/  LDL.LU R9, [R1+0x254] ;  /* 0x0002540001097983 */ /* 0x000ea80000300800 */
[----:B------:R-:W2:Y:S04]  /*10ca0*/  LDL.LU R10, [R1+0x258] ;  /* 0x00025800010a7983 */ /* 0x000ea80000300800 */
[----:B------:R-:W2:Y:S04]  /*10cb0*/  LDL.LU R11, [R1+0x25c] ;  /* 0x00025c00010b7983 */ /* 0x000ea80000300800 */
[----:B------:R-:W3:Y:S04]  /*10cc0*/  LDL.LU.64 R6, [R1+0x18] ;  /* 0x0000180001067983 */ /* 0x000ee80000300a00 */
[----:B------:R0:W-:Y:S04]  /*10cd0*/  STL.64 [R1+0x430], R16 ;  /* 0x0004301001007387 */ /* 0x0001e80000100a00 */
[----:B------:R1:W-:Y:S04]  /*10ce0*/  STL.64 [R1+0x438], R18 ;  /* 0x0004381201007387 */ /* 0x0003e80000100a00 */
[----:B0-----:R-:W5:Y:S01]  /*10cf0*/  LDL.LU.64 R16, [R1+0x2be8] ;  /* 0x002be80001107983 */ /* 0x001f620000300a00 */
[----:B-1----:R-:W-:Y:S01]  /*10d00*/  IMAD.MOV.U32 R19, RZ, RZ, R14 ;  /* 0x000000ffff137224 */ /* 0x002fe200078e000e */
[----:B------:R-:W-:-:S02]  /*10d10*/  MOV R18, R15 ;  /* 0x0000000f00127202 */ /* 0x000fc40000000f00 */
[----:B------:R-:W4:Y:S04]  /*10d20*/  LDL.LU.64 R14, [R1+0x2be0] ;  /* 0x002be000010e7983 */ /* 0x000f280000300a00 */
[----:B------:R-:W4:Y:S04]  /*10d30*/  LDL.LU.64 R12, [R1+0x2bd8] ;  /* 0x002bd800010c7983 */ /* 0x000f280000300a00 */
[----:B------:R-:W-:Y:S04]  /*10d40*/  STL.64 [R1+0x2b38], R18 ;  /* 0x002b381201007387 */ /* 0x000fe80000100a00 */
[----:B-----5:R0:W-:Y:S04]  /*10d50*/  STL.64 [R1+0x2b30], R16 ;  /* 0x002b301001007387 */ /* 0x0201e80000100a00 */
[----:B0-----:R-:W5:Y:S04]  /*10d60*/  LDL.LU R16, [R1+0x1f0] ;  /* 0x0001f00001107983 */ /* 0x001f680000300800 */
[----:B------:R-:W5:Y:S04]  /*10d70*/  LDL.LU R17, [R1+0x1f4] ;  /* 0x0001f40001117983 */ /* 0x000f680000300800 */
[----:B------:R-:W2:Y:S04]  /*10d80*/  LDL.LU R18, [R1+0x1f8] ;  /* 0x0001f80001127983 */ /* 0x000ea80000300800 */
[----:B------:R-:W2:Y:S01]  /*10d90*/  LDL.LU R19, [R1+0x1fc] ;  /* 0x0001fc0001137983 */ /* 0x000ea20000300800 */
[----:B----4-:R-:W-:Y:S03]  /*10da0*/  HMMA.16816.F32.BF16 R12, R20, R26, R12 ;  /* 0x0000001a140c723c */ /* 0x010fe6000004180c */
[----:B--2---:R-:W-:Y:S04]  /*10db0*/  STL.64 [R1+0x2b58], R18 ;  /* 0x002b581201007387 */ /* 0x004fe80000100a00 */
[----:B-----5:R0:W-:Y:S04]  /*10dc0*/  STL.64 [R1+0x2b50], R16 ;  /* 0x002b501001007387 */ /* 0x0201e80000100a00 */
[----:B0-----:R-:W2:Y:S04]  /*10dd0*/  LDL.LU R16, [R1+0x200] ;  /* 0x0002000001107983 */ /* 0x001ea80000300800 */
[----:B------:R-:W2:Y:S04]  /*10de0*/  LDL.LU R17, [R1+0x204] ;  /* 0x0002040001117983 */ /* 0x000ea80000300800 */
[----:B------:R-:W2:Y:S04]  /*10df0*/  LDL.LU R18, [R1+0x208] ;  /* 0x0002080001127983 */ /* 0x000ea80000300800 */
[----:B------:R-:W2:Y:S04]  /*10e00*/  LDL.LU R19, [R1+0x20c] ;  /* 0x00020c0001137983 */ /* 0x000ea80000300800 */
[----:B------:R-:W-:Y:S04]  /*10e10*/  STL.64 [R1+0x420], R12 ;  /* 0x0004200c01007387 */ /* 0x000fe80000100a00 */
[----:B------:R0:W-:Y:S02]  /*10e20*/  STL.64 [R1+0x428], R14 ;  /* 0x0004280e01007387 */ /* 0x0001e40000100a00 */
[----:B0-----:R-:W-:Y:S01]  /*10e30*/  MOV R14, R26 ;  /* 0x0000001a000e7202 */ /* 0x001fe20000000f00 */
[----:B------:R-:W-:-:S02]  /*10e40*/  IMAD.MOV.U32 R15, RZ, RZ, R27 ;  /* 0x000000ffff0f7224 */ /* 0x000fc400078e001b */
[----:B------:R-:W4:Y:S02]  /*10e50*/  LDL.LU.64 R26, [R1+0x2bd0] ;  /* 0x002bd000011a7983 */ /* 0x000f240000300a00 */
[C---:B----4-:R-:W-:Y:S01]  /*10e60*/  HMMA.16816.F32.BF16 R8, R20.reuse, R26, R8 ;  /* 0x0000001a1408723c */ /* 0x050fe20000041808 */
[----:B------:R-:W-:Y:S02]  /*10e70*/  MOV R2, R26 ;  /* 0x0000001a00027202 */ /* 0x000fe40000000f00 */
[----:B------:R-:W-:Y:S11]  /*10e80*/  MOV R3, R27 ;  /* 0x0000001b00037202 */ /* 0x000ff60000000f00 */
[----:B------:R-:W-:Y:S09]  /*10e90*/  @!UPT UIADD3 URZ, URZ, URZ, URZ ;  /* 0x0000003f3f3ff290 */ /* 0x000ff2000fffe03f */
[----:B------:R-:W-:Y:S04]  /*10ea0*/  STL.64 [R1+0x410], R8 ;  /* 0x0004100801007387 */ /* 0x000fe80000100a00 */
[----:B------:R0:W-:Y:S04]  /*10eb0*/  STL.64 [R1+0x418], R10 ;  /* 0x0004180a01007387 */ /* 0x0001e80000100a00 */
[----:B0-----:R-:W4:Y:S04]  /*10ec0*/  LDL.LU.64 R10, [R1+0x2bc8] ;  /* 0x002bc800010a7983 */ /* 0x001f280000300a00 */
[----:B------:R-:W4:Y:S04]  /*10ed0*/  LDL.LU.64 R8, [R1+0x2bc0] ;  /* 0x002bc00001087983 */ /* 0x000f280000300a00 */
[----:B------:R-:W4:Y:S02]  /*10ee0*/  LDL.LU.64 R26, [R1+0x2bb8] ;  /* 0x002bb800011a7983 */ /* 0x000f240000300a00 */
[C---:B----4-:R-:W-:Y:S01]  /*10ef0*/  HMMA.16816.F32.BF16 R8, R20.reuse, R26, R8 ;  /* 0x0000001a1408723c */ /* 0x050fe20000041808 */
[----:B------:R-:W-:Y:S01]  /*10f00*/  IMAD.MOV.U32 R28, RZ, RZ, R26 ;  /* 0x000000ffff1c7224 */ /* 0x000fe200078e001a */
[----:B------:R-:W-:Y:S11]  /*10f10*/  MOV R29, R27 ;  /* 0x0000001b001d7202 */ /* 0x000ff60000000f00 */
[----:B------:R-:W-:Y:S10]  /*10f20*/  @!UPT UIADD3 URZ, URZ, URZ, URZ ;  /* 0x0000003f3f3ff290 */ /* 0x000ff4000fffe03f */
[----:B------:R-:W-:Y:S04]  /*10f30*/  STL.64 [R1+0x400], R8 ;  /* 0x0004000801007387 */ /* 0x000fe80000100a00 */
[----:B------:R0:W-:Y:S04]  /*10f40*/  STL.64 [R1+0x408], R10 ;  /* 0x0004080a01007387 */ /* 0x0001e80000100a00 */
[----:B0-----:R-:W4:Y:S04]  /*10f50*/  LDL.LU.64 R10, [R1+0x2bb0] ;  /* 0x002bb000010a7983 */ /* 0x001f280000300a00 */
[----:B------:R-:W4:Y:S04]  /*10f60*/  LDL.LU.64 R8, [R1+0x2ba8] ;  /* 0x002ba80001087983 */ /* 0x000f280000300a00 */
[----:B------:R-:W4:Y:S02]  /*10f70*/  LDL.LU.64 R26, [R1+0x2ba0] ;  /* 0x002ba000011a7983 */ /* 0x000f240000300a00 */
[C---:B----4-:R-:W-:Y:S01]  /*10f80*/  HMMA.16816.F32.BF16 R8, R20.reuse, R26, R8 ;  /* 0x0000001a1408723c */ /* 0x050fe20000041808 */
[----:B------:R-:W-:Y:S01]  /*10f90*/  MOV R12, R26 ;  /* 0x0000001a000c7202 */ /* 0x000fe20000000f00 */
[----:B------:R-:W-:Y:S11]  /*10fa0*/  IMAD.MOV.U32 R13, RZ, RZ, R27 ;  /* 0x000000ffff0d7224 */ /* 0x000ff600078e001b */
[----:B------:R-:W-:Y:S10]  /*10fb0*/  @!UPT UIADD3 URZ, URZ, URZ, URZ ;  /* 0x0000003f3f3ff290 */ /* 0x000ff4000fffe03f */
[----:B------:R-:W-:Y:S04]  /*10fc0*/  STL.64 [R1+0x3f0], R8 ;  /* 0x0003f00801007387 */ /* 0x000fe80000100a00 */
[----:B------:R0:W-:Y:S04]  /*10fd0*/  STL.64 [R1+0x3f8], R10 ;  /* 0x0003f80a01007387 */ /* 0x0001e80000100a00 */
[----:B0-----:R-:W4:Y:S04]  /*10fe0*/  LDL.LU.64 R10, [R1+0x2b98] ;  /* 0x002b9800010a7983 */ /* 0x001f280000300a00 */
[----:B------:R-:W4:Y:S04]  /*10ff0*/  LDL.LU.64 R26, [R1+0x2b90] ;  /* 0x002b9000011a7983 */ /* 0x000f280000300a00 */
[----:B------:R-:W4:Y:S02]  /*11000*/  LDL.LU.64 R24, [R1+0x2b88] ;  /* 0x002b880001187983 */ /* 0x000f240000300a00 */
[C---:B----4-:R-:W-:Y:S11]  /*11010*/  HMMA.16816.F32.BF16 R24, R20.reuse, R10, R24 ;  /* 0x0000000a1418723c */ /* 0x050ff60000041818 */
[----:B------:R-:W-:Y:S11]  /*11020*/  @!UPT UIADD3 URZ, URZ, URZ, URZ ;  /* 0x0000003f3f3ff290 */ /* 0x000ff6000fffe03f */
[----:B------:R-:W-:Y:S01]  /*11030*/  @!UPT UIADD3 URZ, URZ, URZ, URZ ;  /* 0x0000003f3f3ff290 */ /* 0x000fe2000fffe03f */
[----:B------:R0:W-:Y:S04]  /*11040*/  STL.64 [R1+0x3e0], R24 ;  /* 0x0003e01801007387 */ /* 0x0001e80000100a00 */
[----:B------:R1:W-:Y:S01]  /*11050*/  STL.64 [R1+0x3e8], R26 ;  /* 0x0003e81a01007387 */ /* 0x0003e20000100a00 */
[----:B0-----:R-:W-:Y:S02]  /*11060*/  MOV R24, R10 ;  /* 0x0000000a00187202 */ /* 0x001fe40000000f00 */
[----:B------:R-:W-:Y:S01]  /*11070*/  MOV R25, R11 ;  /* 0x0000000b00197202 */ /* 0x000fe20000000f00 */
[----:B-1----:R-:W4:Y:S04]  /*11080*/  LDL.LU R26, [R1+0x2b80] ;  /* 0x002b8000011a7983 */ /* 0x002f280000300800 */
[----:B------:R-:W3:Y:S04]  /*11090*/  LDL.LU.64 R10, [R1+0x2b78] ;  /* 0x002b7800010a7983 */ /* 0x000ee80000300a00 */
[----:B------:R-:W3:Y:S02]  /*110a0*/  LDL.LU.64 R8, [R1+0x2b70] ;  /* 0x002b700001087983 */ /* 0x000ee40000300a00 */
[C---:B---3--:R-:W-:Y:S11]  /*110b0*/  HMMA.16816.F32.BF16 R8, R20.reuse, R6, R8 ;  /* 0x000000061408723c */ /* 0x048ff60000041808 */
[----:B------:R-:W-:Y:S11]  /*110c0*/  @!UPT UIADD3 URZ, URZ, URZ, URZ ;  /* 0x0000003f3f3ff290 */ /* 0x000ff6000fffe03f */
[----:B------:R-:W-:Y:S01]  /*110d0*/  @!UPT UIADD3 URZ, URZ, URZ, URZ ;  /* 0x0000003f3f3ff290 */ /* 0x000fe2000fffe03f */
[----:B------:R0:W-:Y:S04]  /*110e0*/  STL.64 [R1+0x3d0], R8 ;  /* 0x0003d00801007387 */ /* 0x0001e80000100a00 */
[----:B------:R1:W-:Y:S01]  /*110f0*/  STL.64 [R1+0x3d8], R10 ;  /* 0x0003d80a01007387 */ /* 0x0003e20000100a00 */
[----:B0-----:R-:W-:Y:S01]  /*11100*/  IMAD.MOV.U32 R9, RZ, RZ, R6 ;  /* 0x000000ffff097224 */ /* 0x001fe200078e0006 */
[----:B------:R-:W-:Y:S02]  /*11110*/  MOV R8, R7 ;  /* 0x0000000700087202 */ /* 0x000fe40000000f00 */
[----:B-1----:R-:W3:Y:S04]  /*11120*/  LDL.LU R10, [R1+0x2b68] ;  /* 0x002b6800010a7983 */ /* 0x002ee80000300800 */
[----:B------:R-:W2:Y:S02]  /*11130*/  LDL.LU.64 R6, [R1+0x2b60] ;  /* 0x002b600001067983 */ /* 0x000ea40000300a00 */
[C---:B--2---:R-:W-:Y:S01]  /*11140*/  HMMA.16816.F32.BF16 R16, R20.reuse, R6, R16 ;  /* 0x000000061410723c */ /* 0x044fe20000041810 */
[----:B------:R-:W-:Y:S01]  /*11150*/  MOV R11, R6 ;  /* 0x00000006000b7202 */ /* 0x000fe20000000f00 */
[----:B------:R-:W-:Y:S11]  /*11160*/  IMAD.MOV.U32 R27, RZ, RZ, R7 ;  /* 0x000000ffff1b7224 */ /* 0x000ff600078e0007 */
[----:B------:R-:W-:Y:S10]  /*11170*/  @!UPT UIADD3 URZ, URZ, URZ, URZ ;  /* 0x0000003f3f3ff290 */ /* 0x000ff4000fffe03f */
[----:B------:R-:W-:Y:S04]  /*11180*/  STL.64 [R1+0x3c0], R16 ;  /* 0x0003c01001007387 */ /* 0x000fe80000100a00 */
[----:B------:R0:W-:Y:S04]  /*11190*/  STL.64 [R1+0x3c8], R18 ;  /* 0x0003c81201007387 */ /* 0x0001e80000100a00 */
[----:B0-----:R-:W2:Y:S04]  /*111a0*/  LDL.LU.64 R18, [R1+0x2b58] ;  /* 0x002b580001127983 */ /* 0x001ea80000300a00 */
[----:B------:R-:W2:Y:S04]  /*111b0*/  LDL.LU.64 R16, [R1+0x2b50] ;  /* 0x002b500001107983 */ /* 0x000ea80000300a00 */
[----:B------:R-:W2:Y:S04]  /*111c0*/  LDL.LU.64 R6, [R1+0x2b48] ;  /* 0x002b480001067983 */ /* 0x000ea80000300a00 */
[----:B------:R-:W5:Y:S01]  /*111d0*/  LDL.LU.64 R4, [R1+0x2b40] ;  /* 0x002b400001047983 */ /* 0x000f620000300a00 */
[----:B--2---:R-:W-:Y:S11]  /*111e0*/  HMMA.16816.F32.BF16 R16, R20, R6, R16 ;  /* 0x000000061410723c */ /* 0x004ff60000041810 */
[----:B------:R-:W-:Y:S11]  /*111f0*/  @!UPT UIADD3 URZ, URZ, URZ, URZ ;  /* 0x0000003f3f3ff290 */ /* 0x000ff6000fffe03f */
[----:B------:R-:W-:Y:S01]  /*11200*/  @!UPT UIADD3 URZ, URZ, URZ, URZ ;  /* 0x0000003f3f3ff290 */ /* 0x000fe2000fffe03f */
[----:B------:R-:W-:Y:S04]  /*11210*/  STL.64 [R1+0x3b0], R16 ;  /* 0x0003b01001007387 */ /* 0x000fe80000100a00 */
[----:B------:R0:W-:Y:S04]  /*11220*/  STL.64 [R1+0x3b8], R18 ;  /* 0x0003b81201007387 */ /* 0x0001e80000100a00 */
[----:B0-----:R-:W2:Y:S04]  /*11230*/  LDL.LU.64 R18, [R1+0x2b38] ;  /* 0x002b380001127983 */ /* 0x001ea80000300a00 */
[----:B------:R-:W2:Y:S04]  /*11240*/  LDL.LU.64 R16, [R1+0x2b30] ;  /* 0x002b300001107983 */ /* 0x000ea80000300a00 */
[----:B------:R0:W-:Y:S04]  /*11250*/  STL.64 [R1+0x29a0], R6 ;  /* 0x0029a00601007387 */ /* 0x0001e80000100a00 */
[----:B-----5:R1:W-:Y:S01]  /*11260*/  STL.64 [R1+0x2998], R4 ;  /* 0x0029980401007387 */ /* 0x0203e20000100a00 */
[----:B0-----:R-:W-:-:S02]  /*11270*/  MOV R6, R11 ;  /* 0x0000000b00067202 */ /* 0x001fc40000000f00 */
[----:B------:R-:W-:Y:S01]  /*11280*/  MOV R7, R27 ;  /* 0x0000001b00077202 */ /* 0x000fe20000000f00 */
[----:B------:R-:W3:Y:S04]  /*11290*/  LDL.LU R11, [R1+0x2b2c] ;  /* 0x002b2c00010b7983 */ /* 0x000ee80000300800 */
[----:B------:R-:W5:Y:S04]  /*112a0*/  LDL.LU R27, [R1+0x2b28] ;  /* 0x002b2800011b7983 */ /* 0x000f680000300800 */
[----:B------:R0:W-:Y:S04]  /*112b0*/  STL.64 [R1+0x29b8], R6 ;  /* 0x0029b80601007387 */ /* 0x0001e80000100a00 */
[----:B-1----:R-:W3:Y:S04]  /*112c0*/  LDL.LU R4, [R1+0x1e0] ;  /* 0x0001e00001047983 */ /* 0x002ee80000300800 */
[----:B------:R-:W3:Y:S04]  /*112d0*/  LDL.LU R5, [R1+0x1e4] ;  /* 0x0001e40001057983 */ /* 0x000ee80000300800 */
[----:B0-----:R-:W3:Y:S01]  /*112e0*/  LDL.LU R6, [R1+0x1e8] ;  /* 0x0001e80001067983 */ /* 0x001ee20000300800 */
[----:B------:R-:W-:-:S07]  /*112f0*/  IMAD.MOV.U32 R7, RZ, RZ, R0 ;  /* 0x000000ffff077224 */ /* 0x000fce00078e0000 */
[----:B---3--:R-:W-:Y:S11]  /*11300*/  HMMA.16816.F32.BF16 R4, R20, R10, R4 ;  /* 0x0000000a1404723c */ /* 0x008ff60000041804 */
[----:B------:R-:W-:Y:S11]  /*11310*/  @!UPT UIADD3 URZ, URZ, URZ, URZ ;  /* 0x0000003f3f3ff290 */ /* 0x000ff6000fffe03f */
[----:B------:R-:W-:Y:S01]  /*11320*/  @!UPT UIADD3 URZ, URZ, URZ, URZ ;  /* 0x0000003f3f3ff290 */ /* 0x000fe2000fffe03f */
[----:B------:R-:W-:Y:S01]  /*11330*/  STL.64 [R1+0x3a0], R4 ;  /* 0x0003a00401007387 */ /* 0x000fe20000100a00 */
[----:B------:R-:W-:Y:S01]  /*11340*/  MOV R0, R7 ;  /* 0x0000000700007202 */ /* 0x000fe20000000f00 */
[----:B------:R-:W-:Y:S02]  /*11350*/  IMAD.MOV.U32 R7, RZ, RZ, R8 ;  /* 0x000000ffff077224 */ /* 0x000fe400078e0008 */
[----:B------:R0:W-:Y:S02]  /*11360*/  STL [R1+0x3a8], R6 ;  /* 0x0003a80601007387 */ /* 0x0001e40000100800 */
[----:B0-----:R-:W-:-:S05]  /*11370*/  MOV R6, R9 ;  /* 0x0000000900067202 */ /* 0x001fca0000000f00 */
[----:B------:R-:W-:Y:S04]  /*11380*/  STL.64 [R1+0x29d0], R6 ;  /* 0x0029d00601007387 */ /* 0x000fe80000100a00 */
[----:B------:R0:W-:Y:S04]  /*11390*/  STL.64 [R1+0x2990], R10 ;  /* 0x0029900a01007387 */ /* 0x0001e80000100a00 */
[----:B------:R-:W3:Y:S04]  /*113a0*/  LDL.LU R8, [R1+0xf0] ;  /* 0x0000f00001087983 */ /* 0x000ee80000300800 */
[----:B------:R-:W3:Y:S04]  /*113b0*/  LDL.LU R9, [R1+0xf4] ;  /* 0x0000f40001097983 */ /* 0x000ee80000300800 */
[----:B0-----:R-:W2:Y:S04]  /*113c0*/  LDL.LU R10, [R1+0xf8] ;  /* 0x0000f800010a7983 */ /* 0x001ea80000300800 */
[----:B------:R-:W2:Y:S01]  /*113d0*/  LDL.LU R11, [R1+0xfc] ;  /* 0x0000fc00010b7983 */ /* 0x000ea20000300800 */
[----:B------:R-:W-:-:S02]  /*113e0*/  MOV R6, R24 ;  /* 0x0000001800067202 */ /* 0x000fc40000000f00 */
[----:B------:R-:W-:Y:S01]  /*113f0*/  MOV R7, R25 ;  /* 0x0000001900077202 */ /* 0x000fe20000000f00 */
[----:B------:R-:W3:Y:S04]  /*11400*/  LDL.LU R24, [R1+0x2b24] ;  /* 0x002b240001187983 */ /* 0x000ee80000300800 */
[----:B------:R-:W4:Y:S04]  /*11410*/  LDL.LU R25, [R1+0x2b20] ;  /* 0x002b200001197983 */ /* 0x000f280000300800 */
[----:B------:R-:W-:Y:S04]  /*11420*/  STL.64 [R1+0x29e8], R6 ;  /* 0x0029e80601007387 */ /* 0x000fe80000100a00 */
[----:B--2---:R-:W-:Y:S04]  /*11430*/  STL.64 [R1+0x29b0], R10 ;  /* 0x0029b00a01007387 */ /* 0x004fe80000100a00 */
[----:B---3--:R0:W-:Y:S04]  /*11440*/  STL.64 [R1+0x29a8], R8 ;  /* 0x0029a80801007387 */ /* 0x0081e80000100a00 */
[----:B0-----:R-:W2:Y:S04]  /*11450*/  LDL.LU R8, [R1+0x100] ;  /* 0x0001000001087983 */ /* 0x001ea80000300800 */
[----:B------:R-:W2:Y:S04]  /*11460*/  LDL.LU R9, [R1+0x104] ;  /* 0x0001040001097983 */ /* 0x000ea80000300800 */
[----:B------:R-:W3:Y:S04]  /*11470*/  LDL.LU R10, [R1+0x108] ;  /* 0x00010800010a7983 */ /* 0x000ee80000300800 */
[----:B------:R-:W3:Y:S01]  /*11480*/  LDL.LU R11, [R1+0x10c] ;  /* 0x00010c00010b7983 */ /* 0x000ee20000300800 */
[----:B------:R-:W-:Y:S01]  /*11490*/  IMAD.MOV.U32 R6, RZ, RZ, R12 ;  /* 0x000000ffff067224 */ /* 0x000fe200078e000c */
[----:B------:R-:W-:-:S02]  /*114a0*/  MOV R7, R13 ;  /* 0x0000000d00077202 */ /* 0x000fc40000000f00 */
[----:B------:R-:W2:Y:S04]  /*114b0*/  LDL.LU R12, [R1+0x2b1c] ;  /* 0x002b1c00010c7983 */ /* 0x000ea80000300800 */
[----:B------:R-:W4:Y:S04]  /*114c0*/  LDL.LU R13, [R1+0x2b18] ;  /* 0x002b1800010d7983 */ /* 0x000f280000300800 */
[----:B------:R-:W-:Y:S04]  /*114d0*/  STL.64 [R1+0x2a00], R6 ;  /* 0x002a000601007387 */ /* 0x000fe80000100a00 */
[----:B---3--:R-:W-:Y:S04]  /*114e0*/  STL.64 [R1+0x29c8], R10 ;  /* 0x0029c80a01007387 */ /* 0x008fe80000100a00 */
[----:B--2---:R0:W-:Y:S04]  /*114f0*/  STL.64 [R1+0x29c0], R8 ;  /* 0x0029c00801007387 */ /* 0x0041e80000100a00 */
[----:B0-----:R-:W2:Y:S04]  /*11500*/  LDL.LU R8, [R1+0x110] ;  /* 0x0001100001087983 */ /* 0x001ea80000300800 */
[----:B------:R-:W2:Y:S04]  /*11510*/  LDL.LU R9, [R1+0x114] ;  /* 0x0001140001097983 */ /* 0x000ea80000300800 */
[----:B------:R-:W3:Y:S04]  /*11520*/  LDL.LU R10, [R1+0x118] ;  /* 0x00011800010a7983 */ /* 0x000ee80000300800 */
[----:B------:R-:W3:Y:S01]  /*11530*/  LDL.LU R11, [R1+0x11c] ;  /* 0x00011c00010b7983 */ /* 0x000ee20000300800 */
[----:B------:R-:W-:Y:S01]  /*11540*/  MOV R6, R28 ;  /* 0x0000001c00067202 */ /* 0x000fe20000000f00 */
[----:B------:R-:W-:-:S02]  /*11550*/  IMAD.MOV.U32 R7, RZ, RZ, R29 ;  /* 0x000000ffff077224 */ /* 0x000fc400078e001d */
[----:B------:R-:W2:Y:S04]  /*11560*/  LDL.LU R28, [R1+0x2b14] ;  /* 0x002b1400011c7983 */ /* 0x000ea80000300800 */
[----:B------:R-:W4:Y:S04]  /*11570*/  LDL.LU R29, [R1+0x2b10] ;  /* 0x002b1000011d7983 */ /* 0x000f280000300800 */
[----:B------:R0:W-:Y:S02]  /*11580*/  STL.64 [R1+0x2a18], R6 ;  /* 0x002a180601007387 */ /* 0x0001e40000100a00 */
[----:B0-----:R-:W-:-:S02]  /*11590*/  MOV R6, R2 ;  /* 0x0000000200067202 */ /* 0x001fc40000000f00 */
[----:B------:R-:W-:Y:S01]  /*115a0*/  MOV R7, R3 ;  /* 0x0000000300077202 */ /* 0x000fe20000000f00 */
[----:B------:R-:W4:Y:S04]  /*115b0*/  LDL.LU R2, [R1+0x2b0c] ;  /* 0x002b0c0001027983 */ /* 0x000f280000300800 */
        /* <DEDUP_REMOVED lines=20> */
[----:B------:R-:W-:-:S05]  /*11700*/  IMAD.MOV.U32 R7, RZ, RZ, R18 ;  /* 0x000000ffff077224 */ /* 0x000fca00078e0012 */
[----:B------:R-:W-:Y:S04]  /*11710*/  STL.64 [R1+0x2a60], R6 ;  /* 0x002a600601007387 */ /* 0x000fe80000100a00 */
[----:B---3--:R-:W-:Y:S04]  /*11720*/  STL.64 [R1+0x2a10], R10 ;  /* 0x002a100a01007387 */ /* 0x008fe80000100a00 */
[----:B--2---:R0:W-:Y:S04]  /*11730*/  STL.64 [R1+0x2a08], R8 ;  /* 0x002a080801007387 */ /* 0x0041e80000100a00 */
[----:B0-----:R-:W2:Y:S04]  /*11740*/  LDL.LU R8, [R1+0x140] ;  /* 0x0001400001087983 */ /* 0x001ea80000300800 */
[----:B------:R-:W2:Y:S01]  /*11750*/  LDL.LU R9, [R1+0x144] ;  /* 0x0001440001097983 */ /* 0x000ea20000300800 */
[----:B------:R-:W-:Y:S01]  /*11760*/  IMAD.MOV.U32 R6, RZ, RZ, R17 ;  /* 0x000000ffff067224 */ /* 0x000fe200078e0011 */
[----:B------:R-:W-:-:S02]  /*11770*/  MOV R7, R16 ;  /* 0x0000001000077202 */ /* 0x000fc40000000f00 */
[----:B----4-:R-:W-:Y:S02]  /*11780*/  MOV R10, R15 ;  /* 0x0000000f000a7202 */ /* 0x010fe40000000f00 */
[----:B------:R-:W-:Y:S01]  /*11790*/  MOV R11, R14 ;  /* 0x0000000e000b7202 */ /* 0x000fe20000000f00 */
[----:B------:R-:W3:Y:S04]  /*117a0*/  LDL.LU R15, [R1+0x2afc] ;  /* 0x002afc00010f7983 */ /* 0x000ee80000300800 */
[----:B------:R-:W4:Y:S04]  /*117b0*/  LDL.LU R14, [R1+0x2af8] ;  /* 0x002af800010e7983 */ /* 0x000f280000300800 */
[----:B------:R-:W-:Y:S04]  /*117c0*/  STL.64 [R1+0x2a78], R6 ;  /* 0x002a780601007387 */ /* 0x000fe80000100a00 */
[----:B------:R-:W-:Y:S04]  /*117d0*/  STL.64 [R1+0x2a28], R10 ;  /* 0x002a280a01007387 */ /* 0x000fe80000100a00 */
[----:B--2---:R0:W-:Y:S04]  /*117e0*/  STL.64 [R1+0x2a20], R8 ;  /* 0x002a200801007387 */ /* 0x0041e80000100a00 */
[----:B0-----:R-:W2:Y:S04]  /*117f0*/  LDL.LU R8, [R1+0x150] ;  /* 0x0001500001087983 */ /* 0x001ea80000300800 */
[----:B------:R-:W2:Y:S04]  /*11800*/  LDL.LU R9, [R1+0x154] ;  /* 0x0001540001097983 */ /* 0x000ea80000300800 */
[----:B------:R-:W2:Y:S04]  /*11810*/  LDL.LU R10, [R1+0x158] ;  /* 0x00015800010a7983 */ /* 0x000ea80000300800 */
[----:B------:R-:W2:Y:S01]  /*11820*/  LDL.LU R11, [R1+0x15c] ;  /* 0x00015c00010b7983 */ /* 0x000ea20000300800 */
[----:B-----5:R-:W-:Y:S01]  /*11830*/  MOV R6, R27 ;  /* 0x0000001b00067202 */ /* 0x020fe20000000f00 */
[----:B------:R-:W-:-:S05]  /*11840*/  IMAD.MOV.U32 R7, RZ, RZ, R26 ;  /* 0x000000ffff077224 */ /* 0x000fca00078e001a */
[----:B------:R-:W-:Y:S04]  /*11850*/  STL.64 [R1+0x2a90], R6 ;  /* 0x002a900601007387 */ /* 0x000fe80000100a00 */
[----:B--2---:R-:W-:Y:S04]  /*11860*/  STL.64 [R1+0x2a40], R10 ;  /* 0x002a400a01007387 */ /* 0x004fe80000100a00 */
[----:B------:R0:W-:Y:S04]  /*11870*/  STL.64 [R1+0x2a38], R8 ;  /* 0x002a380801007387 */ /* 0x0001e80000100a00 */
[----:B0-----:R-:W2:Y:S04]  /*11880*/  LDL.LU R8, [R1+0x160] ;  /* 0x0001600001087983 */ /* 0x001ea80000300800 */
[----:B------:R-:W2:Y:S01]  /*11890*/  LDL.LU R9, [R1+0x164] ;  /* 0x0001640001097983 */ /* 0x000ea20000300800 */
[----:B------:R-:W-:Y:S01]  /*118a0*/  IMAD.MOV.U32 R6, RZ, RZ, R25 ;  /* 0x000000ffff067224 */ /* 0x000fe200078e0019 */
[----:B------:R-:W-:-:S02]  /*118b0*/  MOV R7, R24 ;  /* 0x0000001800077202 */ /* 0x000fc40000000f00 */
[----:B----4-:R-:W-:Y:S02]  /*118c0*/  MOV R10, R14 ;  /* 0x0000000e000a7202 */ /* 0x010fe40000000f00 */
[----:B------:R-:W4:Y:S01]  /*118d0*/  LDL.LU R14, [R1+0x2af4] ;  /* 0x002af400010e7983 */ /* 0x000f220000300800 */
[----:B---3--:R-:W-:-:S03]  /*118e0*/  MOV R11, R15 ;  /* 0x0000000f000b7202 */ /* 0x008fc60000000f00 */
[----:B------:R-:W3:Y:S04]  /*118f0*/  LDL.LU R15, [R1+0x2af0] ;  /* 0x002af000010f7983 */ /* 0x000ee80000300800 */
[----:B------:R-:W-:Y:S04]  /*11900*/  STL.64 [R1+0x2aa8], R6 ;  /* 0x002aa80601007387 */ /* 0x000fe80000100a00 */
[----:B------:R-:W5:Y:S04]  /*11910*/  LDL.LU R16, [R1+0x1d0] ;  /* 0x0001d00001107983 */ /* 0x000f680000300800 */
[----:B------:R-:W5:Y:S04]  /*11920*/  LDL.LU R17, [R1+0x1d4] ;  /* 0x0001d40001117983 */ /* 0x000f680000300800 */
[----:B------:R-:W5:Y:S04]  /*11930*/  LDL.LU R18, [R1+0x1d8] ;  /* 0x0001d80001127983 */ /* 0x000f680000300800 */
[----:B------:R-:W5:Y:S04]  /*11940*/  LDL.LU R19, [R1+0x1dc] ;  /* 0x0001dc0001137983 */ /* 0x000f680000300800 */
[----:B------:R-:W-:Y:S04]  /*11950*/  STL.64 [R1+0x2a58], R10 ;  /* 0x002a580a01007387 */ /* 0x000fe80000100a00 */
        /* <DEDUP_REMOVED lines=9> */
[----:B--2---:R-:W-:Y:S04]  /*119f0*/  STL.64 [R1+0x2a70], R10 ;  /* 0x002a700a01007387 */ /* 0x004fe80000100a00 */
[----:B------:R0:W-:Y:S04]  /*11a00*/  STL.64 [R1+0x2a68], R8 ;  /* 0x002a680801007387 */ /* 0x0001e80000100a00 */
[----:B0-----:R-:W2:Y:S04]  /*11a10*/  LDL.LU R8, [R1+0x180] ;  /* 0x0001800001087983 */ /* 0x001ea80000300800 */
[----:B------:R-:W2:Y:S01]  /*11a20*/  LDL.LU R9, [R1+0x184] ;  /* 0x0001840001097983 */ /* 0x000ea20000300800 */
[----:B---3--:R-:W-:-:S02]  /*11a30*/  MOV R10, R15 ;  /* 0x0000000f000a7202 */ /* 0x008fc40000000f00 */
[----:B----4-:R-:W-:Y:S01]  /*11a40*/  MOV R11, R14 ;  /* 0x0000000e000b7202 */ /* 0x010fe20000000f00 */
[----:B------:R-:W3:Y:S04]  /*11a50*/  LDL.LU R15, [R1+0x2aec] ;  /* 0x002aec00010f7983 */ /* 0x000ee80000300800 */
[----:B------:R-:W4:Y:S04]  /*11a60*/  LDL.LU R14, [R1+0x2ae8] ;  /* 0x002ae800010e7983 */ /* 0x000f280000300800 */
[----:B------:R-:W-:Y:S04]  /*11a70*/  STL.64 [R1+0x2a88], R10 ;  /* 0x002a880a01007387 */ /* 0x000fe80000100a00 */
[----:B--2---:R0:W-:Y:S04]  /*11a80*/  STL.64 [R1+0x2a80], R8 ;  /* 0x002a800801007387 */ /* 0x0041e80000100a00 */
[----:B0-----:R-:W2:Y:S04]  /*11a90*/  LDL.LU R8, [R1+0x190] ;  /* 0x0001900001087983 */ /* 0x001ea80000300800 */
[----:B------:R-:W2:Y:S04]  /*11aa0*/  LDL.LU R9, [R1+0x194] ;  /* 0x0001940001097983 */ /* 0x000ea80000300800 */
[----:B------:R-:W2:Y:S04]  /*11ab0*/  LDL.LU R10, [R1+0x198] ;  /* 0x00019800010a7983 */ /* 0x000ea80000300800 */
[----:B------:R-:W2:Y:S04]  /*11ac0*/  LDL.LU R11, [R1+0x19c] ;  /* 0x00019c00010b7983 */ /* 0x000ea80000300800 */
[----:B--2---:R4:W-:Y:S04]  /*11ad0*/  STL.64 [R1+0x2aa0], R10 ;  /* 0x002aa00a01007387 */ /* 0x0049e80000100a00 */
[----:B------:R0:W-:Y:S01]  /*11ae0*/  STL.64 [R1+0x2a98], R8 ;  /* 0x002a980801007387 */ /* 0x0001e20000100a00 */
[----:B----4-:R-:W-:Y:S01]  /*11af0*/  IMAD.MOV.U32 R10, RZ, RZ, R14 ;  /* 0x000000ffff0a7224 */ /* 0x010fe200078e000e */
[----:B---3--:R-:W-:-:S02]  /*11b00*/  MOV R11, R15 ;  /* 0x0000000f000b7202 */ /* 0x008fc40000000f00 */
[----:B0-----:R-:W2:Y:S04]  /*11b10*/  LDL.LU R8, [R1+0x1a0] ;  /* 0x0001a00001087983 */ /* 0x001ea80000300800 */
[----:B------:R-:W2:Y:S04]  /*11b20*/  LDL.LU R9, [R1+0x1a4] ;  /* 0x0001a40001097983 */ /* 0x000ea80000300800 */
[----:B------:R-:W5:Y:S04]  /*11b30*/  LDL.LU R14, [R1+0x2ae4] ;  /* 0x002ae400010e7983 */ /* 0x000f680000300800 */
[----:B------:R-:W5:Y:S04]  /*11b40*/  LDL.LU R15, [R1+0x2ae0] ;  /* 0x002ae000010f7983 */ /* 0x000f680000300800 */
[----:B------:R-:W-:Y:S01]  /*11b50*/  STL.64 [R1+0x2ab8], R10 ;  /* 0x002ab80a01007387 */ /* 0x000fe20000100a00 */
[----:B-----5:R-:W-:Y:S03]  /*11b60*/  HMMA.16816.F32.BF16 R16, R20, R14, R16 ;  /* 0x0000000e1410723c */ /* 0x020fe60000041810 */
[----:B--2---:R0:W-:Y:S04]  /*11b70*/  STL.64 [R1+0x2ab0], R8 ;  /* 0x002ab00801007387 */ /* 0x0041e80000100a00 */
[----:B0-----:R-:W2:Y:S04]  /*11b80*/  LDL.LU R8, [R1+0x1b0] ;  /* 0x0001b00001087983 */ /* 0x001ea80000300800 */
[----:B------:R-:W2:Y:S04]  /*11b90*/  LDL.LU R9, [R1+0x1b4] ;  /* 0x0001b40001097983 */ /* 0x000ea80000300800 */
[----:B------:R-:W2:Y:S04]  /*11ba0*/  LDL.LU R10, [R1+0x1b8] ;  /* 0x0001b800010a7983 */ /* 0x000ea80000300800 */
[----:B------:R-:W2:Y:S04]  /*11bb0*/  LDL.LU R11, [R1+0x1bc] ;  /* 0x0001bc00010b7983 */ /* 0x000ea80000300800 */
[----:B------:R-:W-:Y:S04]  /*11bc0*/  STL.64 [R1+0x390], R16 ;  /* 0x0003901001007387 */ /* 0x000fe80000100a00 */
[----:B------:R0:W-:Y:S04]  /*11bd0*/  STL.64 [R1+0x398], R18 ;  /* 0x0003981201007387 */ /* 0x0001e80000100a00 */
[----:B0-----:R-:W3:Y:S01]  /*11be0*/  LDL.LU.64 R18, [R1+0x2ad8] ;  /* 0x002ad80001127983 */ /* 0x001ee20000300a00 */
[----:B------:R-:W-:Y:S01]  /*11bf0*/  IMAD.MOV.U32 R7, RZ, RZ, R12 ;  /* 0x000000ffff077224 */ /* 0x000fe200078e000c */
[----:B------:R-:W-:-:S02]  /*11c00*/  MOV R6, R13 ;  /* 0x0000000d00067202 */ /* 0x000fc40000000f00 */
[----:B------:R-:W4:Y:S04]  /*11c10*/  LDL.LU.64 R16, [R1+0x2ad0] ;  /* 0x002ad00001107983 */ /* 0x000f280000300a00 */
[----:B------:R0:W-:Y:S04]  /*11c20*/  STL.64 [R1+0x2988], R14 ;  /* 0x0029880e01007387 */ /* 0x0001e80000100a00 */
[----:B------:R-:W5:Y:S04]  /*11c30*/  LDL.LU R12, [R1+0xe0] ;  /* 0x0000e000010c7983 */ /* 0x000f680000300800 */
[----:B------:R-:W5:Y:S04]  /*11c40*/  LDL.LU R13, [R1+0xe4] ;  /* 0x0000e400010d7983 */ /* 0x000f680000300800 */
[----:B0-----:R-:W5:Y:S04]  /*11c50*/  LDL.LU R14, [R1+0xe8] ;  /* 0x0000e800010e7983 */ /* 0x001f680000300800 */
[----:B------:R-:W5:Y:S01]  /*11c60*/  LDL.LU R15, [R1+0xec] ;  /* 0x0000ec00010f7983 */ /* 0x000f620000300800 */
[----:B---3--:R-:W-:Y:S03]  /*11c70*/  HMMA.16816.F32.BF16 R20, R20, R18, R24 ;  /* 0x000000121414723c */ /* 0x008fe60000041818 */
[----:B------:R-:W2:Y:S04]  /*11c80*/  LDL.LU.64 R26, [R1+0x2ac8] ;  /* 0x002ac800011a7983 */ /* 0x000ea80000300a00 */
[----:B------:R-:W2:Y:S11]  /*11c90*/  LDL.LU.64 R24, [R1+0x2ac0] ;  /* 0x002ac00001187983 */ /* 0x000eb60000300a00 */
[----:B------:R-:W-:Y:S05]  /*11ca0*/  @!UPT UIADD3 URZ, URZ, URZ, URZ ;  /* 0x0000003f3f3ff290 */ /* 0x000fea000fffe03f */
[----:B------:R0:W-:Y:S04]  /*11cb0*/  STL.64 [R1+0x380], R20 ;  /* 0x0003801401007387 */ /* 0x0001e80000100a00 */
[----:B------:R-:W-:Y:S04]  /*11cc0*/  STL.64 [R1+0x388], R22 ;  /* 0x0003881601007387 */ /* 0x000fe80000100a00 */
[----:B0-----:R-:W3:Y:S01]  /*11cd0*/  LDL.LU R20, [R1+0xc0] ;  /* 0x0000c00001147983 */ /* 0x001ee20000300800 */
        /* <DEDUP_REMOVED lines=83> */
[----:B0-----:R-:W2:Y:S04]  /*12210*/  LDL.LU.64 R6, [R1+0x29a0] ;  /* 0x0029a00001067983 */ /* 0x001ea80000300a00 */
[----:B------:R-:W3:Y:S01]  /*12220*/  LDL.LU.64 R4, [R1+0x2998] ;  /* 0x0029980001047983 */ /* 0x000ee20000300a00 */
[C---:B--2---:R-:W-:Y:S11]  /*12230*/  HMMA.16816.F32.BF16 R8, R24.reuse, R6, R8 ;  /* 0x000000061808723c */ /* 0x044ff60000041808 */
[----:B------:R-:W-:Y:S11]  /*12240*/  @!UPT UIADD3 URZ, URZ, URZ, URZ ;  /* 0x0000003f3f3ff290 */ /* 0x000ff6000fffe03f */
[----:B------:R-:W-:Y:S01]  /*12250*/  @!UPT UIADD3 URZ, URZ, URZ, URZ ;  /* 0x0000003f3f3ff290 */ /* 0x000fe2000fffe03f */
[----:B------:R-:W-:Y:S04]  /*12260*/  STL.64 [R1+0x1a0], R8 ;  /* 0x0001a00801007387 */ /* 0x000fe80000100a00 */
[----:B------:R0:W-:Y:S04]  /*12270*/  STL.64 [R1+0x1a8], R10 ;  /* 0x0001a80a01007387 */ /* 0x0001e80000100a00 */
[----:B0-----:R-:W5:Y:S01]  /*12280*/  LDL.LU.64 R10, [R1+0x2990] ;  /* 0x00299000010a7983 */ /* 0x001f620000300a00 */
[----:B------:R-:W-:Y:S01]  /*12290*/  MOV R6, R3 ;  /* 0x0000000300067202 */ /* 0x000fe20000000f00 */
[----:B------:R-:W-:Y:S01]  /*122a0*/  IMAD.MOV.U32 R7, RZ, RZ, R2 ;  /* 0x000000ffff077224 */ /* 0x000fe200078e0002 */
[----:B-----5:R-:W-:Y:S01]  /*122b0*/  HMMA.16816.F32.BF16 R8, R24, R10, R12 ;  /* 0x0000000a1808723c */ /* 0x020fe2000004180c */
[----:B------:R-:W3:Y:S01]  /*122c0*/  LDL.LU.64 R14, [R1+0x2988] ;  /* 0x00298800010e7983 */ /* 0x000ee20000300a00 */
[----:B------:R-:W-:-:S03]  /*122d0*/  MOV R21, R29 ;  /* 0x0000001d00157202 */ /* 0x000fc60000000f00 */
[----:B------:R-:W0:Y:S01]  /*122e0*/  S2R R29, SR_TID.X ;  /* 0x00000000001d7919 */ /* 0x000e220000002100 */
[----:B------:R-:W-:Y:S01]  /*122f0*/  IMAD.MOV.U32 R22, RZ, RZ, R28 ;  /* 0x000000ffff167224 */ /* 0x000fe200078e001c */
[----:B----4-:R-:W-:Y:S11]  /*12300*/  MOV R23, R17 ;  /* 0x0000001100177202 */ /* 0x010ff60000000f00 */
[----:B------:R-:W-:Y:S05]  /*12310*/  @!UPT UIADD3 URZ, URZ, URZ, URZ ;  /* 0x0000003f3f3ff290 */ /* 0x000fea000fffe03f */
[----:B------:R-:W-:Y:S04]  /*12320*/  STL.64 [R1+0x2b0], R8 ;  /* 0x0002b00801007387 */ /* 0x000fe80000100a00 */
[----:B------:R-:W-:Y:S01]  /*12330*/  STL.64 [R1+0x2b8], R10 ;  /* 0x0002b80a01007387 */ /* 0x000fe20000100a00 */
[C---:B---3--:R-:W-:Y:S11]  /*12340*/  HMMA.16816.F32.BF16 R4, R24.reuse, R14, R4 ;  /* 0x0000000e1804723c */ /* 0x048ff60000041804 */
[----:B------:R-:W-:Y:S11]  /*12350*/  @!UPT UIADD3 URZ, URZ, URZ, URZ ;  /* 0x0000003f3f3ff290 */ /* 0x000ff6000fffe03f */
[----:B------:R-:W-:Y:S02]  /*12360*/  @!UPT UIADD3 URZ, URZ, URZ, URZ ;  /* 0x0000003f3f3ff290 */ /* 0x000fe4000fffe03f */
[----:B------:R-:W-:Y:S02]  /*12370*/  MOV R28, R5 ;  /* 0x00000005001c7202 */ /* 0x000fe40000000f00 */
[----:B0-----:R-:W-:Y:S01]  /*12380*/  LOP3.LUT R5, R29, 0x7, RZ, 0xc0, !PT ;  /* 0x000000071d057812 */ /* 0x001fe200078ec0ff */
[----:B------:R0:W-:Y:S01]  /*12390*/  STL [R1+0x2a0], R4 ;  /* 0x0002a00401007387 */ /* 0x0001e20000100800 */
[----:B------:R-:W-:Y:S01]  /*123a0*/  MOV R3, R6 ;  /* 0x0000000600037202 */ /* 0x000fe20000000f00 */
[----:B------:R-:W-:Y:S02]  /*123b0*/  IMAD.MOV.U32 R2, RZ, RZ, R7 ;  /* 0x000000ffff027224 */ /* 0x000fe400078e0007 */
[----:B------:R-:W-:Y:S02]  /*123c0*/  IMAD R17, R5, 0x110, RZ ;  /* 0x0000011005117824 */ /* 0x000fe400078e02ff */
[----:B0-----:R-:W-:Y:S01]  /*123d0*/  HMMA.16816.F32.BF16 R4, R24, R18, R20 ;  /* 0x000000121804723c */ /* 0x001fe20000041814 */
[----:B------:R-:W-:Y:S01]  /*123e0*/  SHF.L.U32 R29, R29, 0x1, RZ ;  /* 0x000000011d1d7819 */ /* 0x000fe200000006ff */
[----:B------:R0:W-:Y:S03]  /*123f0*/  STL [R1+0x2890], R2 ;  /* 0x0028900201007387 */ /* 0x0001e60000100800 */
[----:B------:R-:W-:-:S05]  /*12400*/  LOP3.LUT R17, R17, 0x30, R29, 0x78, !PT ;  /* 0x0000003011117812 */ /* 0x000fca00078e781d */
[----:B------:R-:W-:Y:S04]  /*12410*/  LDSM.16.M88.4 R12, [R17+0x10880] ;  /* 0x01088000110c783b */ /* 0x000fe80000000200 */
[----:B0-----:R-:W2:Y:S04]  /*12420*/  LDL R2, [R1+0x7a0] ;  /* 0x0007a00001027983 */ /* 0x001ea80000100800 */
[----:B------:R-:W-:Y:S04]  /*12430*/  STL [R1+0x288c], R3 ;  /* 0x00288c0301007387 */ /* 0x000fe80000100800 */
[----:B------:R-:W-:Y:S02]  /*12440*/  STL [R1+0x2888], R28 ;  /* 0x0028881c01007387 */ /* 0x000fe40000100800 */
[----:B------:R-:W-:-:S02]  /*12450*/  MOV R29, R7 ;  /* 0x00000007001d7202 */ /* 0x000fc40000000f00 */
[----:B------:R-:W-:Y:S04]  /*12460*/  STL.64 [R1+0xc0], R4 ;  /* 0x0000c00401007387 */ /* 0x000fe80000100a00 */
[----:B------:R-:W-:Y:S04]  /*12470*/  STL [R1+0xc8], R6 ;  /* 0x0000c80601007387 */ /* 0x000fe80000100800 */
[----:B------:R-:W0:Y:S04]  /*12480*/  LDSM.16.M88.4 R4, [R17+0x10080] ;  /* 0x010080001104783b */ /* 0x000e280000000200 */
[----:B------:R-:W-:Y:S04]  /*12490*/  STL [R1+0x2894], R29 ;  /* 0x0028941d01007387 */ /* 0x000fe80000100800 */
[----:B------:R-:W1:Y:S04]  /*124a0*/  LDSM.16.M88.4 R8, [R17+0x11080] ;  /* 0x011080001108783b */ /* 0x000e680000000200 */
[----:B0-----:R-:W-:Y:S04]  /*124b0*/  STL.64 [R1+0xb0], R4 ;  /* 0x0000b00401007387 */ /* 0x001fe80000100a00 */
[----:B------:R-:W-:Y:S04]  /*124c0*/  STL.64 [R1+0xb8], R6 ;  /* 0x0000b80601007387 */ /* 0x000fe80000100a00 */
[----:B------:R-:W0:Y:S04]  /*124d0*/  LDSM.16.M88.4 R4, [R17+0x11880] ;  /* 0x011880001104783b */ /* 0x000e280000000200 */
[----:B------:R-:W-:Y:S04]  /*124e0*/  STL.64 [R1+0xa0], R12 ;  /* 0x0000a00c01007387 */ /* 0x000fe80000100a00 */
[----:B------:R-:W-:Y:S04]  /*124f0*/  STL.64 [R1+0xa8], R14 ;  /* 0x0000a80e01007387 */ /* 0x000fe80000100a00 */
[----:B------:R-:W3:Y:S04]  /*12500*/  LDSM.16.M88.4 R12, [R17+0x12080] ;  /* 0x01208000110c783b */ /* 0x000ee80000000200 */
[----:B-1----:R-:W-:Y:S04]  /*12510*/  STL.64 [R1+0x90], R8 ;  /* 0x0000900801007387 */ /* 0x002fe80000100a00 */
[----:B------:R-:W-:Y:S04]  /*12520*/  STL.64 [R1+0x98], R10 ;  /* 0x0000980a01007387 */ /* 0x000fe80000100a00 */
[----:B------:R-:W1:Y:S04]  /*12530*/  LDSM.16.M88.4 R8, [R17+0x12880] ;  /* 0x012880001108783b */ /* 0x000e680000000200 */
[----:B0-----:R-:W-:Y:S04]  /*12540*/  STL.64 [R1+0x80], R4 ;  /* 0x0000800401007387 */ /* 0x001fe80000100a00 */
[----:B------:R-:W-:Y:S04]  /*12550*/  STL.64 [R1+0x88], R6 ;  /* 0x0000880601007387 */ /* 0x000fe80000100a00 */
[----:B------:R-:W0:Y:S04]  /*12560*/  LDSM.16.M88.4 R4, [R17+0x13080] ;  /* 0x013080001104783b */ /* 0x000e280000000200 */
[----:B---3--:R-:W-:Y:S04]  /*12570*/  STL.64 [R1+0x70], R12 ;  /* 0x0000700c01007387 */ /* 0x008fe80000100a00 */
        /* <DEDUP_REMOVED lines=13> */
[----:B------:R-:W-:Y:S04]  /*12650*/  LDSM.16.M88.4 R8, [R17+0x15880] ;  /* 0x015880001108783b */ /* 0x000fe80000000200 */
[----:B0-----:R-:W-:Y:S04]  /*12660*/  STL.64 [R1+0x20], R4 ;  /* 0x0000200401007387 */ /* 0x001fe80000100a00 */
[----:B------:R-:W-:Y:S04]  /*12670*/  STL.64 [R1+0x28], R6 ;  /* 0x0000280601007387 */ /* 0x000fe80000100a00 */
[----:B------:R-:W0:Y:S04]  /*12680*/  LDSM.16.M88.4 R4, [R17+0x16080] ;  /* 0x016080001104783b */ /* 0x000e280000000200 */
[----:B---3--:R-:W-:Y:S04]  /*12690*/  STL.64 [R1+0x10], R12 ;  /* 0x0000100c01007387 */ /* 0x008fe80000100a00 */
[----:B------:R-:W-:Y:S04]  /*126a0*/  STL.64 [R1+0x18], R14 ;  /* 0x0000180e01007387 */ /* 0x000fe80000100a00 */
[----:B------:R-:W-:Y:S04]  /*126b0*/  LDSM.16.M88.4 R12, [R17+0x17080] ;  /* 0x01708000110c783b */ /* 0x000fe80000000200 */
[----:B0-----:R-:W-:Y:S04]  /*126c0*/  STL.64 [R1+0x28e0], R6 ;  /* 0x0028e00601007387 */ /* 0x001fe80000100a00 */
[----:B------:R-:W-:Y:S04]  /*126d0*/  STL.64 [R1], R8 ;  /* 0x0000000801007387 */ /* 0x000fe80000100a00 */
[----:B------:R-:W-:Y:S04]  /*126e0*/  STL.64 [R1+0x8], R10 ;  /* 0x0000080a01007387 */ /* 0x000fe80000100a00 */
[----:B------:R0:W-:Y:S04]  /*126f0*/  STL.64 [R1+0x28d8], R4 ;  /* 0x0028d80401007387 */ /* 0x0001e80000100a00 */
[----:B------:R-:W1:Y:S04]  /*12700*/  LDSM.16.M88.4 R8, [R17+0x16880] ;  /* 0x016880001108783b */ /* 0x000e680000000200 */
[----:B0-----:R-:W3:Y:S04]  /*12710*/  LDL.LU.64 R4, [R1+0x90] ;  /* 0x0000900001047983 */ /* 0x001ee80000300a00 */
[----:B--2---:R-:W-:Y:S04]  /*12720*/  LDSM.16.MT88.4 R24, [R2+0x8100] ;  /* 0x008100000218783b */ /* 0x004fe80000004200 */
[----:B------:R-:W-:Y:S04]  /*12730*/  LDSM.16.MT88.4 R20, [R2+0x8000] ;  /* 0x008000000214783b */ /* 0x000fe80000004200 */
[----:B---3--:R0:W-:Y:S04]  /*12740*/  STL.64 [R1+0x2978], R4 ;  /* 0x0029780401007387 */ /* 0x0081e80000100a00 */
[----:B0-----:R-:W2:Y:S04]  /*12750*/  LDL.LU.64 R4, [R1+0xa0] ;  /* 0x0000a00001047983 */ /* 0x001ea80000300a00 */
[----:B--2---:R0:W-:Y:S04]  /*12760*/  STL.64 [R1+0x2980], R4 ;  /* 0x0029800401007387 */ /* 0x0041e80000100a00 */
[----:B0-----:R-:W2:Y:S04]  /*12770*/  LDL.LU.64 R4, [R1+0xb0] ;  /* 0x0000b00001047983 */ /* 0x001ea80000300a00 */
[----:B-1----:R-:W-:Y:S04]  /*12780*/  STL [R1+0x2724], R10 ;  /* 0x0027240a01007387 */ /* 0x002fe80000100800 */
[----:B------:R-:W-:Y:S04]  /*12790*/  STL [R1+0x2720], R11 ;  /* 0x0027200b01007387 */ /* 0x000fe80000100800 */
[----:B------:R0:W-:Y:S04]  /*127a0*/  STL [R1+0x28a4], R12 ;  /* 0x0028a40c01007387 */ /* 0x0001e80000100800 */
[----:B------:R1:W-:Y:S04]  /*127b0*/  STL [R1+0x28a0], R13 ;  /* 0x0028a00d01007387 */ /* 0x0003e80000100800 */
[----:B------:R-:W-:Y:S04]  /*127c0*/  STL [R1+0x289c], R14 ;  /* 0x00289c0e01007387 */ /* 0x000fe80000100800 */
[----:B------:R3:W-:Y:S04]  /*127d0*/  STL [R1+0x2898], R15 ;  /* 0x0028980f01007387 */ /* 0x0007e80000100800 */
[----:B0-----:R-:W4:Y:S04]  /*127e0*/  LDL.LU R12, [R1+0x450] ;  /* 0x00045000010c7983 */ /* 0x001f280000300800 */
[----:B-1----:R-:W4:Y:S01]  /*127f0*/  LDL.LU R13, [R1+0x454] ;  /* 0x00045400010d7983 */ /* 0x002f220000300800 */
[----:B---3--:R-:W-:-:S03]  /*12800*/  IMAD.MOV.U32 R15, RZ, RZ, R16 ;  /* 0x000000ffff0f7224 */ /* 0x008fc600078e0010 */
[----:B------:R-:W0:Y:S04]  /*12810*/  LDSM.16.M88.4 R16, [R17+0x17880] ;  /* 0x017880001110783b */ /* 0x000e280000000200 */
[----:B------:R-:W4:Y:S04]  /*12820*/  LDL.LU R14, [R1+0x458] ;  /* 0x00045800010e7983 */ /* 0x000f280000300800 */
[----:B0-----:R-:W-:Y:S04]  /*12830*/  STL [R1+0x263c], R18 ;  /* 0x00263c1201007387 */ /* 0x001fe80000100800 */
[----:B------:R-:W-:Y:S04]  /*12840*/  STL [R1+0x2638], R19 ;  /* 0x0026381301007387 */ /* 0x000fe80000100800 */
[----:B------:R0:W-:Y:S04]  /*12850*/  STL.64 [R1+0x2880], R16 ;  /* 0x0028801001007387 */ /* 0x0001e80000100a00 */
[----:B0-----:R-:W3:Y:S04]  /*12860*/  LDL.LU R16, [R1+0x460] ;  /* 0x0004600001107983 */ /* 0x001ee80000300800 */
[----:B------:R-:W3:Y:S04]  /*12870*/  LDL.LU R17, [R1+0x464] ;  /* 0x0004640001117983 */ /* 0x000ee80000300800 */
[----:B------:R-:W3:Y:S04]  /*12880*/  LDL.LU R18, [R1+0x468] ;  /* 0x0004680001127983 */ /* 0x000ee80000300800 */
[----:B------:R-:W3:Y:S04]  /*12890*/  LDL.LU R19, [R1+0x46c] ;  /* 0x00046c0001137983 */ /* 0x000ee80000300800 */
[----:B------:R-:W-:Y:S04]  /*128a0*/  STL.64 [R1+0x2878], R26 ;  /* 0x0028781a01007387 */ /* 0x000fe80000100a00 */
[----:B------:R0:W-:Y:S04]  /*128b0*/  STL.64 [R1+0x2870], R24 ;  /* 0x0028701801007387 */ /* 0x0001e80000100a00 */
[----:B0-----:R-:W2:Y:S04]  /*128c0*/  LDL.LU R24, [R1+0x470] ;  /* 0x0004700001187983 */ /* 0x001ea80000300800 */
[----:B------:R-:W2:Y:S04]  /*128d0*/  LDL.LU R25, [R1+0x474] ;  /* 0x0004740001197983 */ /* 0x000ea80000300800 */
[----:B------:R-:W2:Y:S04]  /*128e0*/  LDL.LU R26, [R1+0x478] ;  /* 0x00047800011a7983 */ /* 0x000ea80000300800 */
[----:B------:R-:W2:Y:S02]  /*128f0*/  LDL.LU R27, [R1+0x47c] ;  /* 0x00047c00011b7983 */ /* 0x000ea40000300800 */
[C---:B--2---:R-:W-:Y:S11]  /*12900*/  HMMA.16816.F32.BF16 R24, R20.reuse, R4, R24 ;  /* 0x000000041418723c */ /* 0x044ff60000041818 */
[----:B------:R-:W-:Y:S11]  /*12910*/  @!UPT UIADD3 URZ, URZ, URZ, URZ ;  /* 0x0000003f3f3ff290 */ /* 0x000ff6000fffe03f */
[----:B------:R-:W-:Y:S01]  /*12920*/  @!UPT UIADD3 URZ, URZ, URZ, URZ ;  /* 0x0000003f3f3ff290 */ /* 0x000fe2000fffe03f */
[----:B------:R0:W-:Y:S04]  /*12930*/  STL.64 [R1+0x290], R24 ;  /* 0x0002901801007387 */ /* 0x0001e80000100a00 */
[----:B------:R-:W-:Y:S01]  /*12940*/  STL.64 [R1+0x298], R26 ;  /* 0x0002981a01007387 */ /* 0x000fe20000100a00 */
[----:B0-----:R-:W-:Y:S02]  /*12950*/  MOV R25, R4 ;  /* 0x0000000400197202 */ /* 0x001fe40000000f00 */
[----:B------:R-:W-:Y:S02]  /*12960*/  MOV R24, R5 ;  /* 0x0000000500187202 */ /* 0x000fe40000000f00 */
[----:B------:R-:W3:Y:S04]  /*12970*/  LDL.LU.64 R4, [R1+0x2980] ;  /* 0x0029800001047983 */ /* 0x000ee80000300a00 */
[----:B------:R-:W-:Y:S04]  /*12980*/  STL [R1+0x28ac], R24 ;  /* 0x0028ac1801007387 */ /* 0x000fe80000100800 */
[----:B------:R3:W-:Y:S02]  /*12990*/  STL [R1+0x28a8], R25 ;  /* 0x0028a81901007387 */ /* 0x0007e40000100800 */
[----:B---3--:R-:W-:Y:S07]  /*129a0*/  HMMA.16816.F32.BF16 R24, R20, R4, R16 ;  /* 0x000000041418723c */ /* 0x008fee0000041810 */
[----:B------:R-:W-:Y:S01]  /*129b0*/  IMAD.MOV.U32 R17, RZ, RZ, R4 ;  /* 0x000000ffff117224 */ /* 0x000fe200078e0004 */
[----:B------:R-:W-:-:S02]  /*129c0*/  MOV R16, R5 ;  /* 0x0000000500107202 */ /* 0x000fc40000000f00 */
[----:B------:R-:W4:Y:S11]  /*129d0*/  LDL.LU.64 R4, [R1+0x2978] ;  /* 0x0029780001047983 */ /* 0x000f360000300a00 */
[----:B------:R-:W-:Y:S03]  /*129e0*/  @!UPT UIADD3 URZ, URZ, URZ, URZ ;  /* 0x0000003f3f3ff290 */ /* 0x000fe6000fffe03f */
[----:B------:R-:W-:Y:S01]  /*129f0*/  MOV R10, R24 ;  /* 0x00000018000a7202 */ /* 0x000fe20000000f00 */
[----:B------:R-:W-:Y:S01]  /*12a00*/  IMAD.MOV.U32 R11, RZ, RZ, R25 ;  /* 0x000000ffff0b7224 */ /* 0x000fe200078e0019 */
[----:B------:R-:W-:Y:S04]  /*12a10*/  STL.64 [R1+0x288], R26 ;  /* 0x0002881a01007387 */ /* 0x000fe80000100a00 */
[----:B------:R-:W-:Y:S04]  /*12a20*/  STL.64 [R1+0x28d0], R10 ;  /* 0x0028d00a01007387 */ /* 0x000fe80000100a00 */
[----:B------:R4:W-:Y:S04]  /*12a30*/  STL.64 [R1+0x28c8], R8 ;  /* 0x0028c80801007387 */ /* 0x0009e80000100a00 */
[----:B------:R-:W-:Y:S04]  /*12a40*/  STL [R1+0x28b4], R16 ;  /* 0x0028b41001007387 */ /* 0x000fe80000100800 */
[----:B------:R-:W-:Y:S01]  /*12a50*/  STL [R1+0x28b0], R17 ;  /* 0x0028b01101007387 */ /* 0x000fe20000100800 */
[----:B----4-:R-:W-:Y:S01]  /*12a60*/  HMMA.16816.F32.BF16 R8, R20, R4, R12 ;  /* 0x000000041408723c */ /* 0x010fe2000004180c */
[----:B------:R-:W-:-:S02]  /*12a70*/  MOV R19, R4 ;  /* 0x0000000400137202 */ /* 0x000fc40000000f00 */
[----:B------:R-:W-:Y:S11]  /*12a80*/  MOV R18, R5 ;  /* 0x0000000500127202 */ /* 0x000ff60000000f00 */
[----:B------:R-:W-:Y:S09]  /*12a90*/  @!UPT UIADD3 URZ, URZ, URZ, URZ ;  /* 0x0000003f3f3ff290 */ /* 0x000ff2000fffe03f */
[----:B------:R0:W-:Y:S04]  /*12aa0*/  STL.64 [R1+0x270], R8 ;  /* 0x0002700801007387 */ /* 0x0001e80000100a00 */
[----:B------:R1:W-:Y:S04]  /*12ab0*/  STL.64 [R1+0x278], R10 ;  /* 0x0002780a01007387 */ /* 0x0003e80000100a00 */
[----:B------:R-:W2:Y:S04]  /*12ac0*/  LDL.LU.64 R4, [R1] ;  /* 0x0000000001047983 */ /* 0x000ea80000300a00 */
[----:B--2---:R2:W-:Y:S04]  /*12ad0*/  STL.64 [R1+0x28f8], R4 ;  /* 0x0028f80401007387 */ /* 0x0045e80000100a00 */
[----:B0-----:R-:W3:Y:S04]  /*12ae0*/  LDL.LU R8, [R1+0x3b0] ;  /* 0x0003b00001087983 */ /* 0x001ee80000300800 */
[----:B------:R-:W3:Y:S04]  /*12af0*/  LDL.LU R9, [R1+0x3b4] ;  /* 0x0003b40001097983 */ /* 0x000ee80000300800 */
[----:B-1----:R-:W4:Y:S04]  /*12b00*/  LDL.LU R10, [R1+0x3b8] ;  /* 0x0003b800010a7983 */ /* 0x002f280000300800 */
[----:B------:R-:W4:Y:S04]  /*12b10*/  LDL.LU R11, [R1+0x3bc] ;  /* 0x0003bc00010b7983 */ /* 0x000f280000300800 */
[----:B--2---:R-:W2:Y:S04]  /*12b20*/  LDL.LU.64 R4, [R1+0x10] ;  /* 0x0000100001047983 */ /* 0x004ea80000300a00 */
[----:B--2---:R0:W-:Y:S04]  /*12b30*/  STL.64 [R1+0x2910], R4 ;  /* 0x0029100401007387 */ /* 0x0041e80000100a00 */
[----:B0-----:R-:W2:Y:S04]  /*12b40*/  LDL.LU.64 R4, [R1+0x20] ;  /* 0x0000200001047983 */ /* 0x001ea80000300a00 */
[----:B--2---:R0:W-:Y:S04]  /*12b50*/  STL.64 [R1+0x2918], R4 ;  /* 0x0029180401007387 */ /* 0x0041e80000100a00 */
[----:B0-----:R-:W2:Y:S04]  /*12b60*/  LDL.LU.64 R4, [R1+0x30] ;  /* 0x0000300001047983 */ /* 0x001ea80000300a00 */
[----:B--2---:R-:W-:Y:S04]  /*12b70*/  STL.64 [R1+0x2920], R4 ;  /* 0x0029200401007387 */ /* 0x004fe80000100a00 */
[----:B----4-:R-:W-:Y:S04]  /*12b80*/  STL.64 [R1+0x28f0], R10 ;  /* 0x0028f00a01007387 */ /* 0x010fe80000100a00 */
[----:B---3--:R0:W-:Y:S04]  /*12b90*/  STL.64 [R1+0x28e8], R8 ;  /* 0x0028e80801007387 */ /* 0x0081e80000100a00 */
[----:B0-----:R-:W2:Y:S04]  /*12ba0*/  LDL.LU R8, [R1+0x3c0] ;  /* 0x0003c00001087983 */ /* 0x001ea80000300800 */
[----:B------:R-:W2:Y:S04]  /*12bb0*/  LDL.LU R9, [R1+0x3c4] ;  /* 0x0003c40001097983 */ /* 0x000ea80000300800 */
[----:B------:R-:W3:Y:S04]  /*12bc0*/  LDL.LU R10, [R1+0x3c8] ;  /* 0x0003c800010a7983 */ /* 0x000ee80000300800 */
[----:B------:R-:W3:Y:S04]  /*12bd0*/  LDL.LU R11, [R1+0x3cc] ;  /* 0x0003cc00010b7983 */ /* 0x000ee80000300800 */
        /* <DEDUP_REMOVED lines=8> */
[----:B-----5:R-:W-:Y:S04]  /*12c60*/  STL.64 [R1+0x2948], R14 ;  /* 0x0029480e01007387 */ /* 0x020fe80000100a00 */
[----:B----4-:R0:W-:Y:S04]  /*12c70*/  STL.64 [R1+0x2940], R12 ;  /* 0x0029400c01007387 */ /* 0x0101e80000100a00 */
[----:B0-----:R-:W4:Y:S04]  /*12c80*/  LDL.LU.64 R12, [R1+0x60] ;  /* 0x00006000010c7983 */ /* 0x001f280000300a00 */
[----:B----4-:R0:W-:Y:S04]  /*12c90*/  STL.64 [R1+0x2958], R12 ;  /* 0x0029580c01007387 */ /* 0x0101e80000100a00 */
[----:B0-----:R-:W4:Y:S04]  /*12ca0*/  LDL.LU.64 R12, [R1+0x70] ;  /* 0x00007000010c7983 */ /* 0x001f280000300a00 */
[----:B----4-:R0:W-:Y:S04]  /*12cb0*/  STL.64 [R1+0x2970], R12 ;  /* 0x0029700c01007387 */ /* 0x0101e80000100a00 */
[----:B0-----:R-:W4:Y:S04]  /*12cc0*/  LDL.LU.64 R12, [R1+0x80] ;  /* 0x00008000010c7983 */ /* 0x001f280000300a00 */
[----:B------:R-:W5:Y:S04]  /*12cd0*/  LDL.LU.64 R4, [R1+0x40] ;  /* 0x0000400001047983 */ /* 0x000f680000300a00 */
[----:B-----5:R0:W-:Y:S04]  /*12ce0*/  STL.64 [R1+0x2938], R4 ;  /* 0x0029380401007387 */ /* 0x0201e80000100a00 */
[----:B0-----:R-:W5:Y:S04]  /*12cf0*/  LDL.LU.64 R4, [R1+0x50] ;  /* 0x0000500001047983 */ /* 0x001f680000300a00 */
[----:B-----5:R0:W-:Y:S04]  /*12d00*/  STL.64 [R1+0x2950], R4 ;  /* 0x0029500401007387 */ /* 0x0201e80000100a00 */
        /* <DEDUP_REMOVED lines=8> */
[----:B------:R-:W2:Y:S04]  /*12d90*/  LDL.LU R6, [R1+0x438] ;  /* 0x0004380001067983 */ /* 0x000ea80000300800 */
[----:B------:R-:W2:Y:S04]  /*12da0*/  LDL.LU R7, [R1+0x43c] ;  /* 0x00043c0001077983 */ /* 0x000ea80000300800 */
[----:B---3--:R-:W-:Y:S04]  /*12db0*/  STL.64 [R1+0x2908], R10 ;  /* 0x0029080a01007387 */ /* 0x008fe80000100a00 */
[----:B------:R0:W-:Y:S04]  /*12dc0*/  STL.64 [R1+0x2900], R8 ;  /* 0x0029000801007387 */ /* 0x0001e80000100a00 */
[----:B0-----:R-:W3:Y:S04]  /*12dd0*/  LDL.LU R8, [R1+0x3d0] ;  /* 0x0003d00001087983 */ /* 0x001ee80000300800 */
[----:B------:R-:W3:Y:S04]  /*12de0*/  LDL.LU R9, [R1+0x3d4] ;  /* 0x0003d40001097983 */ /* 0x000ee80000300800 */
[----:B------:R-:W5:Y:S04]  /*12df0*/  LDL.LU R10, [R1+0x3d8] ;  /* 0x0003d800010a7983 */ /* 0x000f680000300800 */
[----:B------:R-:W5:Y:S01]  /*12e00*/  LDL.LU R11, [R1+0x3dc] ;  /* 0x0003dc00010b7983 */ /* 0x000f620000300800 */
[----:B----4-:R-:W-:Y:S03]  /*12e10*/  HMMA.16816.F32.BF16 R24, R20, R12, R24 ;  /* 0x0000000c1418723c */ /* 0x010fe60000041818 */
[----:B-----5:R-:W-:Y:S04]  /*12e20*/  STL.64 [R1+0x2930], R10 ;  /* 0x0029300a01007387 */ /* 0x020fe80000100a00 */
[----:B---3--:R0:W-:Y:S04]  /*12e30*/  STL.64 [R1+0x2928], R8 ;  /* 0x0029280801007387 */ /* 0x0081e80000100a00 */
[----:B0-----:R-:W3:Y:S04]  /*12e40*/  LDL.LU R8, [R1+0x400] ;  /* 0x0004000001087983 */ /* 0x001ee80000300800 */
[----:B------:R-:W3:Y:S04]  /*12e50*/  LDL.LU R9, [R1+0x404] ;  /* 0x0004040001097983 */ /* 0x000ee80000300800 */
[----:B------:R-:W3:Y:S04]  /*12e60*/  LDL.LU R10, [R1+0x408] ;  /* 0x00040800010a7983 */ /* 0x000ee80000300800 */
[----:B------:R-:W3:Y:S04]  /*12e70*/  LDL.LU R11, [R1+0x40c] ;  /* 0x00040c00010b7983 */ /* 0x000ee80000300800 */
[----:B------:R0:W-:Y:S04]  /*12e80*/  STL [R1+0x28bc], R18 ;  /* 0x0028bc1201007387 */ /* 0x0001e80000100800 */
[----:B------:R1:W-:Y:S04]  /*12e90*/  STL [R1+0x28b8], R19 ;  /* 0x0028b81301007387 */ /* 0x0003e80000100800 */
[----:B------:R-:W4:Y:S04]  /*12ea0*/  LDL.LU R16, [R1+0x3e0] ;  /* 0x0003e00001107983 */ /* 0x000f280000300800 */
[----:B------:R-:W4:Y:S04]  /*12eb0*/  LDL.LU R17, [R1+0x3e4] ;  /* 0x0003e40001117983 */ /* 0x000f280000300800 */
[----:B0-----:R-:W4:Y:S04]  /*12ec0*/  LDL.LU R18, [R1+0x3e8] ;  /* 0x0003e80001127983 */ /* 0x001f280000300800 */
[----:B-1----:R-:W4:Y:S04]  /*12ed0*/  LDL.LU R19, [R1+0x3ec] ;  /* 0x0003ec0001137983 */ /* 0x002f280000300800 */
[----:B------:R-:W-:Y:S04]  /*12ee0*/  STL.64 [R1+0x260], R24 ;  /* 0x0002601801007387 */ /* 0x000fe80000100a00 */
[----:B------:R0:W-:Y:S02]  /*12ef0*/  STL.64 [R1+0x268], R26 ;  /* 0x0002681a01007387 */ /* 0x0001e40000100a00 */
[----:B0-----:R-:W-:Y:S01]  /*12f00*/  IMAD.MOV.U32 R27, RZ, RZ, R12 ;  /* 0x000000ffff1b7224 */ /* 0x001fe200078e000c */
[----:B------:R-:W-:-:S02]  /*12f10*/  MOV R26, R13 ;  /* 0x0000000d001a7202 */ /* 0x000fc40000000f00 */
[----:B------:R-:W2:Y:S04]  /*12f20*/  LDL.LU.64 R12, [R1+0x2970] ;  /* 0x00297000010c7983 */ /* 0x000ea80000300a00 */
[----:B------:R0:W-:Y:S04]  /*12f30*/  STL [R1+0x28c4], R26 ;  /* 0x0028c41a01007387 */ /* 0x0001e80000100800 */
[----:B------:R1:W-:Y:S04]  /*12f40*/  STL [R1+0x28c0], R27 ;  /* 0x0028c01b01007387 */ /* 0x0003e80000100800 */
[----:B------:R-:W5:Y:S04]  /*12f50*/  LDL.LU R24, [R1+0x3f0] ;  /* 0x0003f00001187983 */ /* 0x000f680000300800 */
[----:B------:R-:W5:Y:S04]  /*12f60*/  LDL.LU R25, [R1+0x3f4] ;  /* 0x0003f40001197983 */ /* 0x000f680000300800 */
[----:B0-----:R-:W5:Y:S04]  /*12f70*/  LDL.LU R26, [R1+0x3f8] ;  /* 0x0003f800011a7983 */ /* 0x001f680000300800 */
[----:B-1----:R-:W5:Y:S01]  /*12f80*/  LDL.LU R27, [R1+0x3fc] ;  /* 0x0003fc00011b7983 */ /* 0x002f620000300800 */
        /* <DEDUP_REMOVED lines=8> */
[----:B------:R-:W2:Y:S02]  /*13010*/  LDL.LU.64 R12, [R1+0x2958] ;  /* 0x00295800010c7983 */ /* 0x000ea40000300a00 */
[----:B--2---:R-:W-:Y:S01]  /*13020*/  HMMA.16816.F32.BF16 R4, R20, R12, R4 ;  /* 0x0000000c1404723c */ /* 0x004fe20000041804 */
[----:B------:R-:W-:-:S02]  /*13030*/  MOV R29, R12 ;  /* 0x0000000c001d7202 */ /* 0x000fc40000000f00 */
[----:B------:R-:W-:Y:S11]  /*13040*/  MOV R2, R13 ;  /* 0x0000000d00027202 */ /* 0x000ff60000000f00 */
[----:B------:R-:W-:Y:S09]  /*13050*/  @!UPT UIADD3 URZ, URZ, URZ, URZ ;  /* 0x0000003f3f3ff290 */ /* 0x000ff2000fffe03f */
[----:B------:R0:W-:Y:S04]  /*13060*/  STL.64 [R1+0x240], R4 ;  /* 0x0002400401007387 */ /* 0x0001e80000100a00 */
[----:B------:R-:W-:Y:S04]  /*13070*/  STL.64 [R1+0x248], R6 ;  /* 0x0002480601007387 */ /* 0x000fe80000100a00 */
[----:B0-----:R-:W2:Y:S04]  /*13080*/  LDL.LU.64 R4, [R1+0x2950] ;  /* 0x0029500001047983 */ /* 0x001ea80000300a00 */
[----:B------:R-:W2:Y:S04]  /*13090*/  LDL.LU.64 R14, [R1+0x2948] ;  /* 0x00294800010e7983 */ /* 0x000ea80000300a00 */
[----:B------:R-:W2:Y:S02]  /*130a0*/  LDL.LU.64 R12, [R1+0x2940] ;  /* 0x00294000010c7983 */ /* 0x000ea40000300a00 */
[C---:B--2---:R-:W-:Y:S11]  /*130b0*/  HMMA.16816.F32.BF16 R12, R20.reuse, R4, R12 ;  /* 0x00000004140c723c */ /* 0x044ff6000004180c */
[----:B------:R-:W-:Y:S11]  /*130c0*/  @!UPT UIADD3 URZ, URZ, URZ, URZ ;  /* 0x0000003f3f3ff290 */ /* 0x000ff6000fffe03f */
[----:B------:R-:W-:Y:S01]  /*130d0*/  @!UPT UIADD3 URZ, URZ, URZ, URZ ;  /* 0x0000003f3f3ff290 */ /* 0x000fe2000fffe03f */
[----:B------:R-:W-:Y:S04]  /*130e0*/  STL.64 [R1+0x230], R12 ;  /* 0x0002300c01007387 */ /* 0x000fe80000100a00 */
[----:B------:R0:W-:Y:S02]  /*130f0*/  STL.64 [R1+0x238], R14 ;  /* 0x0002380e01007387 */ /* 0x0001e40000100a00 */
[----:B0-----:R-:W-:Y:S01]  /*13100*/  IMAD.MOV.U32 R14, RZ, RZ, R4 ;  /* 0x000000ffff0e7224 */ /* 0x001fe200078e0004 */
[----:B------:R-:W-:Y:S02]  /*13110*/  MOV R15, R5 ;  /* 0x00000005000f7202 */ /* 0x000fe40000000f00 */
[----:B------:R-:W3:Y:S02]  /*13120*/  LDL.LU.64 R4, [R1+0x2938] ;  /* 0x0029380001047983 */ /* 0x000ee40000300a00 */
[C---:B---3--:R-:W-:Y:S01]  /*13130*/  HMMA.16816.F32.BF16 R8, R20.reuse, R4, R8 ;  /* 0x000000041408723c */ /* 0x048fe20000041808 */
[----:B------:R-:W-:Y:S01]  /*13140*/  MOV R12, R4 ;  /* 0x00000004000c7202 */ /* 0x000fe20000000f00 */
[----:B------:R-:W-:Y:S11]  /*13150*/  IMAD.MOV.U32 R13, RZ, RZ, R5 ;  /* 0x000000ffff0d7224 */ /* 0x000ff600078e0005 */
[----:B------:R-:W-:Y:S10]  /*13160*/  @!UPT UIADD3 URZ, URZ, URZ, URZ ;  /* 0x0000003f3f3ff290 */ /* 0x000ff4000fffe03f */
[----:B------:R-:W-:Y:S04]  /*13170*/  STL.64 [R1+0x220], R8 ;  /* 0x0002200801007387 */ /* 0x000fe80000100a00 */
[----:B------:R0:W-:Y:S04]  /*13180*/  STL.64 [R1+0x228], R10 ;  /* 0x0002280a01007387 */ /* 0x0001e80000100a00 */
[----:B0-----:R-:W2:Y:S04]  /*13190*/  LDL.LU.64 R10, [R1+0x2930] ;  /* 0x00293000010a7983 */ /* 0x001ea80000300a00 */
[----:B------:R-:W2:Y:S04]  /*131a0*/  LDL.LU.64 R8, [R1+0x2928] ;  /* 0x0029280001087983 */ /* 0x000ea80000300a00 */
[----:B------:R-:W5:Y:S02]  /*131b0*/  LDL.LU.64 R4, [R1+0x2920] ;  /* 0x0029200001047983 */ /* 0x000f640000300a00 */
[C---:B-----5:R-:W-:Y:S11]  /*131c0*/  HMMA.16816.F32.BF16 R24, R20.reuse, R4, R24 ;  /* 0x000000041418723c */ /* 0x060ff60000041818 */
[----:B------:R-:W-:Y:S11]  /*131d0*/  @!UPT UIADD3 URZ, URZ, URZ, URZ ;  /* 0x0000003f3f3ff290 */ /* 0x000ff6000fffe03f */
[----:B------:R-:W-:Y:S01]  /*131e0*/  @!UPT UIADD3 URZ, URZ, URZ, URZ ;  /* 0x0000003f3f3ff290 */ /* 0x000fe2000fffe03f */
[----:B------:R0:W-:Y:S04]  /*131f0*/  STL.64 [R1+0x210], R24 ;  /* 0x0002101801007387 */ /* 0x0001e80000100a00 */
[----:B------:R-:W-:Y:S01]  /*13200*/  STL.64 [R1+0x218], R26 ;  /* 0x0002181a01007387 */ /* 0x000fe20000100a00 */
[----:B0-----:R-:W-:Y:S02]  /*13210*/  MOV R24, R4 ;  /* 0x0000000400187202 */ /* 0x001fe40000000f00 */
[----:B------:R-:W-:Y:S02]  /*13220*/  MOV R25, R5 ;  /* 0x0000000500197202 */ /* 0x000fe40000000f00 */
[----:B------:R-:W4:Y:S02]  /*13230*/  LDL.LU.64 R4, [R1+0x2918] ;  /* 0x0029180001047983 */ /* 0x000f240000300a00 */
[C---:B----4-:R-:W-:Y:S11]  /*13240*/  HMMA.16816.F32.BF16 R16, R20.reuse, R4, R16 ;  /* 0x000000041410723c */ /* 0x050ff60000041810 */
[----:B------:R-:W-:Y:S11]  /*13250*/  @!UPT UIADD3 URZ, URZ, URZ, URZ ;  /* 0x0000003f3f3ff290 */ /* 0x000ff6000fffe03f */
[----:B------:R-:W-:Y:S01]  /*13260*/  @!UPT UIADD3 URZ, URZ, URZ, URZ ;  /* 0x0000003f3f3ff290 */ /* 0x000fe2000fffe03f */
[----:B------:R0:W-:Y:S04]  /*13270*/  STL.64 [R1+0x200], R16 ;  /* 0x0002001001007387 */ /* 0x0001e80000100a00 */
[----:B------:R1:W-:Y:S01]  /*13280*/  STL.64 [R1+0x208], R18 ;  /* 0x0002081201007387 */ /* 0x0003e20000100a00 */
[----:B0-----:R-:W-:Y:S01]  /*13290*/  IMAD.MOV.U32 R16, RZ, RZ, R4 ;  /* 0x000000ffff107224 */ /* 0x001fe200078e0004 */
[----:B------:R-:W-:Y:S02]  /*132a0*/  MOV R17, R5 ;  /* 0x0000000500117202 */ /* 0x000fe40000000f00 */
[----:B------:R-:W2:Y:S02]  /*132b0*/  LDL.LU.64 R4, [R1+0x2910] ;  /* 0x0029100001047983 */ /* 0x000ea40000300a00 */
[C---:B--2---:R-:W-:Y:S01]  /*132c0*/  HMMA.16816.F32.BF16 R8, R20.reuse, R4, R8 ;  /* 0x000000041408723c */ /* 0x044fe20000041808 */
[----:B-1----:R-:W-:Y:S01]  /*132d0*/  MOV R18, R4 ;  /* 0x0000000400127202 */ /* 0x002fe20000000f00 */
        /* <DEDUP_REMOVED lines=11> */
[----:B------:R-:W-:Y:S04]  /*13390*/  STL.64 [R1+0x1e0], R8 ;  /* 0x0001e00801007387 */ /* 0x000fe80000100a00 */
[----:B------:R0:W-:Y:S04]  /*133a0*/  STL.64 [R1+0x1e8], R10 ;  /* 0x0001e80a01007387 */ /* 0x0001e80000100a00 */
[----:B0-----:R-:W2:Y:S04]  /*133b0*/  LDL.LU.64 R10, [R1+0x28f0] ;  /* 0x0028f000010a7983 */ /* 0x001ea80000300a00 */
[----:B------:R-:W2:Y:S04]  /*133c0*/  LDL.LU.64 R8, [R1+0x28e8] ;  /* 0x0028e80001087983 */ /* 0x000ea80000300a00 */
[----:B------:R-:W3:Y:S04]  /*133d0*/  LDL.LU.64 R6, [R1+0x28e0] ;  /* 0x0028e00001067983 */ /* 0x000ee80000300a00 */
[----:B------:R-:W2:Y:S02]  /*133e0*/  LDL.LU.64 R4, [R1+0x28d8] ;  /* 0x0028d80001047983 */ /* 0x000ea40000300a00 */
[----:B--2---:R-:W-:Y:S11]  /*133f0*/  HMMA.16816.F32.BF16 R8, R20, R4, R8 ;  /* 0x000000041408723c */ /* 0x004ff60000041808 */
[----:B------:R-:W-:Y:S11]  /*13400*/  @!UPT UIADD3 URZ, URZ, URZ, URZ ;  /* 0x0000003f3f3ff290 */ /* 0x000ff6000fffe03f */
[----:B------:R-:W-:Y:S01]  /*13410*/  @!UPT UIADD3 URZ, URZ, URZ, URZ ;  /* 0x0000003f3f3ff290 */ /* 0x000fe2000fffe03f */
[----:B------:R-:W-:Y:S04]  /*13420*/  STL.64 [R1+0x1d0], R8 ;  /* 0x0001d00801007387 */ /* 0x000fe80000100a00 */
[----:B------:R0:W-:Y:S04]  /*13430*/  STL.64 [R1+0x1d8], R10 ;  /* 0x0001d80a01007387 */ /* 0x0001e80000100a00 */
[----:B0-----:R-:W2:Y:S04]  /*13440*/  LDL.LU.64 R10, [R1+0x28d0] ;  /* 0x0028d000010a7983 */ /* 0x001ea80000300a00 */
[----:B------:R-:W4:Y:S04]  /*13450*/  LDL.LU.64 R8, [R1+0x28c8] ;  /* 0x0028c80001087983 */ /* 0x000f280000300a00 */
[----:B---3--:R-:W-:Y:S04]  /*13460*/  STL.64 [R1+0x2750], R6 ;  /* 0x0027500601007387 */ /* 0x008fe80000100a00 */
[----:B------:R0:W-:Y:S04]  /*13470*/  STL.64 [R1+0x2748], R4 ;  /* 0x0027480401007387 */ /* 0x0001e80000100a00 */
[----:B0-----:R-:W4:Y:S04]  /*13480*/  LDL.LU R4, [R1+0x3a0] ;  /* 0x0003a00001047983 */ /* 0x001f280000300800 */
[----:B------:R-:W4:Y:S04]  /*13490*/  LDL.LU R5, [R1+0x3a4] ;  /* 0x0003a40001057983 */ /* 0x000f280000300800 */
[----:B------:R-:W4:Y:S01]  /*134a0*/  LDL.LU R6, [R1+0x3a8] ;  /* 0x0003a80001067983 */ /* 0x000f220000300800 */
[----:B------:R-:W-:-:S07]  /*134b0*/  IMAD.MOV.U32 R7, RZ, RZ, R0 ;  /* 0x000000ffff077224 */ /* 0x000fce00078e0000 */
[----:B----4-:R-:W-:Y:S11]  /*134c0*/  HMMA.16816.F32.BF16 R4, R20, R8, R4 ;  /* 0x000000081404723c */ /* 0x010ff60000041804 */
[----:B------:R-:W-:Y:S11]  /*134d0*/  @!UPT UIADD3 URZ, URZ, URZ, URZ ;  /* 0x0000003f3f3ff290 */ /* 0x000ff6000fffe03f */
[----:B------:R-:W-:Y:S01]  /*134e0*/  @!UPT UIADD3 URZ, URZ, URZ, URZ ;  /* 0x0000003f3f3ff290 */ /* 0x000fe2000fffe03f */
[----:B------:R0:W-:Y:S04]  /*134f0*/  STL.64 [R1+0x1c0], R4 ;  /* 0x0001c00401007387 */ /* 0x0001e80000100a00 */
[----:B------:R-:W-:Y:S01]  /*13500*/  STL [R1+0x1c8], R6 ;  /* 0x0001c80601007387 */ /* 0x000fe20000100800 */
[----:B0-----:R-:W-:Y:S01]  /*13510*/  MOV R4, R26 ;  /* 0x0000001a00047202 */ /* 0x001fe20000000f00 */
[----:B------:R-:W-:Y:S02]  /*13520*/  IMAD.MOV.U32 R5, RZ, RZ, R27 ;  /* 0x000000ffff057224 */ /* 0x000fe400078e001b */
[----:B------:R-:W3:Y:S04]  /*13530*/  LDL.LU R26, [R1+0x28c4] ;  /* 0x0028c400011a7983 */ /* 0x000ee80000300800 */
[----:B------:R-:W4:Y:S04]  /*13540*/  LDL.LU R27, [R1+0x28c0] ;  /* 0x0028c000011b7983 */ /* 0x000f280000300800 */
[----:B------:R-:W-:Y:S04]  /*13550*/  STL.64 [R1+0x2768], R4 ;  /* 0x0027680401007387 */ /* 0x000fe80000100a00 */
[----:B--2---:R-:W-:Y:S04]  /*13560*/  STL.64 [R1+0x2740], R10 ;  /* 0x0027400a01007387 */ /* 0x004fe80000100a00 */
[----:B------:R0:W-:Y:S04]  /*13570*/  STL.64 [R1+0x2738], R8 ;  /* 0x0027380801007387 */ /* 0x0001e80000100a00 */
[----:B0-----:R-:W2:Y:S04]  /*13580*/  LDL.LU R8, [R1+0x1a0] ;  /* 0x0001a00001087983 */ /* 0x001ea80000300800 */
[----:B------:R-:W2:Y:S04]  /*13590*/  LDL.LU R9, [R1+0x1a4] ;  /* 0x0001a40001097983 */ /* 0x000ea80000300800 */
[----:B------:R-:W5:Y:S04]  /*135a0*/  LDL.LU R10, [R1+0x1a8] ;  /* 0x0001a800010a7983 */ /* 0x000f680000300800 */
[----:B------:R-:W5:Y:S01]  /*135b0*/  LDL.LU R11, [R1+0x1ac] ;  /* 0x0001ac00010b7983 */ /* 0x000f620000300800 */
[----:B------:R-:W-:-:S02]  /*135c0*/  MOV R4, R18 ;  /* 0x0000001200047202 */ /* 0x000fc40000000f00 */
[----:B------:R-:W-:Y:S01]  /*135d0*/  MOV R5, R19 ;  /* 0x0000001300057202 */ /* 0x000fe20000000f00 */
[----:B------:R-:W2:Y:S04]  /*135e0*/  LDL.LU R18, [R1+0x28bc] ;  /* 0x0028bc0001127983 */ /* 0x000ea80000300800 */
[----:B------:R-:W3:Y:S04]  /*135f0*/  LDL.LU R19, [R1+0x28b8] ;  /* 0x0028b80001137983 */ /* 0x000ee80000300800 */
[----:B------:R0:W-:Y:S02]  /*13600*/  STL.64 [R1+0x2780], R4 ;  /* 0x0027800401007387 */ /* 0x0001e40000100a00 */
[----:B0-----:R-:W-:Y:S01]  /*13610*/  IMAD.MOV.U32 R4, RZ, RZ, R16 ;  /* 0x000000ffff047224 */ /* 0x001fe200078e0010 */
[----:B------:R-:W-:Y:S01]  /*13620*/  MOV R5, R17 ;  /* 0x0000001100057202 */ /* 0x000fe20000000f00 */
[----:B------:R-:W3:Y:S04]  /*13630*/  LDL.LU R16, [R1+0x28b4] ;  /* 0x0028b40001107983 */ /* 0x000ee80000300800 */
[----:B------:R-:W3:Y:S04]  /*13640*/  LDL.LU R17, [R1+0x28b0] ;  /* 0x0028b00001117983 */ /* 0x000ee80000300800 */
[----:B------:R-:W-:Y:S04]  /*13650*/  STL.64 [R1+0x2798], R4 ;  /* 0x0027980401007387 */ /* 0x000fe80000100a00 */
[----:B-----5:R-:W-:Y:S04]  /*13660*/  STL.64 [R1+0x2760], R10 ;  /* 0x0027600a01007387 */ /* 0x020fe80000100a00 */
[----:B--2---:R0:W-:Y:S04]  /*13670*/  STL.64 [R1+0x2758], R8 ;  /* 0x0027580801007387 */ /* 0x0041e80000100a00 */
[----:B0-----:R-:W2:Y:S04]  /*13680*/  LDL.LU R8, [R1+0x2c0] ;  /* 0x0002c00001087983 */ /* 0x001ea80000300800 */
[----:B------:R-:W2:Y:S04]  /*13690*/  LDL.LU R9, [R1+0x2c4] ;  /* 0x0002c40001097983 */ /* 0x000ea80000300800 */
[----:B------:R-:W5:Y:S04]  /*136a0*/  LDL.LU R10, [R1+0x2c8] ;  /* 0x0002c800010a7983 */ /* 0x000f680000300800 */
[----:B------:R-:W5:Y:S01]  /*136b0*/  LDL.LU R11, [R1+0x2cc] ;  /* 0x0002cc00010b7983 */ /* 0x000f620000300800 */
[----:B------:R-:W-:Y:S01]  /*136c0*/  MOV R4, R24 ;  /* 0x0000001800047202 */ /* 0x000fe20000000f00 */
[----:B------:R-:W-:-:S02]  /*136d0*/  IMAD.MOV.U32 R5, RZ, RZ, R25 ;  /* 0x000000ffff057224 */ /* 0x000fc400078e0019 */
[----:B------:R-:W2:Y:S04]  /*136e0*/  LDL.LU R24, [R1+0x28ac] ;  /* 0x0028ac0001187983 */ /* 0x000ea80000300800 */
        /* <DEDUP_REMOVED lines=19> */
[----:B------:R-:W-:Y:S01]  /*13820*/  IMAD.MOV.U32 R4, RZ, RZ, R14 ;  /* 0x000000ffff047224 */ /* 0x000fe200078e000e */
[----:B------:R-:W-:-:S02]  /*13830*/  MOV R5, R15 ;  /* 0x0000000f00057202 */ /* 0x000fc40000000f00 */
        /* <DEDUP_REMOVED lines=23> */
[----:B------:R-:W2:Y:S04]  /*139b0*/  LDL.LU R28, [R1+0x2888] ;  /* 0x00288800011c7983 */ /* 0x000ea80000300800 */
[----:B------:R4:W-:Y:S02]  /*139c0*/  STL.64 [R1+0x2810], R4 ;  /* 0x0028100401007387 */ /* 0x0009e40000100a00 */
[----:B----4-:R-:W-:Y:S01]  /*139d0*/  IMAD.MOV.U32 R4, RZ, RZ, R27 ;  /* 0x000000ffff047224 */ /* 0x010fe200078e001b */
[----:B---3--:R-:W-:-:S05]  /*139e0*/  MOV R5, R26 ;  /* 0x0000001a00057202 */ /* 0x008fca0000000f00 */
[----:B------:R-:W-:Y:S04]  /*139f0*/  STL.64 [R1+0x2828], R4 ;  /* 0x0028280401007387 */ /* 0x000fe80000100a00 */
[----:B-----5:R-:W-:Y:S04]  /*13a00*/  STL.64 [R1+0x27d8], R10 ;  /* 0x0027d80a01007387 */ /* 0x020fe80000100a00 */
        /* <DEDUP_REMOVED lines=11> */
[----:B------:R-:W2:Y:S04]  /*13ac0*/  LDL.LU R9, [R1+0x324] ;  /* 0x0003240001097983 */ /* 0x000ea80000300800 */
[----:B------:R-:W3:Y:S04]  /*13ad0*/  LDL.LU R10, [R1+0x328] ;  /* 0x00032800010a7983 */ /* 0x000ee80000300800 */
[----:B------:R-:W3:Y:S01]  /*13ae0*/  LDL.LU R11, [R1+0x32c] ;  /* 0x00032c00010b7983 */ /* 0x000ee20000300800 */
[----:B------:R-:W-:-:S02]  /*13af0*/  MOV R4, R17 ;  /* 0x0000001100047202 */ /* 0x000fc40000000f00 */
[----:B------:R-:W-:-:S05]  /*13b00*/  MOV R5, R16 ;  /* 0x0000001000057202 */ /* 0x000fca0000000f00 */
[----:B------:R-:W-:Y:S04]  /*13b10*/  STL.64 [R1+0x2858], R4 ;  /* 0x0028580401007387 */ /* 0x000fe80000100a00 */
[----:B---3--:R-:W-:Y:S04]  /*13b20*/  STL.64 [R1+0x2808], R10 ;  /* 0x0028080a01007387 */ /* 0x008fe80000100a00 */
[----:B--2---:R0:W-:Y:S04]  /*13b30*/  STL.64 [R1+0x2800], R8 ;  /* 0x0028000801007387 */ /* 0x0041e80000100a00 */
[----:B0-----:R-:W2:Y:S04]  /*13b40*/  LDL.LU R8, [R1+0x330] ;  /* 0x0003300001087983 */ /* 0x001ea80000300800 */
[----:B------:R-:W2:Y:S04]  /*13b50*/  LDL.LU R9, [R1+0x334] ;  /* 0x0003340001097983 */ /* 0x000ea80000300800 */
[----:B------:R-:W3:Y:S04]  /*13b60*/  LDL.LU R10, [R1+0x338] ;  /* 0x00033800010a7983 */ /* 0x000ee80000300800 */
[----:B------:R-:W3:Y:S01]  /*13b70*/  LDL.LU R11, [R1+0x33c] ;  /* 0x00033c00010b7983 */ /* 0x000ee20000300800 */
[----:B------:R-:W-:-:S03]  /*13b80*/  MOV R5, R24 ;  /* 0x0000001800057202 */ /* 0x000fc60000000f00 */
[----:B------:R-:W4:Y:S01]  /*13b90*/  LDL.LU R16, [R1+0x390] ;  /* 0x0003900001107983 */ /* 0x000f220000300800 */
[----:B------:R-:W-:-:S03]  /*13ba0*/  IMAD.MOV.U32 R4, RZ, RZ, R25 ;  /* 0x000000ffff047224 */ /* 0x000fc600078e0019 */
[----:B------:R-:W4:Y:S04]  /*13bb0*/  LDL.LU R17, [R1+0x394] ;  /* 0x0003940001117983 */ /* 0x000f280000300800 */
[----:B------:R-:W4:Y:S04]  /*13bc0*/  LDL.LU R18, [R1+0x398] ;  /* 0x0003980001127983 */ /* 0x000f280000300800 */
[----:B------:R-:W4:Y:S04]  /*13bd0*/  LDL.LU R19, [R1+0x39c] ;  /* 0x00039c0001137983 */ /* 0x000f280000300800 */
[----:B------:R-:W5:Y:S04]  /*13be0*/  LDL.LU R24, [R1+0x380] ;  /* 0x0003800001187983 */ /* 0x000f680000300800 */
[----:B------:R-:W5:Y:S04]  /*13bf0*/  LDL.LU R25, [R1+0x384] ;  /* 0x0003840001197983 */ /* 0x000f680000300800 */
[----:B------:R-:W5:Y:S04]  /*13c00*/  LDL.LU R26, [R1+0x388] ;  /* 0x00038800011a7983 */ /* 0x000f680000300800 */
[----:B------:R-:W5:Y:S04]  /*13c10*/  LDL.LU R27, [R1+0x38c] ;  /* 0x00038c00011b7983 */ /* 0x000f680000300800 */
[----:B---3--:R-:W-:Y:S04]  /*13c20*/  STL.64 [R1+0x2820], R10 ;  /* 0x0028200a01007387 */ /* 0x008fe80000100a00 */
[----:B--2---:R0:W-:Y:S04]  /*13c30*/  STL.64 [R1+0x2818], R8 ;  /* 0x0028180801007387 */ /* 0x0041e80000100a00 */
        /* <DEDUP_REMOVED lines=8> */
[----:B------:R-:W3:Y:S04]  /*13cc0*/  LDL.LU R10, [R1+0x358] ;  /* 0x00035800010a7983 */ /* 0x000ee80000300800 */
[----:B------:R-:W3:Y:S01]  /*13cd0*/  LDL.LU R11, [R1+0x35c] ;  /* 0x00035c00010b7983 */ /* 0x000ee20000300800 */
[C---:B----4-:R-:W-:Y:S03]  /*13ce0*/  HMMA.16816.F32.BF16 R16, R20.reuse, R12, R16 ;  /* 0x0000000c1410723c */ /* 0x050fe60000041810 */
        /* <DEDUP_REMOVED lines=12> */
[----:B------:R0:W-:Y:S04]  /*13db0*/  STL.64 [R1+0x1b0], R16 ;  /* 0x0001b01001007387 */ /* 0x0001e80000100a00 */
[----:B------:R-:W-:Y:S04]  /*13dc0*/  STL.64 [R1+0x1b8], R18 ;  /* 0x0001b81201007387 */ /* 0x000fe80000100a00 */
[----:B0-----:R-:W5:Y:S04]  /*13dd0*/  LDL.LU.64 R16, [R1+0x2880] ;  /* 0x0028800001107983 */ /* 0x001f680000300a00 */
[----:B------:R-:W-:Y:S04]  /*13de0*/  STL.64 [R1+0x2730], R14 ;  /* 0x0027300e01007387 */ /* 0x000fe80000100a00 */
[----:B------:R0:W-:Y:S04]  /*13df0*/  STL.64 [R1+0x2728], R12 ;  /* 0x0027280c01007387 */ /* 0x0001e80000100a00 */
[----:B0-----:R-:W3:Y:S04]  /*13e00*/  LDL.LU R12, [R1+0x2b0] ;  /* 0x0002b000010c7983 */ /* 0x001ee80000300800 */
[----:B------:R-:W3:Y:S04]  /*13e10*/  LDL.LU R13, [R1+0x2b4] ;  /* 0x0002b400010d7983 */ /* 0x000ee80000300800 */
[----:B------:R-:W3:Y:S04]  /*13e20*/  LDL.LU R14, [R1+0x2b8] ;  /* 0x0002b800010e7983 */ /* 0x000ee80000300800 */
[----:B------:R-:W3:Y:S01]  /*13e30*/  LDL.LU R15, [R1+0x2bc] ;  /* 0x0002bc00010f7983 */ /* 0x000ee20000300800 */
[----:B-----5:R-:W-:Y:S03]  /*13e40*/  HMMA.16816.F32.BF16 R20, R20, R16, R24 ;  /* 0x000000101414723c */ /* 0x020fe60000041818 */
[----:B------:R-:W2:Y:S04]  /*13e50*/  LDL.LU.64 R26, [R1+0x2878] ;  /* 0x00287800011a7983 */ /* 0x000ea80000300a00 */
[----:B------:R-:W2:Y:S01]  /*13e60*/  LDL.LU.64 R24, [R1+0x2870] ;  /* 0x0028700001187983 */ /* 0x000ea20000300a00 */
[----:B------:R-:W-:Y:S11]  /*13e70*/  MOV R0, R7 ;  /* 0x0000000700007202 */ /* 0x000ff60000000f00 */
[----:B------:R-:W-:Y:S04]  /*13e80*/  @!UPT UIADD3 URZ, URZ, URZ, URZ ;  /* 0x0000003f3f3ff290 */ /* 0x000fe8000fffe03f */
[----:B------:R0:W-:Y:S01]  /*13e90*/  STL.64 [R1+0x190], R20 ;  /* 0x0001901401007387 */ /* 0x0001e20000100a00 */
[----:B------:R-:W-:-:S03]  /*13ea0*/  MOV R18, R22 ;  /* 0x0000001600127202 */ /* 0x000fc60000000f00 */
[----:B0-----:R-:W4:Y:S04]  /*13eb0*/  LDL.LU R20, [R1+0xc0] ;  /* 0x0000c00001147983 */ /* 0x001f280000300800 */
[----:B------:R-:W4:Y:S04]  /*13ec0*/  LDL.LU R21, [R1+0xc4] ;  /* 0x0000c40001157983 */ /* 0x000f280000300800 */
[----:B------:R-:W4:Y:S01]  /*13ed0*/  LDL.LU R22, [R1+0xc8] ;  /* 0x0000c80001167983 */ /* 0x000f220000300800 */
[C---:B--2---:R-:W-:Y:S03]  /*13ee0*/  HMMA.16816.F32.BF16 R4, R24.reuse, R4, R8 ;  /* 0x000000041804723c */ /* 0x044fe60000041808 */
[----:B------:R-:W2:Y:S04]  /*13ef0*/  LDL.LU.64 R10, [R1+0x2868] ;  /* 0x00286800010a7983 */ /* 0x000ea80000300a00 */
[----:B------:R-:W2:Y:S11]  /*13f00*/  LDL.LU.64 R8, [R1+0x2860] ;  /* 0x0028600001087983 */ /* 0x000eb60000300a00 */
[----:B------:R-:W-:Y:S05]  /*13f10*/  @!UPT UIADD3 URZ, URZ, URZ, URZ ;  /* 0x0000003f3f3ff290 */ /* 0x000fea000fffe03f */
[----:B------:R0:W-:Y:S04]  /*13f20*/  STL.64 [R1+0x180], R4 ;  /* 0x0001800401007387 */ /* 0x0001e80000100a00 */
[----:B------:R2:W-:Y:S04]  /*13f30*/  STL.64 [R1+0x188], R6 ;  /* 0x0001880601007387 */ /* 0x0005e80000100a00 */
[----:B0-----:R-:W2:Y:S02]  /*13f40*/  LDL.LU.64 R4, [R1+0x2858] ;  /* 0x0028580001047983 */ /* 0x001ea40000300a00 */
[C---:B--2---:R-:W-:Y:S02]  /*13f50*/  HMMA.16816.F32.BF16 R4, R24.reuse, R4, R8 ;  /* 0x000000041804723c */ /* 0x044fe40000041808 */
[----:B------:R-:W2:Y:S04]  /*13f60*/  LDL.LU.64 R10, [R1+0x2850] ;  /* 0x00285000010a7983 */ /* 0x000ea80000300a00 */
[----:B------:R-:W2:Y:S11]  /*13f70*/  LDL.LU.64 R8, [R1+0x2848] ;  /* 0x0028480001087983 */ /* 0x000eb60000300a00 */
[----:B------:R-:W-:Y:S06]  /*13f80*/  @!UPT UIADD3 URZ, URZ, URZ, URZ ;  /* 0x0000003f3f3ff290 */ /* 0x000fec000fffe03f */
        /* <DEDUP_REMOVED lines=72> */
[----:B0-----:R-:W5:Y:S04]  /*14410*/  LDL.LU.64 R6, [R1+0x2750] ;  /* 0x0027500001067983 */ /* 0x001f680000300a00 */
[----:B------:R-:W2:Y:S02]  /*14420*/  LDL.LU.64 R4, [R1+0x2748] ;  /* 0x0027480001047983 */ /* 0x000ea40000300a00 */
[C---:B--2---:R-:W-:Y:S11]  /*14430*/  HMMA.16816.F32.BF16 R8, R24.reuse, R4, R8 ;  /* 0x000000041808723c */ /* 0x044ff60000041808 */
[----:B------:R-:W-:Y:S11]  /*14440*/  @!UPT UIADD3 URZ, URZ, URZ, URZ ;  /* 0x0000003f3f3ff290 */ /* 0x000ff6000fffe03f */
[----:B------:R-:W-:Y:S01]  /*14450*/  @!UPT UIADD3 URZ, URZ, URZ, URZ ;  /* 0x0000003f3f3ff290 */ /* 0x000fe2000fffe03f */
[----:B------:R-:W-:Y:S04]  /*14460*/  STL.64 [R1+0x1a0], R8 ;  /* 0x0001a00801007387 */ /* 0x000fe80000100a00 */
[----:B------:R0:W-:Y:S04]  /*14470*/  STL.64 [R1+0x1a8], R10 ;  /* 0x0001a80a01007387 */ /* 0x0001e80000100a00 */
[----:B0-----:R-:W2:Y:S04]  /*14480*/  LDL.LU.64 R10, [R1+0x2740] ;  /* 0x00274000010a7983 */ /* 0x001ea80000300a00 */
[----:B------:R-:W3:Y:S01]  /*14490*/  LDL.LU.64 R8, [R1+0x2738] ;  /* 0x0027380001087983 */ /* 0x000ee20000300a00 */
[----:B------:R-:W-:Y:S01]  /*144a0*/  IMAD.MOV.U32 R19, RZ, RZ, R23 ;  /* 0x000000ffff137224 */ /* 0x000fe200078e0017 */
[----:B------:R-:W-:Y:S01]  /*144b0*/  MOV R23, R29 ;  /* 0x0000001d00177202 */ /* 0x000fe20000000f00 */
[C---:B---3--:R-:W-:Y:S11]  /*144c0*/  HMMA.16816.F32.BF16 R12, R24.reuse, R8, R12 ;  /* 0x00000008180c723c */ /* 0x048ff6000004180c */
[----:B------:R-:W-:Y:S11]  /*144d0*/  @!UPT UIADD3 URZ, URZ, URZ, URZ ;  /* 0x0000003f3f3ff290 */ /* 0x000ff6000fffe03f */
[----:B------:R-:W-:Y:S01]  /*144e0*/  @!UPT UIADD3 URZ, URZ, URZ, URZ ;  /* 0x0000003f3f3ff290 */ /* 0x000fe2000fffe03f */
[----:B------:R0:W-:Y:S01]  /*144f0*/  STL [R1+0x2b8], R14 ;  /* 0x0002b80e01007387 */ /* 0x0001e20000100800 */
[----:B------:R-:W-:Y:S01]  /*14500*/  MOV R4, R12 ;  /* 0x0000000c00047202 */ /* 0x000fe20000000f00 */
[----:B------:R-:W-:Y:S01]  /*14510*/  IMAD.MOV.U32 R5, RZ, RZ, R13 ;  /* 0x000000ffff057224 */ /* 0x000fe200078e000d */
[----:B------:R-:W-:Y:S02]  /*14520*/  MOV R29, R15 ;  /* 0x0000000f001d7202 */ /* 0x000fe40000000f00 */
[----:B0-----:R-:W3:Y:S04]  /*14530*/  LDL.LU.64 R14, [R1+0x2730] ;  /* 0x00273000010e7983 */ /* 0x001ee80000300a00 */
[----:B------:R-:W2:Y:S04]  /*14540*/  LDL.LU.64 R12, [R1+0x2728] ;  /* 0x00272800010c7983 */ /* 0x000ea80000300a00 */
[----:B-----5:R-:W-:Y:S04]  /*14550*/  STL.64 [R1+0x2658], R6 ;  /* 0x0026580601007387 */ /* 0x020fe80000100a00 */
[----:B------:R0:W-:Y:S04]  /*14560*/  STL.64 [R1+0x2650], R4 ;  /* 0x0026500401007387 */ /* 0x0001e80000100a00 */
[----:B0-----:R-:W2:Y:S01]  /*14570*/  LDL.LU R4, [R1+0x2a0] ;  /* 0x0002a00001047983 */ /* 0x001ea20000300800 */
[----:B------:R-:W-:Y:S01]  /*14580*/  MOV R5, R28 ;  /* 0x0000001c00057202 */ /* 0x000fe20000000f00 */
[----:B------:R-:W-:Y:S01]  /*14590*/  IMAD.MOV.U32 R6, RZ, RZ, R3 ;  /* 0x000000ffff067224 */ /* 0x000fe200078e0003 */
[----:B------:R-:W-:Y:S01]  /*145a0*/  MOV R7, R2 ;  /* 0x0000000200077202 */ /* 0x000fe20000000f00 */
[----:B------:R-:W-:Y:S04]  /*145b0*/  STL [R1+0x25d0], R29 ;  /* 0x0025d01d01007387 */ /* 0x000fe80000100800 */
[----:B------:R-:W5:Y:S04]  /*145c0*/  LDL R9, [R1+0x7a0] ;  /* 0x0007a00001097983 */ /* 0x000f680000100800 */
[----:B---3--:R-:W-:Y:S01]  /*145d0*/  STL.64 [R1+0x2718], R14 ;  /* 0x0027180e01007387 */ /* 0x008fe20000100a00 */
[C---:B--2---:R-:W-:Y:S11]  /*145e0*/  HMMA.16816.F32.BF16 R4, R24.reuse, R12, R4 ;  /* 0x0000000c1804723c */ /* 0x044ff60000041804 */
[----:B------:R-:W-:Y:S11]  /*145f0*/  @!UPT UIADD3 URZ, URZ, URZ, URZ ;  /* 0x0000003f3f3ff290 */ /* 0x000ff6000fffe03f */
[----:B------:R-:W-:Y:S01]  /*14600*/  @!UPT UIADD3 URZ, URZ, URZ, URZ ;  /* 0x0000003f3f3ff290 */ /* 0x000fe2000fffe03f */
[----:B------:R-:W-:Y:S04]  /*14610*/  STL.64 [R1+0x2a0], R4 ;  /* 0x0002a00401007387 */ /* 0x000fe80000100a00 */
[----:B------:R4:W-:Y:S04]  /*14620*/  STL.64 [R1+0x2a8], R6 ;  /* 0x0002a80601007387 */ /* 0x0009e80000100a00 */
[----:B------:R-:W2:Y:S04]  /*14630*/  LDL.LU R12, [R1+0x290] ;  /* 0x00029000010c7983 */ /* 0x000ea80000300800 */
[----:B------:R-:W2:Y:S01]  /*14640*/  LDL.LU R13, [R1+0x294] ;  /* 0x00029400010d7983 */ /* 0x000ea20000300800 */
[----:B----4-:R-:W-:Y:S03]  /*14650*/  HMMA.16816.F32.BF16 R4, R24, R16, R20 ;  /* 0x000000101804723c */ /* 0x010fe60000041814 */
[----:B------:R-:W2:Y:S04]  /*14660*/  LDL.LU R14, [R1+0x298] ;  /* 0x00029800010e7983 */ /* 0x000ea80000300800 */
[----:B------:R-:W2:Y:S04]  /*14670*/  LDL.LU R15, [R1+0x29c] ;  /* 0x00029c00010f7983 */ /* 0x000ea80000300800 */
[----:B------:R0:W-:Y:S04]  /*14680*/  STL.64 [R1+0x2710], R18 ;  /* 0x0027101201007387 */ /* 0x0001e80000100a00 */
[----:B-----5:R-:W2:Y:S04]  /*14690*/  LDSM.16.MT88.4 R20, [R9+0xa000] ;  /* 0x00a000000914783b */ /* 0x020ea80000004200 */
[----:B------:R-:W1:Y:S04]  /*146a0*/  LDSM.16.MT88.4 R24, [R9+0xa100] ;  /* 0x00a100000918783b */ /* 0x000e680000004200 */
[----:B0-----:R-:W2:Y:S01]  /*146b0*/  LDL.LU.64 R18, [R1+0xb8] ;  /* 0x0000b80001127983 */ /* 0x001ea20000300a00 */
[----:B------:R-:W-:-:S02]  /*146c0*/  MOV R3, R6 ;  /* 0x0000000600037202 */ /* 0x000fc40000000f00 */
[----:B------:R-:W-:Y:S02]  /*146d0*/  MOV R2, R7 ;  /* 0x0000000700027202 */ /* 0x000fe40000000f00 */
[----:B------:R-:W3:Y:S01]  /*146e0*/  LDL.LU.64 R6, [R1+0x78] ;  /* 0x0000780001067983 */ /* 0x000ee20000300a00 */
[----:B------:R-:W-:Y:S01]  /*146f0*/  MOV R29, R4 ;  /* 0x00000004001d7202 */ /* 0x000fe20000000f00 */
[----:B------:R-:W-:Y:S02]  /*14700*/  IMAD.MOV.U32 R28, RZ, RZ, R5 ;  /* 0x000000ffff1c7224 */ /* 0x000fe400078e0005 */
[----:B---3--:R0:W-:Y:S04]  /*14710*/  STL.64 [R1+0x26e8], R6 ;  /* 0x0026e80601007387 */ /* 0x0081e80000100a00 */
[----:B------:R-:W3:Y:S04]  /*14720*/  LDL.LU R4, [R1+0x270] ;  /* 0x0002700001047983 */ /* 0x000ee80000300800 */
[----:B------:R-:W3:Y:S04]  /*14730*/  LDL.LU R5, [R1+0x274] ;  /* 0x0002740001057983 */ /* 0x000ee80000300800 */
[----:B0-----:R-:W4:Y:S04]  /*14740*/  LDL.LU R6, [R1+0x278] ;  /* 0x0002780001067983 */ /* 0x001f280000300800 */
[----:B------:R-:W4:Y:S01]  /*14750*/  LDL.LU R7, [R1+0x27c] ;  /* 0x00027c0001077983 */ /* 0x000f220000300800 */
[----:B--2---:R-:W-:Y:S03]  /*14760*/  HMMA.16816.F32.BF16 R12, R20, R18, R12 ;  /* 0x00000012140c723c */ /* 0x004fe6000004180c */
[----:B----4-:R-:W-:Y:S04]  /*14770*/  STL.64 [R1+0x26f8], R6 ;  /* 0x0026f80601007387 */ /* 0x010fe80000100a00 */
[----:B---3--:R0:W-:Y:S02]  /*14780*/  STL.64 [R1+0x26f0], R4 ;  /* 0x0026f00401007387 */ /* 0x0081e40000100a00 */
[----:B0-----:R-:W-:Y:S01]  /*14790*/  IMAD.MOV.U32 R4, RZ, RZ, R10 ;  /* 0x000000ffff047224 */ /* 0x001fe200078e000a */
[----:B------:R-:W-:Y:S01]  /*147a0*/  MOV R5, R11 ;  /* 0x0000000b00057202 */ /* 0x000fe20000000f00 */
[----:B------:R-:W2:Y:S04]  /*147b0*/  LDL.LU R10, [R1+0x2724] ;  /* 0x00272400010a7983 */ /* 0x000ea80000300800 */
[----:B------:R-:W2:Y:S04]  /*147c0*/  LDL.LU R11, [R1+0x2720] ;  /* 0x00272000010b7983 */ /* 0x000ea80000300800 */
[----:B------:R-:W3:Y:S04]  /*147d0*/  LDL.LU R6, [R1+0x288] ;  /* 0x0002880001067983 */ /* 0x000ee80000300800 */
[----:B------:R-:W3:Y:S04]  /*147e0*/  LDL.LU R7, [R1+0x28c] ;  /* 0x00028c0001077983 */ /* 0x000ee80000300800 */
[----:B------:R-:W-:Y:S04]  /*147f0*/  STL [R1+0x25e0], R2 ;  /* 0x0025e00201007387 */ /* 0x000fe80000100800 */
[----:B------:R-:W-:Y:S04]  /*14800*/  STL [R1+0x25dc], R3 ;  /* 0x0025dc0301007387 */ /* 0x000fe80000100800 */
[----:B------:R-:W-:Y:S04]  /*14810*/  STL [R1+0x25d8], R28 ;  /* 0x0025d81c01007387 */ /* 0x000fe80000100800 */
[----:B------:R-:W-:Y:S04]  /*14820*/  STL [R1+0x25d4], R29 ;  /* 0x0025d41d01007387 */ /* 0x000fe80000100800 */
[----:B--2---:R0:W-:Y:S04]  /*14830*/  STL.64 [R1+0x2708], R10 ;  /* 0x0027080a01007387 */ /* 0x0041e80000100a00 */
[----:B------:R-:W-:Y:S04]  /*14840*/  STL [R1+0x2700], R9 ;  /* 0x0027000901007387 */ /* 0x000fe80000100800 */
[----:B0-----:R-:W3:Y:S04]  /*14850*/  LDL.LU.64 R10, [R1+0xa8] ;  /* 0x0000a800010a7983 */ /* 0x001ee80000300a00 */
[----:B-1----:R0:W-:Y:S04]  /*14860*/  STL [R1+0x25f0], R24 ;  /* 0x0025f01801007387 */ /* 0x0021e80000100800 */
[----:B------:R1:W-:Y:S04]  /*14870*/  STL [R1+0x25ec], R25 ;  /* 0x0025ec1901007387 */ /* 0x0003e80000100800 */
[----:B------:R2:W-:Y:S04]  /*14880*/  STL [R1+0x25e8], R26 ;  /* 0x0025e81a01007387 */ /* 0x0005e80000100800 */
[----:B------:R4:W-:Y:S04]  /*14890*/  STL [R1+0x25e4], R27 ;  /* 0x0025e41b01007387 */ /* 0x0009e80000100800 */
[----:B0-----:R-:W5:Y:S04]  /*148a0*/  LDL.LU R24, [R1+0x250] ;  /* 0x0002500001187983 */ /* 0x001f680000300800 */
[----:B-1----:R-:W5:Y:S04]  /*148b0*/  LDL.LU R25, [R1+0x254] ;  /* 0x0002540001197983 */ /* 0x002f680000300800 */
[----:B--2---:R-:W5:Y:S04]  /*148c0*/  LDL.LU R26, [R1+0x258] ;  /* 0x00025800011a7983 */ /* 0x004f680000300800 */
[----:B----4-:R-:W5:Y:S04]  /*148d0*/  LDL.LU R27, [R1+0x25c] ;  /* 0x00025c00011b7983 */ /* 0x010f680000300800 */
[----:B------:R-:W-:Y:S04]  /*148e0*/  STL.64 [R1+0x3e0], R12 ;  /* 0x0003e00c01007387 */ /* 0x000fe80000100a00 */
[----:B------:R0:W-:Y:S04]  /*148f0*/  STL.64 [R1+0x3e8], R14 ;  /* 0x0003e80e01007387 */ /* 0x0001e80000100a00 */
[----:B0-----:R-:W2:Y:S01]  /*14900*/  LDL.LU.64 R14, [R1+0x2718] ;  /* 0x00271800010e7983 */ /* 0x001ea20000300a00 */
[----:B------:R-:W-:Y:S01]  /*14910*/  IMAD.MOV.U32 R12, RZ, RZ, R19 ;  /* 0x000000ffff0c7224 */ /* 0x000fe200078e0013 */
[----:B------:R-:W-:-:S02]  /*14920*/  MOV R13, R18 ;  /* 0x00000012000d7202 */ /* 0x000fc40000000f00 */
[----:B------:R-:W4:Y:S04]  /*14930*/  LDL.LU.64 R18, [R1+0x2710] ;  /* 0x0027100001127983 */ /* 0x000f280000300a00 */
[----:B------:R-:W-:Y:S04]  /*14940*/  STL [R1+0x25f8], R12 ;  /* 0x0025f80c01007387 */ /* 0x000fe80000100800 */
[----:B------:R-:W-:Y:S01]  /*14950*/  STL [R1+0x25f4], R13 ;  /* 0x0025f40d01007387 */ /* 0x000fe20000100800 */
[----:B---3--:R-:W-:Y:S01]  /*14960*/  HMMA.16816.F32.BF16 R4, R20, R10, R4 ;  /* 0x0000000a1404723c */ /* 0x008fe20000041804 */
[----:B------:R-:W-:-:S02]  /*14970*/  MOV R17, R10 ;  /* 0x0000000a00117202 */ /* 0x000fc40000000f00 */
[----:B------:R-:W-:Y:S01]  /*14980*/  MOV R16, R11 ;  /* 0x0000000b00107202 */ /* 0x000fe20000000f00 */
[----:B--2---:R0:W-:Y:S04]  /*14990*/  STL.64 [R1+0x26d0], R14 ;  /* 0x0026d00e01007387 */ /* 0x0041e80000100a00 */
[----:B0-----:R-:W2:Y:S04]  /*149a0*/  LDL.LU.64 R14, [R1+0x88] ;  /* 0x00008800010e7983 */ /* 0x001ea80000300a00 */
[----:B------:R-:W3:Y:S04]  /*149b0*/  LDL.LU.64 R10, [R1+0x2708] ;  /* 0x00270800010a7983 */ /* 0x000ee80000300a00 */
[----:B------:R-:W2:Y:S08]  /*149c0*/  LDL.LU R9, [R1+0x2700] ;  /* 0x0027000001097983 */ /* 0x000eb00000300800 */
[----:B------:R-:W-:Y:S01]  /*149d0*/  IMAD.MOV.U32 R8, RZ, RZ, R7 ;  /* 0x000000ffff087224 */ /* 0x000fe200078e0007 */
[----:B------:R-:W-:Y:S04]  /*149e0*/  STL.64 [R1+0x3d0], R4 ;  /* 0x0003d00401007387 */ /* 0x000fe80000100a00 */
[----:B------:R0:W-:Y:S04]  /*149f0*/  STL [R1+0x3d8], R6 ;  /* 0x0003d80601007387 */ /* 0x0001e80000100800 */
[----:B0-----:R-:W4:Y:S04]  /*14a00*/  LDL.LU.64 R6, [R1+0x26f8] ;  /* 0x0026f80001067983 */ /* 0x001f280000300a00 */
[----:B------:R-:W4:Y:S04]  /*14a10*/  LDL.LU.64 R4, [R1+0x26f0] ;  /* 0x0026f00001047983 */ /* 0x000f280000300a00 */
[----:B---3--:R-:W-:Y:S04]  /*14a20*/  STL.64 [R1+0x2648], R10 ;  /* 0x0026480a01007387 */ /* 0x008fe80000100a00 */
[----:B--2---:R0:W-:Y:S04]  /*14a30*/  STL.64 [R1+0x2640], R8 ;  /* 0x0026400801007387 */ /* 0x0041e80000100a00 */
[----:B0-----:R-:W2:Y:S04]  /*14a40*/  LDL.LU R8, [R1+0x260] ;  /* 0x0002600001087983 */ /* 0x001ea80000300800 */
[----:B------:R-:W2:Y:S04]  /*14a50*/  LDL.LU R9, [R1+0x264] ;  /* 0x0002640001097983 */ /* 0x000ea80000300800 */
[----:B------:R-:W2:Y:S04]  /*14a60*/  LDL.LU R10, [R1+0x268] ;  /* 0x00026800010a7983 */ /* 0x000ea80000300800 */
[----:B------:R-:W2:Y:S04]  /*14a70*/  LDL.LU R11, [R1+0x26c] ;  /* 0x00026c00010b7983 */ /* 0x000ea80000300800 */
[----:B------:R-:W-:Y:S04]  /*14a80*/  STL [R1+0x2600], R16 ;  /* 0x0026001001007387 */ /* 0x000fe80000100800 */
[----:B------:R-:W-:Y:S04]  /*14a90*/  STL [R1+0x25fc], R17 ;  /* 0x0025fc1101007387 */ /* 0x000fe80000100800 */
[----:B----4-:R0:W-:Y:S04]  /*14aa0*/  STL.64 [R1+0x26b8], R18 ;  /* 0x0026b81201007387 */ /* 0x0101e80000100a00 */
[----:B0-----:R-:W3:Y:S02]  /*14ab0*/  LDL.LU.64 R18, [R1+0x98] ;  /* 0x0000980001127983 */ /* 0x001ee40000300a00 */
[C---:B---3--:R-:W-:Y:S11]  /*14ac0*/  HMMA.16816.F32.BF16 R4, R20.reuse, R18, R4 ;  /* 0x000000121404723c */ /* 0x048ff60000041804 */
[----:B------:R-:W-:Y:S11]  /*14ad0*/  @!UPT UIADD3 URZ, URZ, URZ, URZ ;  /* 0x0000003f3f3ff290 */ /* 0x000ff6000fffe03f */
[----:B------:R-:W-:Y:S01]  /*14ae0*/  @!UPT UIADD3 URZ, URZ, URZ, URZ ;  /* 0x0000003f3f3ff290 */ /* 0x000fe2000fffe03f */
[----:B------:R-:W-:Y:S04]  /*14af0*/  STL.64 [R1+0x3c0], R4 ;  /* 0x0003c00401007387 */ /* 0x000fe80000100a00 */
[----:B------:R0:W-:Y:S04]  /*14b00*/  STL.64 [R1+0x3c8], R6 ;  /* 0x0003c80601007387 */ /* 0x0001e80000100a00 */
[----:B0-----:R-:W5:Y:S01]  /*14b10*/  LDL.LU.64 R6, [R1+0x26e8] ;  /* 0x0026e80001067983 */ /* 0x001f620000300a00 */
[----:B--2---:R-:W-:Y:S01]  /*14b20*/  HMMA.16816.F32.BF16 R8, R20, R14, R8 ;  /* 0x0000000e1408723c */ /* 0x004fe20000041808 */
[----:B------:R-:W-:-:S02]  /*14b30*/  MOV R29, R19 ;  /* 0x00000013001d7202 */ /* 0x000fc40000000f00 */
[----:B------:R-:W-:-:S03]  /*14b40*/  MOV R28, R18 ;  /* 0x00000012001c7202 */ /* 0x000fc60000000f00 */
[----:B------:R-:W-:Y:S04]  /*14b50*/  STL [R1+0x2608], R29 ;  /* 0x0026081d01007387 */ /* 0x000fe80000100800 */
[----:B------:R-:W-:Y:S11]  /*14b60*/  STL [R1+0x2604], R28 ;  /* 0x0026041c01007387 */ /* 0x000ff60000100800 */
[----:B------:R-:W-:Y:S02]  /*14b70*/  @!UPT UIADD3 URZ, URZ, URZ, URZ ;  /* 0x0000003f3f3ff290 */ /* 0x000fe4000fffe03f */
[----:B------:R-:W-:Y:S04]  /*14b80*/  STL.64 [R1+0x3b0], R8 ;  /* 0x0003b00801007387 */ /* 0x000fe80000100a00 */
[----:B------:R5:W-:Y:S01]  /*14b90*/  STL.64 [R1+0x3b8], R10 ;  /* 0x0003b80a01007387 */ /* 0x000be20000100a00 */
[----:B------:R-:W-:Y:S01]  /*14ba0*/  MOV R3, R15 ;  /* 0x0000000f00037202 */ /* 0x000fe20000000f00 */
[----:B------:R-:W-:-:S04]  /*14bb0*/  IMAD.MOV.U32 R2, RZ, RZ, R14 ;  /* 0x000000ffff027224 */ /* 0x000fc800078e000e */
[----:B------:R-:W-:Y:S04]  /*14bc0*/  STL [R1+0x2610], R3 ;  /* 0x0026100301007387 */ /* 0x000fe80000100800 */
[----:B------:R-:W-:Y:S01]  /*14bd0*/  STL [R1+0x260c], R2 ;  /* 0x00260c0201007387 */ /* 0x000fe20000100800 */
[C---:B-----5:R-:W-:Y:S07]  /*14be0*/  HMMA.16816.F32.BF16 R8, R20.reuse, R6, R24 ;  /* 0x000000061408723c */ /* 0x060fee0000041818 */
[----:B------:R-:W-:Y:S01]  /*14bf0*/  MOV R26, R6 ;  /* 0x00000006001a7202 */ /* 0x000fe20000000f00 */
[----:B------:R-:W-:Y:S11]  /*14c00*/  IMAD.MOV.U32 R27, RZ, RZ, R7 ;  /* 0x000000ffff1b7224 */ /* 0x000ff600078e0007 */
[----:B------:R-:W-:Y:S04]  /*14c10*/  @!UPT UIADD3 URZ, URZ, URZ, URZ ;  /* 0x0000003f3f3ff290 */ /* 0x000fe8000fffe03f */
[----:B------:R0:W-:Y:S04]  /*14c20*/  STL.64 [R1+0x3a0], R8 ;  /* 0x0003a00801007387 */ /* 0x0001e80000100a00 */
[----:B------:R1:W-:Y:S04]  /*14c30*/  STL.64 [R1+0x3a8], R10 ;  /* 0x0003a80a01007387 */ /* 0x0003e80000100a00 */
[----:B------:R-:W2:Y:S04]  /*14c40*/  LDL.LU.64 R6, [R1+0x8] ;  /* 0x0000080001067983 */ /* 0x000ea80000300a00 */
[----:B--2---:R2:W-:Y:S04]  /*14c50*/  STL.64 [R1+0x2670], R6 ;  /* 0x0026700601007387 */ /* 0x0045e80000100a00 */
[----:B0-----:R-:W3:Y:S04]  /*14c60*/  LDL.LU R8, [R1+0x1d0] ;  /* 0x0001d00001087983 */ /* 0x001ee80000300800 */
[----:B------:R-:W3:Y:S04]  /*14c70*/  LDL.LU R9, [R1+0x1d4] ;  /* 0x0001d40001097983 */ /* 0x000ee80000300800 */
[----:B-1----:R-:W4:Y:S04]  /*14c80*/  LDL.LU R10, [R1+0x1d8] ;  /* 0x0001d800010a7983 */ /* 0x002f280000300800 */
[----:B------:R-:W4:Y:S04]  /*14c90*/  LDL.LU R11, [R1+0x1dc] ;  /* 0x0001dc00010b7983 */ /* 0x000f280000300800 */
[----:B------:R-:W5:Y:S04]  /*14ca0*/  LDL.LU R4, [R1+0x1f0] ;  /* 0x0001f00001047983 */ /* 0x000f680000300800 */
[----:B------:R-:W5:Y:S04]  /*14cb0*/  LDL.LU R5, [R1+0x1f4] ;  /* 0x0001f40001057983 */ /* 0x000f680000300800 */
[----:B--2---:R-:W2:Y:S04]  /*14cc0*/  LDL.LU R6, [R1+0x1f8] ;  /* 0x0001f80001067983 */ /* 0x004ea80000300800 */
[----:B------:R-:W2:Y:S04]  /*14cd0*/  LDL.LU R7, [R1+0x1fc] ;  /* 0x0001fc0001077983 */ /* 0x000ea80000300800 */
[----:B--2---:R-:W-:Y:S04]  /*14ce0*/  STL.64 [R1+0x2690], R6 ;  /* 0x0026900601007387 */ /* 0x004fe80000100a00 */
[----:B-----5:R0:W-:Y:S04]  /*14cf0*/  STL.64 [R1+0x2688], R4 ;  /* 0x0026880401007387 */ /* 0x0201e80000100a00 */
[----:B0-----:R-:W2:Y:S04]  /*14d00*/  LDL.LU R4, [R1+0x200] ;  /* 0x0002000001047983 */ /* 0x001ea80000300800 */
[----:B------:R-:W2:Y:S04]  /*14d10*/  LDL.LU R5, [R1+0x204] ;  /* 0x0002040001057983 */ /* 0x000ea80000300800 */
[----:B------:R-:W5:Y:S04]  /*14d20*/  LDL.LU R6, [R1+0x208] ;  /* 0x0002080001067983 */ /* 0x000f680000300800 */
[----:B------:R-:W5:Y:S04]  /*14d30*/  LDL.LU R7, [R1+0x20c] ;  /* 0x00020c0001077983 */ /* 0x000f680000300800 */
[----:B------:R-:W2:Y:S04]  /*14d40*/  LDL.LU R16, [R1+0x220] ;  /* 0x0002200001107983 */ /* 0x000ea80000300800 */
[----:B------:R-:W2:Y:S04]  /*14d50*/  LDL.LU R17, [R1+0x224] ;  /* 0x0002240001117983 */ /* 0x000ea80000300800 */
[----:B------:R-:W2:Y:S04]  /*14d60*/  LDL.LU R18, [R1+0x228] ;  /* 0x0002280001127983 */ /* 0x000ea80000300800 */
[----:B------:R-:W2:Y:S04]  /*14d70*/  LDL.LU R19, [R1+0x22c] ;  /* 0x00022c0001137983 */ /* 0x000ea80000300800 */
[----:B------:R-:W2:Y:S04]  /*14d80*/  LDL.LU R12, [R1+0x230] ;  /* 0x00023000010c7983 */ /* 0x000ea80000300800 */
[----:B------:R-:W2:Y:S04]  /*14d90*/  LDL.LU R13, [R1+0x234] ;  /* 0x00023400010d7983 */ /* 0x000ea80000300800 */
[----:B------:R-:W2:Y:S04]  /*14da0*/  LDL.LU R14, [R1+0x238] ;  /* 0x00023800010e7983 */ /* 0x000ea80000300800 */
[----:B------:R-:W2:Y:S04]  /*14db0*/  LDL.LU R15, [R1+0x23c] ;  /* 0x00023c00010f7983 */ /* 0x000ea80000300800 */
[----:B--2---:R0:W-:Y:S04]  /*14dc0*/  STL.64 [R1+0x26e0], R14 ;  /* 0x0026e00e01007387 */ /* 0x0041e80000100a00 */
[----:B------:R-:W-:Y:S04]  /*14dd0*/  STL.64 [R1+0x26d8], R12 ;  /* 0x0026d80c01007387 */ /* 0x000fe80000100a00 */
[----:B0-----:R-:W2:Y:S04]  /*14de0*/  LDL.LU.64 R14, [R1+0x68] ;  /* 0x00006800010e7983 */ /* 0x001ea80000300a00 */
[----:B------:R0:W-:Y:S04]  /*14df0*/  STL.64 [R1+0x26c8], R18 ;  /* 0x0026c81201007387 */ /* 0x0001e80000100a00 */
[----:B------:R-:W-:Y:S04]  /*14e00*/  STL.64 [R1+0x26c0], R16 ;  /* 0x0026c01001007387 */ /* 0x000fe80000100a00 */
[----:B0-----:R-:W2:Y:S04]  /*14e10*/  LDL.LU.64 R18, [R1+0x58] ;  /* 0x0000580001127983 */ /* 0x001ea80000300a00 */
[----:B-----5:R0:W-:Y:S04]  /*14e20*/  STL.64 [R1+0x26a0], R6 ;  /* 0x0026a00601007387 */ /* 0x0201e80000100a00 */
[----:B------:R-:W-:Y:S04]  /*14e30*/  STL.64 [R1+0x2698], R4 ;  /* 0x0026980401007387 */ /* 0x000fe80000100a00 */
[----:B0-----:R-:W5:Y:S04]  /*14e40*/  LDL.LU.64 R6, [R1+0x38] ;  /* 0x0000380001067983 */ /* 0x001f680000300a00 */
[----:B-----5:R0:W-:Y:S04]  /*14e50*/  STL.64 [R1+0x26b0], R6 ;  /* 0x0026b00601007387 */ /* 0x0201e80000100a00 */
[----:B0-----:R-:W5:Y:S04]  /*14e60*/  LDL.LU.64 R6, [R1+0x48] ;  /* 0x0000480001067983 */ /* 0x001f680000300a00 */
[----:B----4-:R-:W-:Y:S04]  /*14e70*/  STL.64 [R1+0x2668], R10 ;  /* 0x0026680a01007387 */ /* 0x010fe80000100a00 */
[----:B---3--:R0:W-:Y:S04]  /*14e80*/  STL.64 [R1+0x2660], R8 ;  /* 0x0026600801007387 */ /* 0x0081e80000100a00 */
[----:B0-----:R-:W3:Y:S04]  /*14e90*/  LDL.LU R8, [R1+0x1e0] ;  /* 0x0001e00001087983 */ /* 0x001ee80000300800 */
[----:B------:R-:W3:Y:S04]  /*14ea0*/  LDL.LU R9, [R1+0x1e4] ;  /* 0x0001e40001097983 */ /* 0x000ee80000300800 */
[----:B------:R-:W4:Y:S04]  /*14eb0*/  LDL.LU R10, [R1+0x1e8] ;  /* 0x0001e800010a7983 */ /* 0x000f280000300800 */
[----:B------:R-:W4:Y:S04]  /*14ec0*/  LDL.LU R11, [R1+0x1ec] ;  /* 0x0001ec00010b7983 */ /* 0x000f280000300800 */
[----:B----4-:R0:W-:Y:S04]  /*14ed0*/  STL.64 [R1+0x2680], R10 ;  /* 0x0026800a01007387 */ /* 0x0101e80000100a00 */
[----:B---3--:R1:W-:Y:S04]  /*14ee0*/  STL.64 [R1+0x2678], R8 ;  /* 0x0026780801007387 */ /* 0x0083e80000100a00 */
[----:B0-----:R-:W3:Y:S04]  /*14ef0*/  LDL.LU.64 R10, [R1+0x18] ;  /* 0x00001800010a7983 */ /* 0x001ee80000300a00 */
[----:B---3--:R0:W-:Y:S04]  /*14f00*/  STL.64 [R1+0x26a8], R10 ;  /* 0x0026a80a01007387 */ /* 0x0081e80000100a00 */
[----:B-1----:R-:W3:Y:S04]  /*14f10*/  LDL.LU R8, [R1+0x210] ;  /* 0x0002100001087983 */ /* 0x002ee80000300800 */
[----:B------:R-:W3:Y:S04]  /*14f20*/  LDL.LU R9, [R1+0x214] ;  /* 0x0002140001097983 */ /* 0x000ee80000300800 */
[----:B0-----:R-:W3:Y:S04]  /*14f30*/  LDL.LU R10, [R1+0x218] ;  /* 0x00021800010a7983 */ /* 0x001ee80000300800 */
[----:B------:R-:W3:Y:S04]  /*14f40*/  LDL.LU R11, [R1+0x21c] ;  /* 0x00021c00010b7983 */ /* 0x000ee80000300800 */
[----:B------:R-:W-:Y:S04]  /*14f50*/  STL [R1+0x2618], R27 ;  /* 0x0026181b01007387 */ /* 0x000fe80000100800 */
[----:B------:R0:W-:Y:S04]  /*14f60*/  STL [R1+0x2614], R26 ;  /* 0x0026141a01007387 */ /* 0x0001e80000100800 */
[----:B------:R-:W2:Y:S04]  /*14f70*/  LDL.LU R24, [R1+0x240] ;  /* 0x0002400001187983 */ /* 0x000ea80000300800 */
[----:B------:R-:W2:Y:S04]  /*14f80*/  LDL.LU R25, [R1+0x244] ;  /* 0x0002440001197983 */ /* 0x000ea80000300800 */
[----:B0-----:R-:W2:Y:S04]  /*14f90*/  LDL.LU R26, [R1+0x248] ;  /* 0x00024800011a7983 */ /* 0x001ea80000300800 */
[----:B------:R-:W2:Y:S02]  /*14fa0*/  LDL.LU R27, [R1+0x24c] ;  /* 0x00024c00011b7983 */ /* 0x000ea40000300800 */
[C---:B--2---:R-:W-:Y:S11]  /*14fb0*/  HMMA.16816.F32.BF16 R24, R20.reuse, R14, R24 ;  /* 0x0000000e1418723c */ /* 0x044ff60000041818 */
[----:B------:R-:W-:Y:S11]  /*14fc0*/  @!UPT UIADD3 URZ, URZ, URZ, URZ ;  /* 0x0000003f3f3ff290 */ /* 0x000ff6000fffe03f */
[----:B------:R-:W-:Y:S01]  /*14fd0*/  @!UPT UIADD3 URZ, URZ, URZ, URZ ;  /* 0x0000003f3f3ff290 */ /* 0x000fe2000fffe03f */
[----:B------:R0:W-:Y:S04]  /*14fe0*/  STL.64 [R1+0x390], R24 ;  /* 0x0003901801007387 */ /* 0x0001e80000100a00 */
[----:B------:R1:W-:Y:S01]  /*14ff0*/  STL.64 [R1+0x398], R26 ;  /* 0x0003981a01007387 */ /* 0x0003e20000100a00 */
[----:B0-----:R-:W-:Y:S02]  /*15000*/  MOV R24, R14 ;  /* 0x0000000e00187202 */ /* 0x001fe40000000f00 */
[----:B------:R-:W-:Y:S02]  /*15010*/  MOV R25, R15 ;  /* 0x0000000f00197202 */ /* 0x000fe40000000f00 */
[----:B------:R-:W2:Y:S04]  /*15020*/  LDL.LU.64 R14, [R1+0x26e0] ;  /* 0x0026e000010e7983 */ /* 0x000ea80000300a00 */
        /* <DEDUP_REMOVED lines=9> */
[----:B0-----:R-:W-:Y:S01]  /*150c0*/  IMAD.MOV.U32 R12, RZ, RZ, R18 ;  /* 0x000000ffff0c7224 */ /* 0x001fe200078e0012 */
[----:B------:R-:W-:Y:S02]  /*150d0*/  MOV R13, R19 ;  /* 0x00000013000d7202 */ /* 0x000fe40000000f00 */
[----:B-1----:R-:W2:Y:S04]  /*150e0*/  LDL.LU.64 R14, [R1+0x26d0] ;  /* 0x0026d000010e7983 */ /* 0x002ea80000300a00 */
[----:B------:R-:W5:Y:S04]  /*150f0*/  LDL.LU.64 R18, [R1+0x26c8] ;  /* 0x0026c80001127983 */ /* 0x000f680000300a00 */
[----:B------:R-:W5:Y:S02]  /*15100*/  LDL.LU.64 R16, [R1+0x26c0] ;  /* 0x0026c00001107983 */ /* 0x000f640000300a00 */
[----:B-----5:R-:W-:Y:S02]  /*15110*/  HMMA.16816.F32.BF16 R16, R20, R6, R16 ;  /* 0x000000061410723c */ /* 0x020fe40000041810 */
[----:B--2---:R-:W-:Y:S04]  /*15120*/  STL.64 [R1+0x2630], R14 ;  /* 0x0026300e01007387 */ /* 0x004fe80000100a00 */
[----:B------:R0:W-:Y:S04]  /*15130*/  STL.64 [R1+0x2628], R12 ;  /* 0x0026280c01007387 */ /* 0x0001e80000100a00 */
[----:B0-----:R-:W2:Y:S04]  /*15140*/  LDL.LU R12, [R1+0x1c0] ;  /* 0x0001c000010c7983 */ /* 0x001ea80000300800 */
[----:B------:R-:W2:Y:S04]  /*15150*/  LDL.LU R13, [R1+0x1c4] ;  /* 0x0001c400010d7983 */ /* 0x000ea80000300800 */
[----:B------:R-:W2:Y:S05]  /*15160*/  LDL.LU R14, [R1+0x1c8] ;  /* 0x0001c800010e7983 */ /* 0x000eaa0000300800 */
[----:B------:R0:W-:Y:S04]  /*15170*/  STL.64 [R1+0x370], R16 ;  /* 0x0003701001007387 */ /* 0x0001e80000100a00 */
[----:B------:R1:W-:Y:S01]  /*15180*/  STL.64 [R1+0x378], R18 ;  /* 0x0003781201007387 */ /* 0x0003e20000100a00 */
[----:B0-----:R-:W-:Y:S01]  /*15190*/  IMAD.MOV.U32 R16, RZ, RZ, R6 ;  /* 0x000000ffff107224 */ /* 0x001fe200078e0006 */
[----:B------:R-:W-:-:S02]  /*151a0*/  MOV R17, R7 ;  /* 0x0000000700117202 */ /* 0x000fc40000000f00 */
[----:B-1----:R-:W5:Y:S04]  /*151b0*/  LDL.LU.64 R18, [R1+0x26b8] ;  /* 0x0026b80001127983 */ /* 0x002f680000300a00 */
[----:B------:R-:W3:Y:S02]  /*151c0*/  LDL.LU.64 R6, [R1+0x26b0] ;  /* 0x0026b00001067983 */ /* 0x000ee40000300a00 */
[C---:B---3--:R-:W-:Y:S01]  /*151d0*/  HMMA.16816.F32.BF16 R8, R20.reuse, R6, R8 ;  /* 0x000000061408723c */ /* 0x048fe20000041808 */
[----:B------:R-:W-:Y:S01]  /*151e0*/  MOV R29, R6 ;  /* 0x00000006001d7202 */ /* 0x000fe20000000f00 */
[----:B------:R-:W-:Y:S11]  /*151f0*/  IMAD.MOV.U32 R28, RZ, RZ, R7 ;  /* 0x000000ffff1c7224 */ /* 0x000ff600078e0007 */
[----:B------:R-:W-:Y:S10]  /*15200*/  @!UPT UIADD3 URZ, URZ, URZ, URZ ;  /* 0x0000003f3f3ff290 */ /* 0x000ff4000fffe03f */
[----:B------:R-:W-:Y:S04]  /*15210*/  STL.64 [R1+0x360], R8 ;  /* 0x0003600801007387 */ /* 0x000fe80000100a00 */
[----:B------:R0:W-:Y:S04]  /*15220*/  STL.64 [R1+0x368], R10 ;  /* 0x0003680a01007387 */ /* 0x0001e80000100a00 */
[----:B0-----:R-:W3:Y:S04]  /*15230*/  LDL.LU.64 R10, [R1+0x26a8] ;  /* 0x0026a800010a7983 */ /* 0x001ee80000300a00 */
[----:B------:R-:W4:Y:S04]  /*15240*/  LDL.LU.64 R6, [R1+0x26a0] ;  /* 0x0026a00001067983 */ /* 0x000f280000300a00 */
[----:B------:R-:W4:Y:S02]  /*15250*/  LDL.LU.64 R4, [R1+0x2698] ;  /* 0x0026980001047983 */ /* 0x000f240000300a00 */
[----:B----4-:R-:W-:Y:S11]  /*15260*/  HMMA.16816.F32.BF16 R4, R20, R26, R4 ;  /* 0x0000001a1404723c */ /* 0x010ff60000041804 */
[----:B------:R-:W-:Y:S11]  /*15270*/  @!UPT UIADD3 URZ, URZ, URZ, URZ ;  /* 0x0000003f3f3ff290 */ /* 0x000ff6000fffe03f */
[----:B------:R-:W-:Y:S01]  /*15280*/  @!UPT UIADD3 URZ, URZ, URZ, URZ ;  /* 0x0000003f3f3ff290 */ /* 0x000fe2000fffe03f */
[----:B------:R-:W-:Y:S04]  /*15290*/  STL.64 [R1+0x350], R4 ;  /* 0x0003500401007387 */ /* 0x000fe80000100a00 */
[----:B------:R0:W-:Y:S04]  /*152a0*/  STL.64 [R1+0x358], R6 ;  /* 0x0003580601007387 */ /* 0x0001e80000100a00 */
[----:B0-----:R-:W4:Y:S04]  /*152b0*/  LDL.LU.64 R6, [R1+0x2690] ;  /* 0x0026900001067983 */ /* 0x001f280000300a00 */
[----:B------:R-:W4:Y:S01]  /*152c0*/  LDL.LU.64 R4, [R1+0x2688] ;  /* 0x0026880001047983 */ /* 0x000f220000300a00 */
[----:B---3--:R-:W-:Y:S01]  /*152d0*/  IMAD.MOV.U32 R25, RZ, RZ, R10 ;  /* 0x000000ffff197224 */ /* 0x008fe200078e000a */
[----:B------:R-:W-:-:S02]  /*152e0*/  MOV R24, R11 ;  /* 0x0000000b00187202 */ /* 0x000fc40000000f00 */
[----:B------:R-:W-:Y:S01]  /*152f0*/  MOV R15, R0 ;  /* 0x00000000000f7202 */ /* 0x000fe20000000f00 */
[----:B----4-:R-:W-:Y:S01]  /*15300*/  HMMA.16816.F32.BF16 R4, R20, R10, R4 ;  /* 0x0000000a1404723c */ /* 0x010fe20000041804 */
[----:B------:R-:W3:Y:S04]  /*15310*/  LDL.LU.64 R10, [R1+0x2680] ;  /* 0x00268000010a7983 */ /* 0x000ee80000300a00 */
[----:B------:R-:W3:Y:S11]  /*15320*/  LDL.LU.64 R8, [R1+0x2678] ;  /* 0x0026780001087983 */ /* 0x000ef60000300a00 */
[----:B------:R-:W-:Y:S07]  /*15330*/  @!UPT UIADD3 URZ, URZ, URZ, URZ ;  /* 0x0000003f3f3ff290 */ /* 0x000fee000fffe03f */
[----:B------:R-:W-:Y:S01]  /*15340*/  STL.64 [R1+0x340], R4 ;  /* 0x0003400401007387 */ /* 0x000fe20000100a00 */
[----:B------:R-:W-:-:S03]  /*15350*/  MOV R0, R7 ;  /* 0x0000000700007202 */ /* 0x000fc60000000f00 */
[----:B------:R0:W-:Y:S04]  /*15360*/  STL [R1+0x348], R6 ;  /* 0x0003480601007387 */ /* 0x0001e80000100800 */
[----:B0-----:R-:W3:Y:S01]  /*15370*/  LDL.LU.64 R6, [R1+0x2670] ;  /* 0x0026700001067983 */ /* 0x001ee20000300a00 */
[----:B------:R-:W-:Y:S02]  /*15380*/  MOV R3, R26 ;  /* 0x0000001a00037202 */ /* 0x000fe40000000f00 */
[----:B------:R-:W-:Y:S01]  /*15390*/  MOV R2, R27 ;  /* 0x0000001b00027202 */ /* 0x000fe20000000f00 */
[C---:B---3--:R-:W-:Y:S01]  /*153a0*/  HMMA.16816.F32.BF16 R8, R20.reuse, R6, R8 ;  /* 0x000000061408723c */ /* 0x048fe20000041808 */
[----:B------:R-:W-:Y:S01]  /*153b0*/  IMAD.MOV.U32 R27, RZ, RZ, R6 ;  /* 0x000000ffff1b7224 */ /* 0x000fe200078e0006 */
[----:B------:R-:W-:Y:S11]  /*153c0*/  MOV R26, R7 ;  /* 0x00000007001a7202 */ /* 0x000ff60000000f00 */
[----:B------:R-:W-:Y:S10]  /*153d0*/  @!UPT UIADD3 URZ, URZ, URZ, URZ ;  /* 0x0000003f3f3ff290 */ /* 0x000ff4000fffe03f */
[----:B------:R-:W-:Y:S04]  /*153e0*/  STL.64 [R1+0x330], R8 ;  /* 0x0003300801007387 */ /* 0x000fe80000100a00 */
[----:B------:R0:W-:Y:S04]  /*153f0*/  STL.64 [R1+0x338], R10 ;  /* 0x0003380a01007387 */ /* 0x0001e80000100a00 */
[----:B0-----:R-:W3:Y:S04]  /*15400*/  LDL.LU.64 R10, [R1+0x2668] ;  /* 0x00266800010a7983 */ /* 0x001ee80000300a00 */
[----:B------:R-:W3:Y:S04]  /*15410*/  LDL.LU.64 R8, [R1+0x2660] ;  /* 0x0026600001087983 */ /* 0x000ee80000300a00 */
[----:B------:R-:W3:Y:S04]  /*15420*/  LDL.LU.64 R6, [R1+0x2658] ;  /* 0x0026580001067983 */ /* 0x000ee80000300a00 */
[----:B------:R-:W4:Y:S01]  /*15430*/  LDL.LU.64 R4, [R1+0x2650] ;  /* 0x0026500001047983 */ /* 0x000f220000300a00 */
[----:B---3--:R-:W-:Y:S11]  /*15440*/  HMMA.16816.F32.BF16 R8, R20, R6, R8 ;  /* 0x000000061408723c */ /* 0x008ff60000041808 */
[----:B------:R-:W-:Y:S11]  /*15450*/  @!UPT UIADD3 URZ, URZ, URZ, URZ ;  /* 0x0000003f3f3ff290 */ /* 0x000ff6000fffe03f */
[----:B------:R-:W-:Y:S01]  /*15460*/  @!UPT UIADD3 URZ, URZ, URZ, URZ ;  /* 0x0000003f3f3ff290 */ /* 0x000fe2000fffe03f */
[----:B------:R-:W-:Y:S04]  /*15470*/  STL.64 [R1+0x320], R8 ;  /* 0x0003200801007387 */ /* 0x000fe80000100a00 */
[----:B------:R0:W-:Y:S04]  /*15480*/  STL.64 [R1+0x328], R10 ;  /* 0x0003280a01007387 */ /* 0x0001e80000100a00 */
[----:B0-----:R-:W2:Y:S04]  /*15490*/  LDL.LU.64 R10, [R1+0x2648] ;  /* 0x00264800010a7983 */ /* 0x001ea80000300a00 */
[----:B------:R-:W3:Y:S04]  /*154a0*/  LDL.LU.64 R8, [R1+0x2640] ;  /* 0x0026400001087983 */ /* 0x000ee80000300a00 */
[----:B------:R5:W-:Y:S04]  /*154b0*/  STL.64 [R1+0x24b8], R6 ;  /* 0x0024b80601007387 */ /* 0x000be80000100a00 */
[----:B----4-:R0:W-:Y:S01]  /*154c0*/  STL.64 [R1+0x24b0], R4 ;  /* 0x0024b00401007387 */ /* 0x0101e20000100a00 */
[----:B-----5:R-:W-:Y:S01]  /*154d0*/  MOV R6, R18 ;  /* 0x0000001200067202 */ /* 0x020fe20000000f00 */
[----:B------:R-:W-:-:S02]  /*154e0*/  IMAD.MOV.U32 R7, RZ, RZ, R19 ;  /* 0x000000ffff077224 */ /* 0x000fc400078e0013 */
[----:B0-----:R-:W4:Y:S04]  /*154f0*/  LDL.LU R4, [R1+0x190] ;  /* 0x0001900001047983 */ /* 0x001f280000300800 */
[----:B------:R-:W4:Y:S04]  /*15500*/  LDL.LU R5, [R1+0x194] ;  /* 0x0001940001057983 */ /* 0x000f280000300800 */
[----:B------:R-:W4:Y:S04]  /*15510*/  LDL.LU R18, [R1+0x263c] ;  /* 0x00263c0001127983 */ /* 0x000f280000300800 */
[----:B------:R-:W4:Y:S01]  /*15520*/  LDL.LU R19, [R1+0x2638] ;  /* 0x0026380001137983 */ /* 0x000f220000300800 */
[C---:B--2---:R-:W-:Y:S11]  /*15530*/  HMMA.16816.F32.BF16 R12, R20.reuse, R10, R12 ;  /* 0x0000000a140c723c */ /* 0x044ff6000004180c */
[----:B------:R-:W-:Y:S11]  /*15540*/  @!UPT UIADD3 URZ, URZ, URZ, URZ ;  /* 0x0000003f3f3ff290 */ /* 0x000ff6000fffe03f */
[----:B------:R-:W-:Y:S01]  /*15550*/  @!UPT UIADD3 URZ, URZ, URZ, URZ ;  /* 0x0000003f3f3ff290 */ /* 0x000fe2000fffe03f */
[----:B------:R-:W-:Y:S04]  /*15560*/  STL.64 [R1+0x310], R12 ;  /* 0x0003100c01007387 */ /* 0x000fe80000100a00 */
[----:B------:R0:W-:Y:S04]  /*15570*/  STL.64 [R1+0x318], R14 ;  /* 0x0003180e01007387 */ /* 0x0001e80000100a00 */
[----:B0-----:R-:W2:Y:S04]  /*15580*/  LDL.LU.64 R14, [R1+0x2630] ;  /* 0x00263000010e7983 */ /* 0x001ea80000300a00 */
[----:B------:R-:W5:Y:S04]  /*15590*/  LDL.LU.64 R12, [R1+0x2628] ;  /* 0x00262800010c7983 */ /* 0x000f680000300a00 */
[----:B------:R-:W-:Y:S04]  /*155a0*/  STL.64 [R1+0x24a8], R10 ;  /* 0x0024a80a01007387 */ /* 0x000fe80000100a00 */
[----:B---3--:R0:W-:Y:S04]  /*155b0*/  STL.64 [R1+0x24a0], R8 ;  /* 0x0024a00801007387 */ /* 0x0081e80000100a00 */
[----:B0-----:R-:W3:Y:S04]  /*155c0*/  LDL.LU R8, [R1+0x1b0] ;  /* 0x0001b00001087983 */ /* 0x001ee80000300800 */
[----:B------:R-:W3:Y:S04]  /*155d0*/  LDL.LU R9, [R1+0x1b4] ;  /* 0x0001b40001097983 */ /* 0x000ee80000300800 */
[----:B------:R-:W3:Y:S04]  /*155e0*/  LDL.LU R10, [R1+0x1b8] ;  /* 0x0001b800010a7983 */ /* 0x000ee80000300800 */
[----:B------:R-:W3:Y:S01]  /*155f0*/  LDL.LU R11, [R1+0x1bc] ;  /* 0x0001bc00010b7983 */ /* 0x000ee20000300800 */
[C---:B----4-:R-:W-:Y:S03]  /*15600*/  HMMA.16816.F32.BF16 R4, R20.reuse, R18, R4 ;  /* 0x000000121404723c */ /* 0x050fe60000041804 */
[----:B--2---:R-:W-:Y:S05]  /*15610*/  STL.64 [R1+0x24c0], R14 ;  /* 0x0024c00e01007387 */ /* 0x004fea0000100a00 */
[----:B---3--:R-:W-:Y:S11]  /*15620*/  HMMA.16816.F32.BF16 R8, R20, R14, R8 ;  /* 0x0000000e1408723c */ /* 0x008ff60000041808 */
[----:B------:R-:W-:Y:S11]  /*15630*/  @!UPT UIADD3 URZ, URZ, URZ, URZ ;  /* 0x0000003f3f3ff290 */ /* 0x000ff6000fffe03f */
[----:B------:R-:W-:Y:S01]  /*15640*/  @!UPT UIADD3 URZ, URZ, URZ, URZ ;  /* 0x0000003f3f3ff290 */ /* 0x000fe2000fffe03f */
[----:B------:R0:W-:Y:S04]  /*15650*/  STL.64 [R1+0x300], R8 ;  /* 0x0003000801007387 */ /* 0x0001e80000100a00 */
[----:B------:R1:W-:Y:S04]  /*15660*/  STL.64 [R1+0x308], R10 ;  /* 0x0003080a01007387 */ /* 0x0003e80000100a00 */
[----:B0-----:R-:W2:Y:S04]  /*15670*/  LDL.LU R8, [R1+0x1a0] ;  /* 0x0001a00001087983 */ /* 0x001ea80000300800 */
[----:B------:R-:W-:Y:S04]  /*15680*/  STL.64 [R1+0x2f0], R4 ;  /* 0x0002f00401007387 */ /* 0x000fe80000100a00 */
[----:B------:R0:W-:Y:S04]  /*15690*/  STL.64 [R1+0x2f8], R6 ;  /* 0x0002f80601007387 */ /* 0x0001e80000100a00 */
[----:B------:R-:W2:Y:S04]  /*156a0*/  LDL.LU R9, [R1+0x1a4] ;  /* 0x0001a40001097983 */ /* 0x000ea80000300800 */
[----:B-1----:R-:W3:Y:S04]  /*156b0*/  LDL.LU R10, [R1+0x1a8] ;  /* 0x0001a800010a7983 */ /* 0x002ee80000300800 */
[----:B------:R-:W3:Y:S01]  /*156c0*/  LDL.LU R11, [R1+0x1ac] ;  /* 0x0001ac00010b7983 */ /* 0x000ee20000300800 */
[----:B0-----:R-:W-:Y:S01]  /*156d0*/  IMAD.MOV.U32 R6, RZ, RZ, R27 ;  /* 0x000000ffff067224 */ /* 0x001fe200078e001b */
[----:B------:R-:W-:-:S02]  /*156e0*/  MOV R7, R26 ;  /* 0x0000001a00077202 */ /* 0x000fc40000000f00 */
[----:B---3--:R0:W-:Y:S04]  /*156f0*/  STL.64 [R1+0x24d0], R10 ;  /* 0x0024d00a01007387 */ /* 0x0081e80000100a00 */
[----:B--2---:R-:W-:Y:S01]  /*15700*/  STL.64 [R1+0x24c8], R8 ;  /* 0x0024c80801007387 */ /* 0x004fe20000100a00 */
[----:B0-----:R-:W-:Y:S02]  /*15710*/  MOV R10, R25 ;  /* 0x00000019000a7202 */ /* 0x001fe40000000f00 */
[----:B------:R-:W-:Y:S01]  /*15720*/  MOV R11, R24 ;  /* 0x00000018000b7202 */ /* 0x000fe20000000f00 */
[----:B------:R-:W2:Y:S04]  /*15730*/  LDL.LU R25, [R1+0x2620] ;  /* 0x0026200001197983 */ /* 0x000ea80000300800 */
[----:B------:R-:W3:Y:S04]  /*15740*/  LDL.LU R24, [R1+0x261c] ;  /* 0x00261c0001187983 */ /* 0x000ee80000300800 */
[----:B------:R0:W-:Y:S04]  /*15750*/  STL.64 [R1+0x24e0], R10 ;  /* 0x0024e00a01007387 */ /* 0x0001e80000100a00 */
[----:B------:R-:W4:Y:S04]  /*15760*/  LDL.LU R27, [R1+0x2618] ;  /* 0x00261800011b7983 */ /* 0x000f280000300800 */
[----:B------:R-:W2:Y:S01]  /*15770*/  LDL.LU R26, [R1+0x2614] ;  /* 0x00261400011a7983 */ /* 0x000ea20000300800 */
[----:B0-----:R-:W-:Y:S01]  /*15780*/  MOV R10, R3 ;  /* 0x00000003000a7202 */ /* 0x001fe20000000f00 */
[----:B------:R-:W-:-:S02]  /*15790*/  IMAD.MOV.U32 R11, RZ, RZ, R2 ;  /* 0x000000ffff0b7224 */ /* 0x000fc400078e0002 */
[----:B------:R-:W2:Y:S04]  /*157a0*/  LDL.LU R3, [R1+0x2610] ;  /* 0x0026100001037983 */ /* 0x000ea80000300800 */
[----:B------:R-:W2:Y:S04]  /*157b0*/  LDL.LU R2, [R1+0x260c] ;  /* 0x00260c0001027983 */ /* 0x000ea80000300800 */
[----:B------:R-:W-:Y:S04]  /*157c0*/  STL.64 [R1+0x24f8], R10 ;  /* 0x0024f80a01007387 */ /* 0x000fe80000100a00 */
[----:B------:R0:W-:Y:S04]  /*157d0*/  STL.64 [R1+0x24d8], R6 ;  /* 0x0024d80601007387 */ /* 0x0001e80000100a00 */
[----:B------:R-:W2:Y:S04]  /*157e0*/  LDL.LU R4, [R1+0xe0] ;  /* 0x0000e00001047983 */ /* 0x000ea80000300800 */
[----:B------:R-:W2:Y:S04]  /*157f0*/  LDL.LU R5, [R1+0xe4] ;  /* 0x0000e40001057983 */ /* 0x000ea80000300800 */
[----:B0-----:R-:W2:Y:S04]  /*15800*/  LDL.LU R6, [R1+0xe8] ;  /* 0x0000e80001067983 */ /* 0x001ea80000300800 */
[----:B------:R-:W2:Y:S01]  /*15810*/  LDL.LU R7, [R1+0xec] ;  /* 0x0000ec0001077983 */ /* 0x000ea20000300800 */
[----:B------:R-:W-:-:S02]  /*15820*/  MOV R10, R29 ;  /* 0x0000001d000a7202 */ /* 0x000fc40000000f00 */
[----:B------:R-:W-:Y:S01]  /*15830*/  MOV R11, R28 ;  /* 0x0000001c000b7202 */ /* 0x000fe20000000f00 */
[----:B------:R-:W3:Y:S04]  /*15840*/  LDL.LU R29, [R1+0x2608] ;  /* 0x00260800011d7983 */ /* 0x000ee80000300800 */
[----:B------:R-:W3:Y:S04]  /*15850*/  LDL.LU R28, [R1+0x2604] ;  /* 0x00260400011c7983 */ /* 0x000ee80000300800 */
[----:B------:R-:W-:Y:S04]  /*15860*/  STL.64 [R1+0x2510], R10 ;  /* 0x0025100a01007387 */ /* 0x000fe80000100a00 */
[----:B--2---:R-:W-:Y:S04]  /*15870*/  STL.64 [R1+0x24f0], R6 ;  /* 0x0024f00601007387 */ /* 0x004fe80000100a00 */
[----:B------:R0:W-:Y:S04]  /*15880*/  STL.64 [R1+0x24e8], R4 ;  /* 0x0024e80401007387 */ /* 0x0001e80000100a00 */
[----:B0-----:R-:W2:Y:S04]  /*15890*/  LDL.LU R4, [R1+0xf0] ;  /* 0x0000f00001047983 */ /* 0x001ea80000300800 */
[----:B------:R-:W2:Y:S04]  /*158a0*/  LDL.LU R5, [R1+0xf4] ;  /* 0x0000f40001057983 */ /* 0x000ea80000300800 */
[----:B------:R-:W2:Y:S04]  /*158b0*/  LDL.LU R6, [R1+0xf8] ;  /* 0x0000f80001067983 */ /* 0x000ea80000300800 */
[----:B------:R-:W2:Y:S01]  /*158c0*/  LDL.LU R7, [R1+0xfc] ;  /* 0x0000fc0001077983 */ /* 0x000ea20000300800 */
[----:B------:R-:W-:Y:S01]  /*158d0*/  IMAD.MOV.U32 R10, RZ, RZ, R16 ;  /* 0x000000ffff0a7224 */ /* 0x000fe200078e0010 */
[----:B------:R-:W-:-:S02]  /*158e0*/  MOV R11, R17 ;  /* 0x00000011000b7202 */ /* 0x000fc40000000f00 */
        /* <DEDUP_REMOVED lines=9> */
[----:B-----5:R-:W-:Y:S01]  /*15980*/  MOV R10, R12 ;  /* 0x0000000c000a7202 */ /* 0x020fe20000000f00 */
[----:B------:R-:W-:-:S02]  /*15990*/  IMAD.MOV.U32 R11, RZ, RZ, R13 ;  /* 0x000000ffff0b7224 */ /* 0x000fc400078e000d */
[----:B------:R-:W5:Y:S04]  /*159a0*/  LDL.LU R12, [R1+0x25f8] ;  /* 0x0025f800010c7983 */ /* 0x000f680000300800 */
        /* <DEDUP_REMOVED lines=8> */
[----:B---3--:R-:W-:-:S02]  /*15a30*/  MOV R10, R24 ;  /* 0x00000018000a7202 */ /* 0x008fc40000000f00 */
[----:B------:R-:W-:Y:S01]  /*15a40*/  MOV R11, R25 ;  /* 0x00000019000b7202 */ /* 0x000fe20000000f00 */
[----:B------:R-:W3:Y:S04]  /*15a50*/  LDL.LU R24, [R1+0x25f0] ;  /* 0x0025f00001187983 */ /* 0x000ee80000300800 */
[----:B------:R-:W3:Y:S04]  /*15a60*/  LDL.LU R25, [R1+0x25ec] ;  /* 0x0025ec0001197983 */ /* 0x000ee80000300800 */
[----:B------:R0:W-:Y:S02]  /*15a70*/  STL.64 [R1+0x2558], R10 ;  /* 0x0025580a01007387 */ /* 0x0001e40000100a00 */
[----:B0-----:R-:W-:Y:S01]  /*15a80*/  IMAD.MOV.U32 R10, RZ, RZ, R26 ;  /* 0x000000ffff0a7224 */ /* 0x001fe200078e001a */
[----:B----4-:R-:W-:Y:S01]  /*15a90*/  MOV R11, R27 ;  /* 0x0000001b000b7202 */ /* 0x010fe20000000f00 */
[----:B------:R-:W3:Y:S04]  /*15aa0*/  LDL.LU R26, [R1+0x25e8] ;  /* 0x0025e800011a7983 */ /* 0x000ee80000300800 */
[----:B------:R-:W3:Y:S04]  /*15ab0*/  LDL.LU R27, [R1+0x25e4] ;  /* 0x0025e400011b7983 */ /* 0x000ee80000300800 */
[----:B------:R-:W-:Y:S04]  /*15ac0*/  STL.64 [R1+0x2570], R10 ;  /* 0x0025700a01007387 */ /* 0x000fe80000100a00 */
[----:B--2---:R-:W-:Y:S04]  /*15ad0*/  STL.64 [R1+0x2538], R6 ;  /* 0x0025380601007387 */ /* 0x004fe80000100a00 */
[----:B------:R0:W-:Y:S04]  /*15ae0*/  STL.64 [R1+0x2530], R4 ;  /* 0x0025300401007387 */ /* 0x0001e80000100a00 */
[----:B0-----:R-:W2:Y:S04]  /*15af0*/  LDL.LU R4, [R1+0x120] ;  /* 0x0001200001047983 */ /* 0x001ea80000300800 */
[----:B------:R-:W2:Y:S04]  /*15b00*/  LDL.LU R5, [R1+0x124] ;  /* 0x0001240001057983 */ /* 0x000ea80000300800 */
[----:B------:R-:W4:Y:S04]  /*15b10*/  LDL.LU R6, [R1+0x128] ;  /* 0x0001280001067983 */ /* 0x000f280000300800 */
[----:B------:R-:W4:Y:S01]  /*15b20*/  LDL.LU R7, [R1+0x12c] ;  /* 0x00012c0001077983 */ /* 0x000f220000300800 */
[----:B------:R-:W-:Y:S01]  /*15b30*/  MOV R10, R2 ;  /* 0x00000002000a7202 */ /* 0x000fe20000000f00 */
[----:B------:R-:W-:-:S02]  /*15b40*/  IMAD.MOV.U32 R11, RZ, RZ, R3 ;  /* 0x000000ffff0b7224 */ /* 0x000fc400078e0003 */
[----:B------:R-:W2:Y:S04]  /*15b50*/  LDL.LU R2, [R1+0x25e0] ;  /* 0x0025e00001027983 */ /* 0x000ea80000300800 */
[----:B------:R-:W3:Y:S04]  /*15b60*/  LDL.LU R3, [R1+0x25dc] ;  /* 0x0025dc0001037983 */ /* 0x000ee80000300800 */
[----:B------:R0:W-:Y:S02]  /*15b70*/  STL.64 [R1+0x2588], R10 ;  /* 0x0025880a01007387 */ /* 0x0001e40000100a00 */
[----:B0-----:R-:W-:-:S02]  /*15b80*/  MOV R10, R28 ;  /* 0x0000001c000a7202 */ /* 0x001fc40000000f00 */
[----:B------:R-:W-:Y:S01]  /*15b90*/  MOV R11, R29 ;  /* 0x0000001d000b7202 */ /* 0x000fe20000000f00 */
[----:B------:R-:W3:Y:S04]  /*15ba0*/  LDL.LU R28, [R1+0x25d8] ;  /* 0x0025d800011c7983 */ /* 0x000ee80000300800 */
[----:B------:R-:W3:Y:S04]  /*15bb0*/  LDL.LU R29, [R1+0x25d4] ;  /* 0x0025d400011d7983 */ /* 0x000ee80000300800 */
[----:B------:R-:W-:Y:S04]  /*15bc0*/  STL.64 [R1+0x25a0], R10 ;  /* 0x0025a00a01007387 */ /* 0x000fe80000100a00 */
[----:B----4-:R-:W-:Y:S04]  /*15bd0*/  STL.64 [R1+0x2550], R6 ;  /* 0x0025500601007387 */ /* 0x010fe80000100a00 */
[----:B--2---:R0:W-:Y:S04]  /*15be0*/  STL.64 [R1+0x2548], R4 ;  /* 0x0025480401007387 */ /* 0x0041e80000100a00 */
[----:B0-----:R-:W2:Y:S04]  /*15bf0*/  LDL.LU R4, [R1+0x130] ;  /* 0x0001300001047983 */ /* 0x001ea80000300800 */
[----:B------:R-:W2:Y:S04]  /*15c00*/  LDL.LU R5, [R1+0x134] ;  /* 0x0001340001057983 */ /* 0x000ea80000300800 */
[----:B------:R-:W4:Y:S04]  /*15c10*/  LDL.LU R6, [R1+0x138] ;  /* 0x0001380001067983 */ /* 0x000f280000300800 */
[----:B------:R-:W4:Y:S01]  /*15c20*/  LDL.LU R7, [R1+0x13c] ;  /* 0x00013c0001077983 */ /* 0x000f220000300800 */
[----:B------:R-:W-:Y:S01]  /*15c30*/  IMAD.MOV.U32 R10, RZ, RZ, R17 ;  /* 0x000000ffff0a7224 */ /* 0x000fe200078e0011 */
[----:B------:R-:W-:-:S05]  /*15c40*/  MOV R11, R16 ;  /* 0x00000010000b7202 */ /* 0x000fca0000000f00 */
[----:B------:R-:W-:Y:S04]  /*15c50*/  STL.64 [R1+0x25b8], R10 ;  /* 0x0025b80a01007387 */ /* 0x000fe80000100a00 */
[----:B----4-:R-:W-:Y:S04]  /*15c60*/  STL.64 [R1+0x2568], R6 ;  /* 0x0025680601007387 */ /* 0x010fe80000100a00 */
[----:B--2---:R0:W-:Y:S04]  /*15c70*/  STL.64 [R1+0x2560], R4 ;  /* 0x0025600401007387 */ /* 0x0041e80000100a00 */
[----:B0-----:R-:W2:Y:S04]  /*15c80*/  LDL.LU R4, [R1+0x140] ;  /* 0x0001400001047983 */ /* 0x001ea80000300800 */
[----:B------:R-:W2:Y:S04]  /*15c90*/  LDL.LU R5, [R1+0x144] ;  /* 0x0001440001057983 */ /* 0x000ea80000300800 */
[----:B------:R-:W4:Y:S04]  /*15ca0*/  LDL.LU R6, [R1+0x148] ;  /* 0x0001480001067983 */ /* 0x000f280000300800 */
[----:B------:R-:W4:Y:S04]  /*15cb0*/  LDL.LU R7, [R1+0x14c] ;  /* 0x00014c0001077983 */ /* 0x000f280000300800 */
        /* <DEDUP_REMOVED lines=17> */
[----:B------:R-:W4:Y:S01]  /*15dd0*/  LDL.LU R7, [R1+0x17c] ;  /* 0x00017c0001077983 */ /* 0x000f220000300800 */
[----:B------:R-:W-:Y:S01]  /*15de0*/  MOV R10, R13 ;  /* 0x0000000d000a7202 */ /* 0x000fe20000000f00 */
[----:B-----5:R-:W-:-:S02]  /*15df0*/  IMAD.MOV.U32 R11, RZ, RZ, R12 ;  /* 0x000000ffff0b7224 */ /* 0x020fc400078e000c */
[----:B----4-:R-:W-:Y:S04]  /*15e00*/  STL.64 [R1+0x25c8], R6 ;  /* 0x0025c80601007387 */ /* 0x010fe80000100a00 */
[----:B--2---:R0:W-:Y:S04]  /*15e10*/  STL.64 [R1+0x25c0], R4 ;  /* 0x0025c00401007387 */ /* 0x0041e80000100a00 */
[----:B0-----:R-:W2:Y:S04]  /*15e20*/  LDL.LU R4, [R1+0x180] ;  /* 0x0001800001047983 */ /* 0x001ea80000300800 */
[----:B------:R-:W2:Y:S04]  /*15e30*/  LDL.LU R5, [R1+0x184] ;  /* 0x0001840001057983 */ /* 0x000ea80000300800 */
[----:B------:R-:W2:Y:S04]  /*15e40*/  LDL.LU R6, [R1+0x188] ;  /* 0x0001880001067983 */ /* 0x000ea80000300800 */
[----:B------:R-:W2:Y:S04]  /*15e50*/  LDL.LU R7, [R1+0x18c] ;  /* 0x00018c0001077983 */ /* 0x000ea80000300800 */
[----:B------:R-:W4:Y:S04]  /*15e60*/  LDL.LU R12, [R1+0xd0] ;  /* 0x0000d000010c7983 */ /* 0x000f280000300800 */
[----:B------:R-:W4:Y:S04]  /*15e70*/  LDL.LU R13, [R1+0xd4] ;  /* 0x0000d400010d7983 */ /* 0x000f280000300800 */
[----:B------:R-:W4:Y:S04]  /*15e80*/  LDL.LU R14, [R1+0xd8] ;  /* 0x0000d800010e7983 */ /* 0x000f280000300800 */
[----:B------:R-:W4:Y:S04]  /*15e90*/  LDL.LU R15, [R1+0xdc] ;  /* 0x0000dc00010f7983 */ /* 0x000f280000300800 */
[----:B------:R0:W-:Y:S01]  /*15ea0*/  STL.64 [R1+0x2498], R18 ;  /* 0x0024981201007387 */ /* 0x0001e20000100a00 */
[----:B---3--:R-:W-:-:S03]  /*15eb0*/  MOV R20, R29 ;  /* 0x0000001d00147202 */ /* 0x008fc60000000f00 */
[----:B------:R-:W3:Y:S04]  /*15ec0*/  LDL.LU R16, [R1+0x2a0] ;  /* 0x0002a00001107983 */ /* 0x000ee80000300800 */
[----:B------:R-:W3:Y:S04]  /*15ed0*/  LDL.LU R17, [R1+0x2a4] ;  /* 0x0002a40001117983 */ /* 0x000ee80000300800 */
[----:B0-----:R-:W3:Y:S04]  /*15ee0*/  LDL.LU R18, [R1+0x2a8] ;  /* 0x0002a80001127983 */ /* 0x001ee80000300800 */
[----:B------:R-:W3:Y:S01]  /*15ef0*/  LDL.LU R19, [R1+0x2ac] ;  /* 0x0002ac0001137983 */ /* 0x000ee20000300800 */
[----:B------:R-:W-:-:S03]  /*15f00*/  MOV R21, R28 ;  /* 0x0000001c00157202 */ /* 0x000fc60000000f00 */
[----:B------:R-:W5:Y:S01]  /*15f10*/  LDL.LU R29, [R1+0x25d0] ;  /* 0x0025d000011d7983 */ /* 0x000f620000300800 */
[----:B--2---:R-:W-:Y:S03]  /*15f20*/  HMMA.16816.F32.BF16 R8, R24, R10, R4 ;  /* 0x0000000a1808723c */ /* 0x004fe60000041804 */
[----:B------:R-:W2:Y:S04]  /*15f30*/  LDL.LU.64 R6, [R1+0x25c8] ;  /* 0x0025c80001067983 */ /* 0x000ea80000300a00 */
[----:B------:R-:W2:Y:S11]  /*15f40*/  LDL.LU.64 R4, [R1+0x25c0] ;  /* 0x0025c00001047983 */ /* 0x000eb60000300a00 */
[----:B------:R-:W-:Y:S05]  /*15f50*/  @!UPT UIADD3 URZ, URZ, URZ, URZ ;  /* 0x0000003f3f3ff290 */ /* 0x000fea000fffe03f */
[----:B------:R-:W-:Y:S01]  /*15f60*/  STL.64 [R1+0x2e0], R8 ;  /* 0x0002e00801007387 */ /* 0x000fe20000100a00 */
[----:B------:R-:W-:-:S03]  /*15f70*/  MOV R28, R11 ;  /* 0x0000000b001c7202 */ /* 0x000fc60000000f00 */
[----:B------:R0:W-:Y:S04]  /*15f80*/  STL [R1+0x2e8], R10 ;  /* 0x0002e80a01007387 */ /* 0x0001e80000100800 */
[----:B0-----:R-:W2:Y:S04]  /*15f90*/  LDL.LU.64 R10, [R1+0x25b8] ;  /* 0x0025b800010a7983 */ /* 0x001ea80000300a00 */
        /* <DEDUP_REMOVED lines=8> */
[----:B--2---:R-:W-:Y:S02]  /*16020*/  HMMA.16816.F32.BF16 R8, R24, R10, R4 ;  /* 0x0000000a1808723c */ /* 0x004fe40000041804 */
[----:B------:R-:W2:Y:S04]  /*16030*/  LDL.LU.64 R6, [R1+0x2598] ;  /* 0x0025980001067983 */ /* 0x000ea80000300a00 */
[----:B------:R-:W2:Y:S11]  /*16040*/  LDL.LU.64 R4, [R1+0x2590] ;  /* 0x0025900001047983 */ /* 0x000eb60000300a00 */
[----:B------:R-:W-:Y:S06]  /*16050*/  @!UPT UIADD3 URZ, URZ, URZ, URZ ;  /* 0x0000003f3f3ff290 */ /* 0x000fec000fffe03f */
[----:B------:R-:W-:Y:S01]  /*16060*/  STL.64 [R1+0x2d0], R8 ;  /* 0x0002d00801007387 */ /* 0x000fe20000100a00 */
[----:B------:R-:W-:-:S03]  /*16070*/  IMAD.MOV.U32 R28, RZ, RZ, R11 ;  /* 0x000000ffff1c7224 */ /* 0x000fc600078e000b */
        /* <DEDUP_REMOVED lines=55> */
[----:B------:R-:W4:Y:S01]  /*163f0*/  LDL.LU.64 R6, [R1+0x24d8] ;  /* 0x0024d80001067983 */ /* 0x000f220000300a00 */
[----:B------:R-:W-:Y:S01]  /*16400*/  MOV R23, R2 ;  /* 0x0000000200177202 */ /* 0x000fe20000000f00 */
[----:B------:R-:W-:Y:S11]  /*16410*/  IMAD.MOV.U32 R22, RZ, RZ, R3 ;  /* 0x000000ffff167224 */ /* 0x000ff600078e0003 */
[----:B------:R-:W-:Y:S09]  /*16420*/  @!UPT UIADD3 URZ, URZ, URZ, URZ ;  /* 0x0000003f3f3ff290 */ /* 0x000ff2000fffe03f */
[----:B------:R-:W-:Y:S01]  /*16430*/  IMAD.MOV.U32 R2, RZ, RZ, R11 ;  /* 0x000000ffff027224 */ /* 0x000fe200078e000b */
[----:B------:R-:W-:Y:S01]  /*16440*/  MOV R3, R10 ;  /* 0x0000000a00037202 */ /* 0x000fe20000000f00 */
[----:B------:R0:W-:Y:S04]  /*16450*/  STL.64 [R1+0x120], R8 ;  /* 0x0001200801007387 */ /* 0x0001e80000100a00 */
[----:B------:R-:W2:Y:S04]  /*16460*/  LDL.LU.64 R10, [R1+0x24d0] ;  /* 0x0024d000010a7983 */ /* 0x000ea80000300a00 */
[----:B0-----:R-:W2:Y:S04]  /*16470*/  LDL.LU.64 R8, [R1+0x24c8] ;  /* 0x0024c80001087983 */ /* 0x001ea80000300a00 */
[----:B------:R-:W-:Y:S04]  /*16480*/  STL [R1+0x23b0], R2 ;  /* 0x0023b00201007387 */ /* 0x000fe80000100800 */
[----:B------:R-:W-:Y:S01]  /*16490*/  STL [R1+0x23ac], R3 ;  /* 0x0023ac0301007387 */ /* 0x000fe20000100800 */
[C---:B----4-:R-:W-:Y:S03]  /*164a0*/  HMMA.16816.F32.BF16 R4, R24.reuse, R6, R12 ;  /* 0x000000061804723c */ /* 0x050fe6000004180c */
[----:B------:R-:W3:Y:S11]  /*164b0*/  LDL.LU.64 R14, [R1+0x24c0] ;  /* 0x0024c000010e7983 */ /* 0x000ef60000300a00 */
[----:B------:R-:W-:Y:S09]  /*164c0*/  @!UPT UIADD3 URZ, URZ, URZ, URZ ;  /* 0x0000003f3f3ff290 */ /* 0x000ff2000fffe03f */
[----:B------:R-:W-:Y:S04]  /*164d0*/  STL.64 [R1+0x110], R4 ;  /* 0x0001100401007387 */ /* 0x000fe80000100a00 */
[----:B------:R0:W-:Y:S04]  /*164e0*/  STL.64 [R1+0x118], R6 ;  /* 0x0001180601007387 */ /* 0x0001e80000100a00 */
[----:B0-----:R-:W2:Y:S04]  /*164f0*/  LDL.LU.64 R6, [R1+0x24b8] ;  /* 0x0024b80001067983 */ /* 0x001ea80000300a00 */
[----:B------:R-:W4:Y:S01]  /*16500*/  LDL.LU.64 R4, [R1+0x24b0] ;  /* 0x0024b00001047983 */ /* 0x000f220000300a00 */
[C---:B--2---:R-:W-:Y:S11]  /*16510*/  HMMA.16816.F32.BF16 R8, R24.reuse, R6, R8 ;  /* 0x000000061808723c */ /* 0x044ff60000041808 */
[----:B------:R-:W-:Y:S11]  /*16520*/  @!UPT UIADD3 URZ, URZ, URZ, URZ ;  /* 0x0000003f3f3ff290 */ /* 0x000ff6000fffe03f */
[----:B------:R-:W-:Y:S01]  /*16530*/  @!UPT UIADD3 URZ, URZ, URZ, URZ ;  /* 0x0000003f3f3ff290 */ /* 0x000fe2000fffe03f */
[----:B------:R-:W-:Y:S04]  /*16540*/  STL.64 [R1+0x100], R8 ;  /* 0x0001000801007387 */ /* 0x000fe80000100a00 */
[----:B------:R0:W-:Y:S04]  /*16550*/  STL.64 [R1+0x108], R10 ;  /* 0x0001080a01007387 */ /* 0x0001e80000100a00 */
[----:B0-----:R-:W4:Y:S04]  /*16560*/  LDL.LU.64 R10, [R1+0x24a8] ;  /* 0x0024a800010a7983 */ /* 0x001f280000300a00 */
[----:B------:R-:W2:Y:S04]  /*16570*/  LDL.LU.64 R8, [R1+0x24a0] ;  /* 0x0024a00001087983 */ /* 0x000ea80000300a00 */
[----:B------:R-:W4:Y:S01]  /*16580*/  LDL.LU R6, [R1+0x2b8] ;  /* 0x0002b80001067983 */ /* 0x000f220000300800 */
[----:B-----5:R-:W-:Y:S01]  /*16590*/  MOV R7, R29 ;  /* 0x0000001d00077202 */ /* 0x020fe20000000f00 */
[C---:B---3--:R-:W-:Y:S08]  /*165a0*/  HMMA.16816.F32.BF16 R12, R24.reuse, R14, R16 ;  /* 0x0000000e180c723c */ /* 0x048ff00000041810 */
[----:B----4-:R-:W-:Y:S11]  /*165b0*/  HMMA.16816.F32.BF16 R4, R24, R10, R4 ;  /* 0x0000000a1804723c */ /* 0x010ff60000041804 */
[----:B------:R-:W-:Y:S11]  /*165c0*/  @!UPT UIADD3 URZ, URZ, URZ, URZ ;  /* 0x0000003f3f3ff290 */ /* 0x000ff6000fffe03f */
[----:B------:R-:W-:Y:S02]  /*165d0*/  @!UPT UIADD3 URZ, URZ, URZ, URZ ;  /* 0x0000003f3f3ff290 */ /* 0x000fe4000fffe03f */
[----:B------:R-:W-:Y:S01]  /*165e0*/  MOV R29, R7 ;  /* 0x00000007001d7202 */ /* 0x000fe20000000f00 */
[----:B------:R0:W-:Y:S01]  /*165f0*/  STL.64 [R1+0xe0], R4 ;  /* 0x0000e00401007387 */ /* 0x0001e20000100a00 */
[----:B------:R-:W-:Y:S03]  /*16600*/  STL [R1+0xe8], R6 ;  /* 0x0000e80601007387 */ /* 0x000fe60000100800 */
[----:B------:R-:W-:Y:S01]  /*16610*/  STL [R1+0x23b4], R29 ;  /* 0x0023b41d01007387 */ /* 0x000fe20000100800 */
[----:B------:R-:W3:Y:S03]  /*16620*/  LDL.LU.64 R18, [R1+0x2498] ;  /* 0x0024980001127983 */ /* 0x000ee60000300a00 */
[----:B0-----:R-:W0:Y:S01]  /*16630*/  S2R R5, SR_TID.X ;  /* 0x0000000000057919 */ /* 0x001e220000002100 */
[----:B------:R-:W-:Y:S02]  /*16640*/  STL.64 [R1+0x2240], R14 ;  /* 0x0022400e01007387 */ /* 0x000fe40000100a00 */
[----:B------:R-:W-:Y:S01]  /*16650*/  STL.64 [R1+0x2238], R12 ;  /* 0x0022380c01007387 */ /* 0x000fe20000100a00 */
[C---:B0-----:R-:W-:Y:S01]  /*16660*/  LOP3.LUT R4, R5.reuse, 0x7, RZ, 0xc0, !PT ;  /* 0x0000000705047812 */ /* 0x041fe200078ec0ff */
[----:B------:R-:W-:-:S04]  /*16670*/  IMAD.SHL.U32 R5, R5, 0x2, RZ ;  /* 0x0000000205057824 */ /* 0x000fc800078e00ff */
[----:B------:R-:W-:-:S05]  /*16680*/  IMAD R28, R4, 0x110, RZ ;  /* 0x00000110041c7824 */ /* 0x000fca00078e02ff */
[----:B------:R-:W-:Y:S02]  /*16690*/  LOP3.LUT R28, R28, 0x30, R5, 0x78, !PT ;  /* 0x000000301c1c7812 */ /* 0x000fe400078e7805 */
[----:B--2---:R-:W-:Y:S02]  /*166a0*/  LDSM.16.MT88.4 R4, [R9+0xc000] ;  /* 0x00c000000904783b */ /* 0x004fe40000004200 */
[----:B------:R-:W-:-:S05]  /*166b0*/  LOP3.LUT R28, R28, 0x40, RZ, 0x3c, !PT ;  /* 0x000000401c1c7812 */ /* 0x000fca00078e3cff */
[----:B------:R-:W-:Y:S01]  /*166c0*/  LDSM.16.M88.4 R12, [R28+0x10880] ;  /* 0x010880001c0c783b */ /* 0x000fe20000000200 */
[----:B---3--:R-:W-:Y:S03]  /*166d0*/  HMMA.16816.F32.BF16 R16, R24, R18, R20 ;  /* 0x000000121810723c */ /* 0x008fe60000041814 */
[----:B------:R-:W-:Y:S04]  /*166e0*/  LDSM.16.M88.4 R20, [R28+0x11080] ;  /* 0x011080001c14783b */ /* 0x000fe80000000200 */
[----:B------:R-:W-:Y:S11]  /*166f0*/  LDSM.16.M88.4 R24, [R28+0x15880] ;  /* 0x015880001c18783b */ /* 0x000ff60000000200 */
[----:B------:R-:W-:Y:S05]  /*16700*/  @!UPT UIADD3 URZ, URZ, URZ, URZ ;  /* 0x0000003f3f3ff290 */ /* 0x000fea000fffe03f */
[----:B------:R-:W-:Y:S01]  /*16710*/  STL.64 [R1+0x2250], R18 ;  /* 0x0022501201007387 */ /* 0x000fe20000100a00 */
[----:B------:R-:W-:Y:S02]  /*16720*/  STL.64 [R1+0x2248], R16 ;  /* 0x0022481001007387 */ /* 0x000fe40000100a00 */
[----:B------:R-:W0:Y:S02]  /*16730*/  LDSM.16.M88.4 R16, [R28+0x10080] ;  /* 0x010080001c10783b */ /* 0x000e240000000200 */
[----:B0-----:R-:W-:Y:S02]  /*16740*/  STL.64 [R1], R16 ;  /* 0x0000001001007387 */ /* 0x001fe40000100a00 */
[----:B------:R-:W-:Y:S02]  /*16750*/  STL.64 [R1+0x8], R18 ;  /* 0x0000081201007387 */ /* 0x000fe40000100a00 */
[----:B------:R-:W0:Y:S04]  /*16760*/  LDSM.16.M88.4 R16, [R28+0x11880] ;  /* 0x011880001c10783b */ /* 0x000e280000000200 */
[----:B------:R-:W-:Y:S01]  /*16770*/  STL.64 [R1+0xd0], R12 ;  /* 0x0000d00c01007387 */ /* 0x000fe20000100a00 */
[----:B------:R-:W-:Y:S02]  /*16780*/  STL.64 [R1+0xd8], R14 ;  /* 0x0000d80e01007387 */ /* 0x000fe40000100a00 */
[----:B------:R-:W1:Y:S04]  /*16790*/  LDSM.16.M88.4 R12, [R28+0x12080] ;  /* 0x012080001c0c783b */ /* 0x000e680000000200 */
[----:B------:R-:W-:Y:S02]  /*167a0*/  STL.64 [R1+0xc0], R20 ;  /* 0x0000c01401007387 */ /* 0x000fe40000100a00 */
[----:B------:R-:W-:Y:S02]  /*167b0*/  STL.64 [R1+0xc8], R22 ;  /* 0x0000c81601007387 */ /* 0x000fe40000100a00 */
[----:B------:R-:W2:Y:S04]  /*167c0*/  LDSM.16.M88.4 R20, [R28+0x12880] ;  /* 0x012880001c14783b */ /* 0x000ea80000000200 */
[----:B0-----:R-:W-:Y:S01]  /*167d0*/  STL.64 [R1+0xb0], R16 ;  /* 0x0000b01001007387 */ /* 0x001fe20000100a00 */
[----:B------:R-:W-:Y:S02]  /*167e0*/  STL.64 [R1+0xb8], R18 ;  /* 0x0000b81201007387 */ /* 0x000fe40000100a00 */
[----:B------:R-:W0:Y:S04]  /*167f0*/  LDSM.16.M88.4 R16, [R28+0x13080] ;  /* 0x013080001c10783b */ /* 0x000e280000000200 */
[----:B-1----:R-:W-:Y:S01]  /*16800*/  STL.64 [R1+0xa0], R12 ;  /* 0x0000a00c01007387 */ /* 0x002fe20000100a00 */
[----:B------:R-:W-:Y:S02]  /*16810*/  STL.64 [R1+0xa8], R14 ;  /* 0x0000a80e01007387 */ /* 0x000fe40000100a00 */
[----:B------:R-:W1:Y:S04]  /*16820*/  LDSM.16.M88.4 R12, [R28+0x13880] ;  /* 0x013880001c0c783b */ /* 0x000e680000000200 */
[----:B--2---:R-:W-:Y:S01]  /*16830*/  STL.64 [R1+0x90], R20 ;  /* 0x0000901401007387 */ /* 0x004fe20000100a00 */
[----:B------:R-:W-:Y:S04]  /*16840*/  STL.64 [R1+0x98], R22 ;  /* 0x0000981601007387 */ /* 0x000fe80000100a00 */
[----:B------:R-:W2:Y:S04]  /*16850*/  LDSM.16.M88.4 R20, [R28+0x14080] ;  /* 0x014080001c14783b */ /* 0x000ea80000000200 */
[----:B0-----:R-:W-:Y:S01]  /*16860*/  STL.64 [R1+0x80], R16 ;  /* 0x0000801001007387 */ /* 0x001fe20000100a00 */
[----:B------:R-:W-:Y:S02]  /*16870*/  STL.64 [R1+0x88], R18 ;  /* 0x0000881201007387 */ /* 0x000fe40000100a00 */
[----:B------:R-:W0:Y:S04]  /*16880*/  LDSM.16.M88.4 R16, [R28+0x14880] ;  /* 0x014880001c10783b */ /* 0x000e280000000200 */
[----:B-1----:R-:W-:Y:S01]  /*16890*/  STL.64 [R1+0x70], R12 ;  /* 0x0000700c01007387 */ /* 0x002fe20000100a00 */
[----:B------:R-:W-:Y:S02]  /*168a0*/  STL.64 [R1+0x78], R14 ;  /* 0x0000780e01007387 */ /* 0x000fe40000100a00 */
[----:B------:R-:W1:Y:S04]  /*168b0*/  LDSM.16.M88.4 R12, [R28+0x15080] ;  /* 0x015080001c0c783b */ /* 0x000e680000000200 */
[----:B--2---:R-:W-:Y:S02]  /*168c0*/  STL.64 [R1+0x60], R20 ;  /* 0x0000601401007387 */ /* 0x004fe40000100a00 */
[----:B------:R-:W-:Y:S02]  /*168d0*/  STL.64 [R1+0x68], R22 ;  /* 0x0000681601007387 */ /* 0x000fe40000100a00 */
[----:B------:R-:W2:Y:S04]  /*168e0*/  LDSM.16.M88.4 R20, [R28+0x16880] ;  /* 0x016880001c14783b */ /* 0x000ea80000000200 */
[----:B0-----:R-:W-:Y:S01]  /*168f0*/  STL.64 [R1+0x50], R16 ;  /* 0x0000501001007387 */ /* 0x001fe20000100a00 */
[----:B------:R-:W-:Y:S02]  /*16900*/  STL.64 [R1+0x58], R18 ;  /* 0x0000581201007387 */ /* 0x000fe40000100a00 */
[----:B------:R-:W-:Y:S02]  /*16910*/  STL.64 [R1+0x30], R24 ;  /* 0x0000301801007387 */ /* 0x000fe40000100a00 */
[----:B------:R-:W-:Y:S01]  /*16920*/  STL.64 [R1+0x38], R26 ;  /* 0x0000381a01007387 */ /* 0x000fe20000100a00 */
[----:B-1----:R-:W-:Y:S01]  /*16930*/  STL.64 [R1+0x48], R14 ;  /* 0x0000480e01007387 */ /* 0x002fe20000100a00 */
[----:B------:R0:W-:Y:S02]  /*16940*/  STL.64 [R1+0x2460], R12 ;  /* 0x0024600c01007387 */ /* 0x0001e40000100a00 */
[----:B--2---:R-:W-:Y:S01]  /*16950*/  STL.64 [R1+0x10], R20 ;  /* 0x0000101401007387 */ /* 0x004fe20000100a00 */
[----:B------:R-:W-:Y:S04]  /*16960*/  STL.64 [R1+0x18], R22 ;  /* 0x0000181601007387 */ /* 0x000fe80000100a00 */
[----:B------:R-:W1:Y:S04]  /*16970*/  LDSM.16.M88.4 R20, [R28+0x17080] ;  /* 0x017080001c14783b */ /* 0x000e680000000200 */
[----:B------:R-:W2:Y:S04]  /*16980*/  LDSM.16.M88.4 R16, [R28+0x16080] ;  /* 0x016080001c10783b */ /* 0x000ea80000000200 */
[----:B------:R-:W3:Y:S04]  /*16990*/  LDSM.16.M88.4 R24, [R28+0x17880] ;  /* 0x017880001c18783b */ /* 0x000ee80000000200 */
[----:B0-----:R-:W4:Y:S04]  /*169a0*/  LDL.LU.64 R12, [R1+0xc0] ;  /* 0x0000c000010c7983 */ /* 0x001f280000300a00 */
[----:B----4-:R0:W-:Y:S04]  /*169b0*/  STL.64 [R1+0x2490], R12 ;  /* 0x0024900c01007387 */ /* 0x0101e80000100a00 */
[----:B0-----:R-:W4:Y:S01]  /*169c0*/  LDL.LU.64 R12, [R1] ;  /* 0x00000000010c7983 */ /* 0x001f220000300a00 */
[----:B-1----:R-:W-:Y:S02]  /*169d0*/  STL [R1+0x2170], R22 ;  /* 0x0021701601007387 */ /* 0x002fe40000100800 */
[----:B--2---:R-:W-:Y:S02]  /*169e0*/  STL.64 [R1+0x28], R18 ;  /* 0x0000281201007387 */ /* 0x004fe40000100a00 */
[----:B------:R0:W-:Y:S02]  /*169f0*/  STL.64 [R1+0x23e0], R16 ;  /* 0x0023e01001007387 */ /* 0x0001e40000100a00 */
[----:B0-----:R-:W2:Y:S01]  /*16a00*/  LDL.LU R16, [R1+0x3c0] ;  /* 0x0003c00001107983 */ /* 0x001ea20000300800 */
[----:B------:R-:W2:Y:S02]  /*16a10*/  LDL.LU R17, [R1+0x3c4] ;  /* 0x0003c40001117983 */ /* 0x000ea40000300800 */
[----:B------:R-:W2:Y:S02]  /*16a20*/  LDL.LU R18, [R1+0x3c8] ;  /* 0x0003c80001127983 */ /* 0x000ea40000300800 */
[----:B------:R-:W2:Y:S01]  /*16a30*/  LDL.LU R19, [R1+0x3cc] ;  /* 0x0003cc0001137983 */ /* 0x000ea20000300800 */
[----:B------:R-:W-:Y:S01]  /*16a40*/  STL [R1+0x216c], R23 ;  /* 0x00216c1701007387 */ /* 0x000fe20000100800 */
[----:B------:R0:W-:Y:S03]  /*16a50*/  STL.64 [R1+0x2420], R20 ;  /* 0x0024201401007387 */ /* 0x0001e60000100a00 */
[----:B0-----:R-:W5:Y:S01]  /*16a60*/  LDL.LU.64 R20, [R1+0xd0] ;  /* 0x0000d00001147983 */ /* 0x001f620000300a00 */
[----:B---3--:R-:W-:Y:S02]  /*16a70*/  STL [R1+0x212c], R26 ;  /* 0x00212c1a01007387 */ /* 0x008fe40000100800 */
[----:B------:R0:W-:Y:S02]  /*16a80*/  STL [R1+0x2128], R27 ;  /* 0x0021281b01007387 */ /* 0x0001e40000100800 */
[----:B0-----:R-:W-:-:S02]  /*16a90*/  MOV R27, R8 ;  /* 0x00000008001b7202 */ /* 0x001fc40000000f00 */
[----:B------:R-:W0:Y:S04]  /*16aa0*/  LDSM.16.MT88.4 R8, [R9+0xc100] ;  /* 0x00c100000908783b */ /* 0x000e280000004200 */
[----:B------:R1:W-:Y:S04]  /*16ab0*/  STL.64 [R1+0x2408], R24 ;  /* 0x0024081801007387 */ /* 0x0003e80000100a00 */
[----:B-1----:R-:W5:Y:S01]  /*16ac0*/  LDL.LU R24, [R1+0x3d0] ;  /* 0x0003d00001187983 */ /* 0x002f620000300800 */
[----:B------:R-:W5:Y:S02]  /*16ad0*/  LDL.LU R25, [R1+0x3d4] ;  /* 0x0003d40001197983 */ /* 0x000f640000300800 */
[----:B------:R-:W5:Y:S01]  /*16ae0*/  LDL.LU R26, [R1+0x3d8] ;  /* 0x0003d800011a7983 */ /* 0x000f620000300800 */
[----:B0-----:R-:W-:Y:S01]  /*16af0*/  STL.64 [R1+0x2370], R10 ;  /* 0x0023700a01007387 */ /* 0x001fe20000100a00 */
[----:B------:R0:W-:Y:S03]  /*16b00*/  STL.64 [R1+0x2368], R8 ;  /* 0x0023680801007387 */ /* 0x0001e60000100a00 */
[----:B0-----:R-:W4:Y:S01]  /*16b10*/  LDL.LU R8, [R1+0x3e0] ;  /* 0x0003e00001087983 */ /* 0x001f220000300800 */
[----:B------:R-:W4:Y:S02]  /*16b20*/  LDL.LU R9, [R1+0x3e4] ;  /* 0x0003e40001097983 */ /* 0x000f240000300800 */
[----:B------:R-:W4:Y:S02]  /*16b30*/  LDL.LU R10, [R1+0x3e8] ;  /* 0x0003e800010a7983 */ /* 0x000f240000300800 */
[----:B------:R-:W4:Y:S02]  /*16b40*/  LDL.LU R11, [R1+0x3ec] ;  /* 0x0003ec00010b7983 */ /* 0x000f240000300800 */
[C---:B----4-:R-:W-:Y:S11]  /*16b50*/  HMMA.16816.F32.BF16 R8, R4.reuse, R12, R8 ;  /* 0x0000000c0408723c */ /* 0x050ff60000041808 */
[----:B------:R-:W-:Y:S11]  /*16b60*/  @!UPT UIADD3 URZ, URZ, URZ, URZ ;  /* 0x0000003f3f3ff290 */ /* 0x000ff6000fffe03f */
[----:B------:R-:W-:Y:S01]  /*16b70*/  @!UPT UIADD3 URZ, URZ, URZ, URZ ;  /* 0x0000003f3f3ff290 */ /* 0x000fe2000fffe03f */
[----:B------:R0:W-:Y:S01]  /*16b80*/  STL.64 [R1+0xf0], R8 ;  /* 0x0000f00801007387 */ /* 0x0001e20000100a00 */
[----:B------:R1:W-:Y:S01]  /*16b90*/  STL.64 [R1+0xf8], R10 ;  /* 0x0000f80a01007387 */ /* 0x0003e20000100a00 */
[----:B0-----:R-:W-:Y:S01]  /*16ba0*/  MOV R9, R12 ;  /* 0x0000000c00097202 */ /* 0x001fe20000000f00 */
[----:B------:R-:W-:Y:S02]  /*16bb0*/  IMAD.MOV.U32 R8, RZ, RZ, R13 ;  /* 0x000000ffff087224 */ /* 0x000fe400078e000d */
[----:B------:R-:W2:Y:S01]  /*16bc0*/  LDL.LU.64 R12, [R1+0x2490] ;  /* 0x00249000010c7983 */ /* 0x000ea20000300a00 */
[C---:B-----5:R-:W-:Y:S01]  /*16bd0*/  HMMA.16816.F32.BF16 R24, R4.reuse, R20, R24 ;  /* 0x000000140418723c */ /* 0x060fe20000041818 */
[----:B-1----:R-:W-:Y:S01]  /*16be0*/  MOV R10, R21 ;  /* 0x00000015000a7202 */ /* 0x002fe20000000f00 */
[----:B------:R-:W-:Y:S01]  /*16bf0*/  STL [R1+0x23bc], R8 ;  /* 0x0023bc0801007387 */ /* 0x000fe20000100800 */
[----:B------:R-:W-:Y:S01]  /*16c00*/  MOV R11, R20 ;  /* 0x00000014000b7202 */ /* 0x000fe20000000f00 */
[----:B------:R-:W-:Y:S11]  /*16c10*/  STL [R1+0x23b8], R9 ;  /* 0x0023b80901007387 */ /* 0x000ff60000100800 */
[----:B------:R-:W-:Y:S08]  /*16c20*/  @!UPT UIADD3 URZ, URZ, URZ, URZ ;  /* 0x0000003f3f3ff290 */ /* 0x000ff0000fffe03f */
[----:B------:R-:W-:Y:S01]  /*16c30*/  STL.64 [R1+0x150], R24 ;  /* 0x0001501801007387 */ /* 0x000fe20000100a00 */
[----:B------:R-:W-:Y:S02]  /*16c40*/  STL.64 [R1+0x158], R26 ;  /* 0x0001581a01007387 */ /* 0x000fe40000100a00 */
[----:B------:R-:W-:Y:S02]  /*16c50*/  STL [R1+0x23c4], R10 ;  /* 0x0023c40a01007387 */ /* 0x000fe40000100800 */
[----:B------:R2:W-:Y:S02]  /*16c60*/  STL [R1+0x23c0], R11 ;  /* 0x0023c00b01007387 */ /* 0x0005e40000100800 */
[C---:B--2---:R-:W-:Y:S01]  /*16c70*/  HMMA.16816.F32.BF16 R8, R4.reuse, R12, R16 ;  /* 0x0000000c0408723c */ /* 0x044fe20000041810 */
[----:B------:R-:W-:Y:S01]  /*16c80*/  IMAD.MOV.U32 R3, RZ, RZ, R12 ;  /* 0x000000ffff037224 */ /* 0x000fe200078e000c */
[----:B------:R-:W-:Y:S11]  /*16c90*/  MOV R28, R13 ;  /* 0x0000000d001c7202 */ /* 0x000ff60000000f00 */
[----:B------:R-:W-:Y:S10]  /*16ca0*/  @!UPT UIADD3 URZ, URZ, URZ, URZ ;  /* 0x0000003f3f3ff290 */ /* 0x000ff4000fffe03f */
[----:B------:R0:W-:Y:S01]  /*16cb0*/  STL.64 [R1+0x240], R8 ;  /* 0x0002400801007387 */ /* 0x0001e20000100a00 */
[----:B------:R1:W-:Y:S02]  /*16cc0*/  STL.64 [R1+0x248], R10 ;  /* 0x0002480a01007387 */ /* 0x0003e40000100a00 */
[----:B------:R-:W2:Y:S02]  /*16cd0*/  LDL.LU R16, [R1+0x330] ;  /* 0x0003300001107983 */ /* 0x000ea40000300800 */
[----:B------:R-:W2:Y:S01]  /*16ce0*/  LDL.LU R17, [R1+0x334] ;  /* 0x0003340001117983 */ /* 0x000ea20000300800 */
[----:B------:R-:W3:Y:S01]  /*16cf0*/  LDL.LU R18, [R1+0x338] ;  /* 0x0003380001127983 */ /* 0x000ee20000300800 */
[----:B------:R-:W3:Y:S02]  /*16d00*/  LDL.LU R19, [R1+0x33c] ;  /* 0x00033c0001137983 */ /* 0x000ee40000300800 */
[----:B------:R-:W4:Y:S02]  /*16d10*/  LDL.LU R24, [R1+0x350] ;  /* 0x0003500001187983 */ /* 0x000f240000300800 */
[----:B------:R-:W4:Y:S01]  /*16d20*/  LDL.LU R25, [R1+0x354] ;  /* 0x0003540001197983 */ /* 0x000f220000300800 */
[----:B------:R-:W5:Y:S01]  /*16d30*/  LDL.LU R26, [R1+0x358] ;  /* 0x00035800011a7983 */ /* 0x000f620000300800 */
[----:B------:R-:W5:Y:S02]  /*16d40*/  LDL.LU R27, [R1+0x35c] ;  /* 0x00035c00011b7983 */ /* 0x000f640000300800 */
[----:B------:R-:W2:Y:S02]  /*16d50*/  LDL.LU R20, [R1+0x360] ;  /* 0x0003600001147983 */ /* 0x000ea40000300800 */
[----:B------:R-:W2:Y:S01]  /*16d60*/  LDL.LU R21, [R1+0x364] ;  /* 0x0003640001157983 */ /* 0x000ea20000300800 */
[----:B------:R-:W2:Y:S01]  /*16d70*/  LDL.LU R22, [R1+0x368] ;  /* 0x0003680001167983 */ /* 0x000ea20000300800 */
[----:B------:R-:W2:Y:S02]  /*16d80*/  LDL.LU R23, [R1+0x36c] ;  /* 0x00036c0001177983 */ /* 0x000ea40000300800 */
[----:B------:R-:W2:Y:S02]  /*16d90*/  LDL.LU R12, [R1+0x390] ;  /* 0x00039000010c7983 */ /* 0x000ea40000300800 */
[----:B------:R-:W2:Y:S01]  /*16da0*/  LDL.LU R13, [R1+0x394] ;  /* 0x00039400010d7983 */ /* 0x000ea20000300800 */
[----:B------:R-:W2:Y:S01]  /*16db0*/  LDL.LU R14, [R1+0x398] ;  /* 0x00039800010e7983 */ /* 0x000ea20000300800 */
[----:B------:R-:W2:Y:S02]  /*16dc0*/  LDL.LU R15, [R1+0x39c] ;  /* 0x00039c00010f7983 */ /* 0x000ea40000300800 */
[----:B0-----:R-:W2:Y:S02]  /*16dd0*/  LDL.LU R8, [R1+0x3a0] ;  /* 0x0003a00001087983 */ /* 0x001ea40000300800 */
[----:B------:R-:W2:Y:S01]  /*16de0*/  LDL.LU R9, [R1+0x3a4] ;  /* 0x0003a40001097983 */ /* 0x000ea20000300800 */
[----:B-1----:R-:W2:Y:S01]  /*16df0*/  LDL.LU R10, [R1+0x3a8] ;  /* 0x0003a800010a7983 */ /* 0x002ea20000300800 */
[----:B------:R-:W2:Y:S03]  /*16e00*/  LDL.LU R11, [R1+0x3ac] ;  /* 0x0003ac00010b7983 */ /* 0x000ea60000300800 */
[----:B--2---:R-:W-:Y:S01]  /*16e10*/  STL.64 [R1+0x2480], R10 ;  /* 0x0024800a01007387 */ /* 0x004fe20000100a00 */
[----:B------:R0:W-:Y:S03]  /*16e20*/  STL.64 [R1+0x2478], R8 ;  /* 0x0024780801007387 */ /* 0x0001e60000100a00 */
[----:B0-----:R-:W2:Y:S01]  /*16e30*/  LDL.LU.64 R8, [R1+0xb0] ;  /* 0x0000b00001087983 */ /* 0x001ea20000300a00 */
[----:B------:R-:W-:Y:S02]  /*16e40*/  STL.64 [R1+0x2470], R14 ;  /* 0x0024700e01007387 */ /* 0x000fe40000100a00 */
[----:B------:R0:W-:Y:S02]  /*16e50*/  STL.64 [R1+0x2468], R12 ;  /* 0x0024680c01007387 */ /* 0x0001e40000100a00 */
[----:B0-----:R-:W2:Y:S04]  /*16e60*/  LDL.LU.64 R12, [R1+0xa0] ;  /* 0x0000a000010c7983 */ /* 0x001ea80000300a00 */
[----:B--2---:R0:W-:Y:S04]  /*16e70*/  STL.64 [R1+0x2488], R12 ;  /* 0x0024880c01007387 */ /* 0x0041e80000100a00 */
[----:B0-----:R-:W2:Y:S01]  /*16e80*/  LDL.LU R12, [R1+0x3b0] ;  /* 0x0003b000010c7983 */ /* 0x001ea20000300800 */
[----:B------:R-:W2:Y:S02]  /*16e90*/  LDL.LU R13, [R1+0x3b4] ;  /* 0x0003b400010d7983 */ /* 0x000ea40000300800 */
[----:B------:R-:W2:Y:S02]  /*16ea0*/  LDL.LU R14, [R1+0x3b8] ;  /* 0x0003b800010e7983 */ /* 0x000ea40000300800 */
[----:B------:R-:W2:Y:S01]  /*16eb0*/  LDL.LU R15, [R1+0x3bc] ;  /* 0x0003bc00010f7983 */ /* 0x000ea20000300800 */
[----:B------:R-:W-:Y:S01]  /*16ec0*/  STL.64 [R1+0x2430], R22 ;  /* 0x0024301601007387 */ /* 0x000fe20000100a00 */
[----:B------:R0:W-:Y:S03]  /*16ed0*/  STL.64 [R1+0x2428], R20 ;  /* 0x0024281401007387 */ /* 0x0001e60000100a00 */
[----:B0-----:R-:W2:Y:S04]  /*16ee0*/  LDL.LU.64 R20, [R1+0x70] ;  /* 0x0000700001147983 */ /* 0x001ea80000300a00 */
[----:B--2---:R0:W-:Y:S04]  /*16ef0*/  STL.64 [R1+0x2440], R20 ;  /* 0x0024401401007387 */ /* 0x0041e80000100a00 */
[----:B0-----:R-:W2:Y:S04]  /*16f00*/  LDL.LU.64 R20, [R1+0x80] ;  /* 0x0000800001147983 */ /* 0x001ea80000300a00 */
[----:B--2---:R0:W-:Y:S04]  /*16f10*/  STL.64 [R1+0x2458], R20 ;  /* 0x0024581401007387 */ /* 0x0041e80000100a00 */
[----:B0-----:R-:W2:Y:S01]  /*16f20*/  LDL.LU.64 R20, [R1+0x90] ;  /* 0x0000900001147983 */ /* 0x001ea20000300a00 */
[----:B-----5:R-:W-:Y:S02]  /*16f30*/  STL.64 [R1+0x2418], R26 ;  /* 0x0024181a01007387 */ /* 0x020fe40000100a00 */
[----:B----4-:R0:W-:Y:S02]  /*16f40*/  STL.64 [R1+0x2410], R24 ;  /* 0x0024101801007387 */ /* 0x0101e40000100a00 */
[----:B0-----:R-:W4:Y:S04]  /*16f50*/  LDL.LU.64 R24, [R1+0x60] ;  /* 0x0000600001187983 */ /* 0x001f280000300a00 */
[----:B----4-:R0:W-:Y:S04]  /*16f60*/  STL.64 [R1+0x2438], R24 ;  /* 0x0024381801007387 */ /* 0x0101e80000100a00 */
[----:B0-----:R-:W4:Y:S01]  /*16f70*/  LDL.LU R24, [R1+0x370] ;  /* 0x0003700001187983 */ /* 0x001f220000300800 */
[----:B------:R-:W4:Y:S02]  /*16f80*/  LDL.LU R25, [R1+0x374] ;  /* 0x0003740001197983 */ /* 0x000f240000300800 */
[----:B------:R-:W5:Y:S02]  /*16f90*/  LDL.LU R26, [R1+0x378] ;  /* 0x00037800011a7983 */ /* 0x000f640000300800 */
[----:B------:R-:W5:Y:S01]  /*16fa0*/  LDL.LU R27, [R1+0x37c] ;  /* 0x00037c00011b7983 */ /* 0x000f620000300800 */
[----:B------:R-:W-:Y:S01]  /*16fb0*/  HMMA.16816.F32.BF16 R12, R4, R8, R12 ;  /* 0x00000008040c723c */ /* 0x000fe2000004180c */
[----:B-----5:R-:W-:Y:S01]  /*16fc0*/  STL.64 [R1+0x2450], R26 ;  /* 0x0024501a01007387 */ /* 0x020fe20000100a00 */
[----:B----4-:R0:W-:Y:S03]  /*16fd0*/  STL.64 [R1+0x2448], R24 ;  /* 0x0024481801007387 */ /* 0x0101e60000100a00 */
[----:B0-----:R-:W4:Y:S01]  /*16fe0*/  LDL.LU R24, [R1+0x380] ;  /* 0x0003800001187983 */ /* 0x001f220000300800 */
[----:B------:R-:W4:Y:S02]  /*16ff0*/  LDL.LU R25, [R1+0x384] ;  /* 0x0003840001197983 */ /* 0x000f240000300800 */
[----:B------:R-:W4:Y:S02]  /*17000*/  LDL.LU R26, [R1+0x388] ;  /* 0x00038800011a7983 */ /* 0x000f240000300800 */
[----:B------:R-:W4:Y:S01]  /*17010*/  LDL.LU R27, [R1+0x38c] ;  /* 0x00038c00011b7983 */ /* 0x000f220000300800 */
[----:B---3--:R-:W-:Y:S01]  /*17020*/  STL.64 [R1+0x23f0], R18 ;  /* 0x0023f01201007387 */ /* 0x008fe20000100a00 */
[----:B------:R0:W-:Y:S03]  /*17030*/  STL.64 [R1+0x23e8], R16 ;  /* 0x0023e81001007387 */ /* 0x0001e60000100a00 */
[----:B0-----:R-:W3:Y:S01]  /*17040*/  LDL.LU R16, [R1+0x340] ;  /* 0x0003400001107983 */ /* 0x001ee20000300800 */
[----:B------:R-:W3:Y:S02]  /*17050*/  LDL.LU R17, [R1+0x344] ;  /* 0x0003440001117983 */ /* 0x000ee40000300800 */
[----:B------:R-:W5:Y:S01]  /*17060*/  LDL.LU R18, [R1+0x348] ;  /* 0x0003480001127983 */ /* 0x000f620000300800 */
[----:B------:R-:W-:Y:S01]  /*17070*/  MOV R19, R0 ;  /* 0x0000000000137202 */ /* 0x000fe20000000f00 */
[----:B------:R-:W-:Y:S01]  /*17080*/  IMAD.MOV.U32 R29, RZ, RZ, R8 ;  /* 0x000000ffff1d7224 */ /* 0x000fe200078e0008 */
[----:B------:R-:W-:-:S03]  /*17090*/  MOV R2, R9 ;  /* 0x0000000900027202 */ /* 0x000fc60000000f00 */
[----:B-----5:R-:W-:Y:S01]  /*170a0*/  STL.64 [R1+0x2400], R18 ;  /* 0x0024001201007387 */ /* 0x020fe20000100a00 */
[----:B---3--:R0:W-:Y:S03]  /*170b0*/  STL.64 [R1+0x23f8], R16 ;  /* 0x0023f81001007387 */ /* 0x0081e60000100a00 */
[----:B0-----:R-:W3:Y:S01]  /*170c0*/  LDL.LU.64 R16, [R1+0x50] ;  /* 0x0000500001107983 */ /* 0x001ee20000300a00 */
[----:B------:R-:W-:Y:S02]  /*170d0*/  STL [R1+0x23cc], R28 ;  /* 0x0023cc1c01007387 */ /* 0x000fe40000100800 */
[----:B------:R-:W-:Y:S02]  /*170e0*/  STL [R1+0x23c8], R3 ;  /* 0x0023c80301007387 */ /* 0x000fe40000100800 */
[----:B------:R0:W-:Y:S01]  /*170f0*/  STL.64 [R1+0x230], R12 ;  /* 0x0002300c01007387 */ /* 0x0001e20000100a00 */
[----:B------:R1:W-:Y:S04]  /*17100*/  STL.64 [R1+0x238], R14 ;  /* 0x0002380e01007387 */ /* 0x0003e80000100a00 */
[----:B0-----:R-:W5:Y:S01]  /*17110*/  LDL.LU.64 R12, [R1+0x2488] ;  /* 0x00248800010c7983 */ /* 0x001f620000300a00 */
[----:B------:R-:W5:Y:S02]  /*17120*/  LDL.LU.64 R10, [R1+0x2480] ;  /* 0x00248000010a7983 */ /* 0x000f640000300a00 */
[----:B------:R-:W5:Y:S02]  /*17130*/  LDL.LU.64 R8, [R1+0x2478] ;  /* 0x0024780001087983 */ /* 0x000f640000300a00 */
[C---:B-----5:R-:W-:Y:S11]  /*17140*/  HMMA.16816.F32.BF16 R8, R4.reuse, R12, R8 ;  /* 0x0000000c0408723c */ /* 0x060ff60000041808 */
[----:B------:R-:W-:Y:S11]  /*17150*/  @!UPT UIADD3 URZ, URZ, URZ, URZ ;  /* 0x0000003f3f3ff290 */ /* 0x000ff6000fffe03f */
[----:B------:R-:W-:Y:S01]  /*17160*/  @!UPT UIADD3 URZ, URZ, URZ, URZ ;  /* 0x0000003f3f3ff290 */ /* 0x000fe2000fffe03f */
[----:B------:R0:W-:Y:S01]  /*17170*/  STL.64 [R1+0x220], R8 ;  /* 0x0002200801007387 */ /* 0x0001e20000100a00 */
[----:B------:R-:W-:Y:S02]  /*17180*/  STL.64 [R1+0x228], R10 ;  /* 0x0002280a01007387 */ /* 0x000fe40000100a00 */
[----:B-1----:R-:W2:Y:S01]  /*17190*/  LDL.LU.64 R14, [R1+0x2470] ;  /* 0x00247000010e7983 */ /* 0x002ea20000300a00 */
[----:B0-----:R-:W-:Y:S01]  /*171a0*/  MOV R8, R12 ;  /* 0x0000000c00087202 */ /* 0x001fe20000000f00 */
[----:B------:R-:W-:Y:S02]  /*171b0*/  IMAD.MOV.U32 R9, RZ, RZ, R13 ;  /* 0x000000ffff097224 */ /* 0x000fe400078e000d */
[----:B------:R-:W2:Y:S02]  /*171c0*/  LDL.LU.64 R12, [R1+0x2468] ;  /* 0x00246800010c7983 */ /* 0x000ea40000300a00 */
[C---:B--2---:R-:W-:Y:S11]  /*171d0*/  HMMA.16816.F32.BF16 R12, R4.reuse, R20, R12 ;  /* 0x00000014040c723c */ /* 0x044ff6000004180c */
[----:B------:R-:W-:Y:S11]  /*171e0*/  @!UPT UIADD3 URZ, URZ, URZ, URZ ;  /* 0x0000003f3f3ff290 */ /* 0x000ff6000fffe03f */
[----:B------:R-:W-:Y:S01]  /*171f0*/  @!UPT UIADD3 URZ, URZ, URZ, URZ ;  /* 0x0000003f3f3ff290 */ /* 0x000fe2000fffe03f */
[----:B------:R0:W-:Y:S01]  /*17200*/  STL.64 [R1+0x210], R12 ;  /* 0x0002100c01007387 */ /* 0x0001e20000100a00 */
[----:B------:R1:W-:Y:S03]  /*17210*/  STL.64 [R1+0x218], R14 ;  /* 0x0002180e01007387 */ /* 0x0003e60000100a00 */
[----:B0-----:R-:W2:Y:S01]  /*17220*/  LDL.LU.64 R12, [R1+0x2460] ;  /* 0x00246000010c7983 */ /* 0x001ea20000300a00 */
[----:B-1----:R-:W-:Y:S02]  /*17230*/  MOV R15, R20 ;  /* 0x00000014000f7202 */ /* 0x002fe40000000f00 */
[----:B------:R-:W-:Y:S02]  /*17240*/  MOV R14, R21 ;  /* 0x00000015000e7202 */ /* 0x000fe40000000f00 */
[----:B------:R-:W4:Y:S02]  /*17250*/  LDL.LU.64 R20, [R1+0x2458] ;  /* 0x0024580001147983 */ /* 0x000f240000300a00 */
[C---:B----4-:R-:W-:Y:S01]  /*17260*/  HMMA.16816.F32.BF16 R24, R4.reuse, R20, R24 ;  /* 0x000000140418723c */ /* 0x050fe20000041818 */
[----:B------:R-:W-:Y:S01]  /*17270*/  IMAD.MOV.U32 R10, RZ, RZ, R20 ;  /* 0x000000ffff0a7224 */ /* 0x000fe200078e0014 */
[----:B------:R-:W-:Y:S11]  /*17280*/  MOV R11, R21 ;  /* 0x00000015000b7202 */ /* 0x000ff60000000f00 */
[----:B------:R-:W-:Y:S10]  /*17290*/  @!UPT UIADD3 URZ, URZ, URZ, URZ ;  /* 0x0000003f3f3ff290 */ /* 0x000ff4000fffe03f */
[----:B------:R-:W-:Y:S01]  /*172a0*/  STL.64 [R1+0x200], R24 ;  /* 0x0002001801007387 */ /* 0x000fe20000100a00 */
[----:B------:R0:W-:Y:S03]  /*172b0*/  STL.64 [R1+0x208], R26 ;  /* 0x0002081a01007387 */ /* 0x0001e60000100a00 */
[----:B0-----:R-:W4:Y:S01]  /*172c0*/  LDL.LU.64 R26, [R1+0x2450] ;  /* 0x00245000011a7983 */ /* 0x001f220000300a00 */
[----:B------:R-:W4:Y:S02]  /*172d0*/  LDL.LU.64 R24, [R1+0x2448] ;  /* 0x0024480001187983 */ /* 0x000f240000300a00 */
[----:B------:R-:W4:Y:S02]  /*172e0*/  LDL.LU.64 R20, [R1+0x2440] ;  /* 0x0024400001147983 */ /* 0x000f240000300a00 */
[----:B------:R-:W-:Y:S01]  /*172f0*/  STL.64 [R1+0x23d8], R10 ;  /* 0x0023d80a01007387 */ /* 0x000fe20000100a00 */
[----:B------:R0:W-:Y:S04]  /*17300*/  STL.64 [R1+0x23d0], R8 ;  /* 0x0023d00801007387 */ /* 0x0001e80000100a00 */
[----:B0-----:R-:W5:Y:S01]  /*17310*/  LDL.LU.64 R8, [R1+0x30] ;  /* 0x0000300001087983 */ /* 0x001f620000300a00 */
[C---:B----4-:R-:W-:Y:S01]  /*17320*/  HMMA.16816.F32.BF16 R24, R4.reuse, R20, R24 ;  /* 0x000000140418723c */ /* 0x050fe20000041818 */
[----:B------:R-:W-:Y:S01]  /*17330*/  MOV R28, R20 ;  /* 0x00000014001c7202 */ /* 0x000fe20000000f00 */
[----:B------:R-:W-:Y:S11]  /*17340*/  IMAD.MOV.U32 R3, RZ, RZ, R21 ;  /* 0x000000ffff037224 */ /* 0x000ff600078e0015 */
[----:B------:R-:W-:Y:S10]  /*17350*/  @!UPT UIADD3 URZ, URZ, URZ, URZ ;  /* 0x0000003f3f3ff290 */ /* 0x000ff4000fffe03f */
[----:B------:R0:W-:Y:S01]  /*17360*/  STL.64 [R1+0x1f0], R24 ;  /* 0x0001f01801007387 */ /* 0x0001e20000100a00 */
[----:B------:R-:W-:Y:S03]  /*17370*/  STL.64 [R1+0x1f8], R26 ;  /* 0x0001f81a01007387 */ /* 0x000fe60000100a00 */
[----:B0-----:R-:W4:Y:S01]  /*17380*/  LDL.LU.64 R24, [R1+0x2438] ;  /* 0x0024380001187983 */ /* 0x001f220000300a00 */
[----:B------:R-:W4:Y:S02]  /*17390*/  LDL.LU.64 R22, [R1+0x2430] ;  /* 0x0024300001167983 */ /* 0x000f240000300a00 */
[----:B------:R-:W4:Y:S02]  /*173a0*/  LDL.LU.64 R20, [R1+0x2428] ;  /* 0x0024280001147983 */ /* 0x000f240000300a00 */
[C---:B----4-:R-:W-:Y:S01]  /*173b0*/  HMMA.16816.F32.BF16 R20, R4.reuse, R24, R20 ;  /* 0x000000180414723c */ /* 0x050fe20000041814 */
[----:B------:R-:W-:Y:S11]  /*173c0*/  MOV R0, R25 ;  /* 0x0000001900007202 */ /* 0x000ff60000000f00 */
[----:B------:R-:W-:Y:S11]  /*173d0*/  @!UPT UIADD3 URZ, URZ, URZ, URZ ;  /* 0x0000003f3f3ff290 */ /* 0x000ff6000fffe03f */
[----:B------:R0:W-:Y:S01]  /*173e0*/  STL.64 [R1+0x1e0], R20 ;  /* 0x0001e01401007387 */ /* 0x0001e20000100a00 */
[----:B------:R1:W-:Y:S03]  /*173f0*/  STL.64 [R1+0x1e8], R22 ;  /* 0x0001e81601007387 */ /* 0x0003e60000100a00 */
[----:B0-----:R-:W4:Y:S01]  /*17400*/  LDL.LU.64 R20, [R1+0x2420] ;  /* 0x0024200001147983 */ /* 0x001f220000300a00 */
[----:B-1----:R-:W-:Y:S01]  /*17410*/  MOV R22, R24 ;  /* 0x0000001800167202 */ /* 0x002fe20000000f00 */
[----:B------:R-:W3:Y:S02]  /*17420*/  LDL.LU.64 R26, [R1+0x2418] ;  /* 0x00241800011a7983 */ /* 0x000ee40000300a00 */
[----:B------:R-:W3:Y:S02]  /*17430*/  LDL.LU.64 R24, [R1+0x2410] ;  /* 0x0024100001187983 */ /* 0x000ee40000300a00 */
[C---:B---3--:R-:W-:Y:S11]  /*17440*/  HMMA.16816.F32.BF16 R24, R4.reuse, R16, R24 ;  /* 0x000000100418723c */ /* 0x048ff60000041818 */
[----:B------:R-:W-:Y:S11]  /*17450*/  @!UPT UIADD3 URZ, URZ, URZ, URZ ;  /* 0x0000003f3f3ff290 */ /* 0x000ff6000fffe03f */
[----:B------:R-:W-:Y:S01]  /*17460*/  @!UPT UIADD3 URZ, URZ, URZ, URZ ;  /* 0x0000003f3f3ff290 */ /* 0x000fe2000fffe03f */
[----:B------:R0:W-:Y:S01]  /*17470*/  STL.64 [R1+0x1d0], R24 ;  /* 0x0001d01801007387 */ /* 0x0001e20000100a00 */
[----:B------:R1:W-:Y:S03]  /*17480*/  STL.64 [R1+0x1d8], R26 ;  /* 0x0001d81a01007387 */ /* 0x0003e60000100a00 */
[----:B0-----:R-:W3:Y:S01]  /*17490*/  LDL.LU.64 R24, [R1+0x2408] ;  /* 0x0024080001187983 */ /* 0x001ee20000300a00 */
[----:B-1----:R-:W-:Y:S01]  /*174a0*/  IMAD.MOV.U32 R27, RZ, RZ, R16 ;  /* 0x000000ffff1b7224 */ /* 0x002fe200078e0010 */
[----:B------:R-:W-:Y:S01]  /*174b0*/  MOV R26, R17 ;  /* 0x00000011001a7202 */ /* 0x000fe20000000f00 */
[----:B------:R-:W2:Y:S01]  /*174c0*/  LDL.LU.64 R18, [R1+0x2400] ;  /* 0x0024000001127983 */ /* 0x000ea20000300a00 */
[----:B------:R-:W2:Y:S03]  /*174d0*/  LDL.LU.64 R16, [R1+0x23f8] ;  /* 0x0023f80001107983 */ /* 0x000ea60000300a00 */
[----:B------:R-:W-:Y:S01]  /*174e0*/  STL.64 [R1+0x2380], R26 ;  /* 0x0023801a01007387 */ /* 0x000fe20000100a00 */
[C---:B--2---:R-:W-:Y:S01]  /*174f0*/  HMMA.16816.F32.BF16 R16, R4.reuse, R12, R16 ;  /* 0x0000000c0410723c */ /* 0x044fe20000041810 */
[----:B---3--:R0:W-:Y:S04]  /*17500*/  STL.64 [R1+0x2378], R24 ;  /* 0x0023781801007387 */ /* 0x0081e80000100a00 */
[----:B0-----:R-:W2:Y:S01]  /*17510*/  LDL.LU R24, [R1+0x320] ;  /* 0x0003200001187983 */ /* 0x001ea20000300800 */
[----:B------:R-:W2:Y:S02]  /*17520*/  LDL.LU R25, [R1+0x324] ;  /* 0x0003240001197983 */ /* 0x000ea40000300800 */
[----:B------:R-:W2:Y:S02]  /*17530*/  LDL.LU R26, [R1+0x328] ;  /* 0x00032800011a7983 */ /* 0x000ea40000300800 */
[----:B------:R-:W2:Y:S11]  /*17540*/  LDL.LU R27, [R1+0x32c] ;  /* 0x00032c00011b7983 */ /* 0x000eb60000300800 */
[----:B------:R-:W-:Y:S02]  /*17550*/  @!UPT UIADD3 URZ, URZ, URZ, URZ ;  /* 0x0000003f3f3ff290 */ /* 0x000fe4000fffe03f */
[----:B------:R-:W-:Y:S01]  /*17560*/  STL.64 [R1+0x1c0], R16 ;  /* 0x0001c01001007387 */ /* 0x000fe20000100a00 */
[----:B------:R0:W-:Y:S03]  /*17570*/  STL.64 [R1+0x1c8], R18 ;  /* 0x0001c81201007387 */ /* 0x0001e60000100a00 */
[----:B0-----:R-:W5:Y:S01]  /*17580*/  LDL.LU.64 R18, [R1+0x23f0] ;  /* 0x0023f00001127983 */ /* 0x001f620000300a00 */
[----:B------:R-:W5:Y:S02]  /*17590*/  LDL.LU.64 R16, [R1+0x23e8] ;  /* 0x0023e80001107983 */ /* 0x000f640000300a00 */
[----:B------:R-:W-:Y:S01]  /*175a0*/  STL.64 [R1+0x2288], R12 ;  /* 0x0022880c01007387 */ /* 0x000fe20000100a00 */
[C---:B-----5:R-:W-:Y:S11]  /*175b0*/  HMMA.16816.F32.BF16 R16, R4.reuse, R8, R16 ;  /* 0x000000080410723c */ /* 0x060ff60000041810 */
[----:B------:R-:W-:Y:S11]  /*175c0*/  @!UPT UIADD3 URZ, URZ, URZ, URZ ;  /* 0x0000003f3f3ff290 */ /* 0x000ff6000fffe03f */
[----:B------:R-:W-:Y:S01]  /*175d0*/  @!UPT UIADD3 URZ, URZ, URZ, URZ ;  /* 0x0000003f3f3ff290 */ /* 0x000fe2000fffe03f */
[----:B------:R0:W-:Y:S01]  /*175e0*/  STL.64 [R1+0x1b0], R16 ;  /* 0x0001b01001007387 */ /* 0x0001e20000100a00 */
[----:B------:R1:W-:Y:S03]  /*175f0*/  STL.64 [R1+0x1b8], R18 ;  /* 0x0001b81201007387 */ /* 0x0003e60000100a00 */
[----:B0-----:R-:W2:Y:S01]  /*17600*/  LDL.LU.64 R16, [R1+0x23e0] ;  /* 0x0023e00001107983 */ /* 0x001ea20000300a00 */
[----:B-1----:R-:W-:Y:S01]  /*17610*/  MOV R19, R8 ;  /* 0x0000000800137202 */ /* 0x002fe20000000f00 */
[----:B------:R-:W-:Y:S02]  /*17620*/  IMAD.MOV.U32 R18, RZ, RZ, R9 ;  /* 0x000000ffff127224 */ /* 0x000fe400078e0009 */
[----:B------:R-:W3:Y:S01]  /*17630*/  LDL.LU.64 R10, [R1+0x23d8] ;  /* 0x0023d800010a7983 */ /* 0x000ee20000300a00 */
[----:B------:R-:W5:Y:S01]  /*17640*/  LDL.LU.64 R8, [R1+0x23d0] ;  /* 0x0023d00001087983 */ /* 0x000f620000300a00 */
[----:B--2---:R-:W-:Y:S11]  /*17650*/  HMMA.16816.F32.BF16 R24, R4, R16, R24 ;  /* 0x000000100418723c */ /* 0x004ff60000041818 */
[----:B------:R-:W-:Y:S11]  /*17660*/  @!UPT UIADD3 URZ, URZ, URZ, URZ ;  /* 0x0000003f3f3ff290 */ /* 0x000ff6000fffe03f */
[----:B------:R-:W-:Y:S02]  /*17670*/  @!UPT UIADD3 URZ, URZ, URZ, URZ ;  /* 0x0000003f3f3ff290 */ /* 0x000fe4000fffe03f */
[----:B------:R-:W-:Y:S01]  /*17680*/  MOV R23, R27 ;  /* 0x0000001b00177202 */ /* 0x000fe20000000f00 */
[----:B------:R-:W-:Y:S01]  /*17690*/  STL.64 [R1+0x1a0], R24 ;  /* 0x0001a01801007387 */ /* 0x000fe20000100a00 */
[----:B------:R-:W-:Y:S03]  /*176a0*/  STL [R1+0x1a8], R26 ;  /* 0x0001a81a01007387 */ /* 0x000fe60000100800 */
[----:B------:R-:W-:Y:S01]  /*176b0*/  STL.64 [R1+0x2390], R22 ;  /* 0x0023901601007387 */ /* 0x000fe20000100a00 */
[----:B----4-:R-:W-:Y:S02]  /*176c0*/  STL.64 [R1+0x2388], R20 ;  /* 0x0023881401007387 */ /* 0x010fe40000100a00 */
[----:B------:R-:W-:Y:S02]  /*176d0*/  STL.64 [R1+0x2298], R18 ;  /* 0x0022981201007387 */ /* 0x000fe40000100a00 */
[----:B------:R0:W-:Y:S02]  /*176e0*/  STL.64 [R1+0x2290], R16 ;  /* 0x0022901001007387 */ /* 0x0001e40000100a00 */
[----:B0-----:R-:W2:Y:S01]  /*176f0*/  LDL.LU R16, [R1+0x250] ;  /* 0x0002500001107983 */ /* 0x001ea20000300800 */
[----:B------:R-:W2:Y:S02]  /*17700*/  LDL.LU R17, [R1+0x254] ;  /* 0x0002540001117983 */ /* 0x000ea40000300800 */
[----:B------:R-:W4:Y:S02]  /*17710*/  LDL.LU R18, [R1+0x258] ;  /* 0x0002580001127983 */ /* 0x000f240000300800 */
[----:B------:R-:W4:Y:S02]  /*17720*/  LDL.LU R19, [R1+0x25c] ;  /* 0x00025c0001137983 */ /* 0x000f240000300800 */
[----:B----4-:R-:W-:Y:S01]  /*17730*/  STL.64 [R1+0x22a8], R18 ;  /* 0x0022a81201007387 */ /* 0x010fe20000100a00 */
[----:B--2---:R0:W-:Y:S02]  /*17740*/  STL.64 [R1+0x22a0], R16 ;  /* 0x0022a01001007387 */ /* 0x0041e40000100a00 */
[----:B0-----:R-:W-:Y:S01]  /*17750*/  MOV R16, R28 ;  /* 0x0000001c00107202 */ /* 0x001fe20000000f00 */
[----:B------:R-:W-:Y:S01]  /*17760*/  IMAD.MOV.U32 R17, RZ, RZ, R3 ;  /* 0x000000ffff117224 */ /* 0x000fe200078e0003 */
[----:B------:R-:W2:Y:S01]  /*17770*/  LDL.LU R28, [R1+0x23cc] ;  /* 0x0023cc00011c7983 */ /* 0x000ea20000300800 */
[----:B------:R-:W4:Y:S03]  /*17780*/  LDL.LU R3, [R1+0x23c8] ;  /* 0x0023c80001037983 */ /* 0x000f260000300800 */
[----:B------:R3:W-:Y:S02]  /*17790*/  STL.64 [R1+0x22c0], R16 ;  /* 0x0022c01001007387 */ /* 0x0007e40000100a00 */
[----:B---3--:R-:W-:-:S02]  /*177a0*/  MOV R16, R10 ;  /* 0x0000000a00107202 */ /* 0x008fc40000000f00 */
[----:B------:R-:W-:Y:S01]  /*177b0*/  MOV R17, R11 ;  /* 0x0000000b00117202 */ /* 0x000fe20000000f00 */
[----:B------:R-:W3:Y:S01]  /*177c0*/  LDL.LU R10, [R1+0x23c4] ;  /* 0x0023c400010a7983 */ /* 0x000ee20000300800 */
[----:B------:R-:W2:Y:S03]  /*177d0*/  LDL.LU R11, [R1+0x23c0] ;  /* 0x0023c000010b7983 */ /* 0x000ea60000300800 */
[----:B------:R0:W-:Y:S02]  /*177e0*/  STL.64 [R1+0x22d8], R16 ;  /* 0x0022d81001007387 */ /* 0x0001e40000100a00 */
[----:B0-----:R-:W-:Y:S01]  /*177f0*/  IMAD.MOV.U32 R16, RZ, RZ, R15 ;  /* 0x000000ffff107224 */ /* 0x001fe200078e000f */
[----:B------:R-:W-:-:S05]  /*17800*/  MOV R17, R14 ;  /* 0x0000000e00117202 */ /* 0x000fca0000000f00 */
[----:B------:R5:W-:Y:S01]  /*17810*/  STL.64 [R1+0x22f0], R16 ;  /* 0x0022f01001007387 */ /* 0x000be20000100a00 */
[----:B------:R-:W2:Y:S02]  /*17820*/  LDL.LU R12, [R1+0x160] ;  /* 0x00016000010c7983 */ /* 0x000ea40000300800 */
[----:B------:R-:W2:Y:S02]  /*17830*/  LDL.LU R13, [R1+0x164] ;  /* 0x00016400010d7983 */ /* 0x000ea40000300800 */
[----:B------:R-:W2:Y:S01]  /*17840*/  LDL.LU R14, [R1+0x168] ;  /* 0x00016800010e7983 */ /* 0x000ea20000300800 */
[----:B------:R-:W2:Y:S01]  /*17850*/  LDL.LU R15, [R1+0x16c] ;  /* 0x00016c00010f7983 */ /* 0x000ea20000300800 */
[----:B-----5:R-:W-:Y:S01]  /*17860*/  MOV R16, R8 ;  /* 0x0000000800107202 */ /* 0x020fe20000000f00 */
[----:B------:R-:W-:Y:S02]  /*17870*/  IMAD.MOV.U32 R17, RZ, RZ, R9 ;  /* 0x000000ffff117224 */ /* 0x000fe400078e0009 */
[----:B------:R-:W5:Y:S01]  /*17880*/  LDL.LU R8, [R1+0x23bc] ;  /* 0x0023bc0001087983 */ /* 0x000f620000300800 */
[----:B------:R-:W3:Y:S03]  /*17890*/  LDL.LU R9, [R1+0x23b8] ;  /* 0x0023b80001097983 */ /* 0x000ee60000300800 */
[----:B------:R-:W-:Y:S04]  /*178a0*/  STL.64 [R1+0x2308], R16 ;  /* 0x0023081001007387 */ /* 0x000fe80000100a00 */
[----:B--2---:R-:W-:Y:S01]  /*178b0*/  STL.64 [R1+0x22b8], R14 ;  /* 0x0022b80e01007387 */ /* 0x004fe20000100a00 */
[----:B------:R0:W-:Y:S03]  /*178c0*/  STL.64 [R1+0x22b0], R12 ;  /* 0x0022b00c01007387 */ /* 0x0001e60000100a00 */
[----:B0-----:R-:W2:Y:S01]  /*178d0*/  LDL.LU R12, [R1+0x260] ;  /* 0x00026000010c7983 */ /* 0x001ea20000300800 */
[----:B------:R-:W2:Y:S02]  /*178e0*/  LDL.LU R13, [R1+0x264] ;  /* 0x00026400010d7983 */ /* 0x000ea40000300800 */
[----:B------:R-:W2:Y:S02]  /*178f0*/  LDL.LU R14, [R1+0x268] ;  /* 0x00026800010e7983 */ /* 0x000ea40000300800 */
[----:B------:R-:W2:Y:S01]  /*17900*/  LDL.LU R15, [R1+0x26c] ;  /* 0x00026c00010f7983 */ /* 0x000ea20000300800 */
[----:B------:R-:W-:-:S02]  /*17910*/  MOV R16, R29 ;  /* 0x0000001d00107202 */ /* 0x000fc40000000f00 */
[----:B------:R-:W-:Y:S01]  /*17920*/  MOV R17, R2 ;  /* 0x0000000200117202 */ /* 0x000fe20000000f00 */
[----:B------:R-:W3:Y:S01]  /*17930*/  LDL.LU R29, [R1+0x23b4] ;  /* 0x0023b400011d7983 */ /* 0x000ee20000300800 */
[----:B------:R-:W3:Y:S03]  /*17940*/  LDL.LU R2, [R1+0x23b0] ;  /* 0x0023b00001027983 */ /* 0x000ee60000300800 */
[----:B------:R-:W-:Y:S04]  /*17950*/  STL.64 [R1+0x2320], R16 ;  /* 0x0023201001007387 */ /* 0x000fe80000100a00 */
[----:B--2---:R-:W-:Y:S01]  /*17960*/  STL.64 [R1+0x22d0], R14 ;  /* 0x0022d00e01007387 */ /* 0x004fe20000100a00 */
[----:B------:R0:W-:Y:S03]  /*17970*/  STL.64 [R1+0x22c8], R12 ;  /* 0x0022c80c01007387 */ /* 0x0001e60000100a00 */
[----:B0-----:R-:W2:Y:S01]  /*17980*/  LDL.LU R12, [R1+0x270] ;  /* 0x00027000010c7983 */ /* 0x001ea20000300800 */
[----:B------:R-:W2:Y:S02]  /*17990*/  LDL.LU R13, [R1+0x274] ;  /* 0x00027400010d7983 */ /* 0x000ea40000300800 */
[----:B------:R-:W2:Y:S02]  /*179a0*/  LDL.LU R14, [R1+0x278] ;  /* 0x00027800010e7983 */ /* 0x000ea40000300800 */
[----:B------:R-:W2:Y:S02]  /*179b0*/  LDL.LU R15, [R1+0x27c] ;  /* 0x00027c00010f7983 */ /* 0x000ea40000300800 */
[----:B----4-:R-:W-:Y:S01]  /*179c0*/  IMAD.MOV.U32 R16, RZ, RZ, R3 ;  /* 0x000000ffff107224 */ /* 0x010fe200078e0003 */
[----:B------:R-:W-:Y:S01]  /*179d0*/  MOV R17, R28 ;  /* 0x0000001c00117202 */ /* 0x000fe20000000f00 */
[----:B------:R-:W4:Y:S01]  /*179e0*/  LDL.LU R3, [R1+0x23ac] ;  /* 0x0023ac0001037983 */ /* 0x000f220000300800 */
[----:B------:R-:W4:Y:S03]  /*179f0*/  LDL.LU R28, [R1+0x23a8] ;  /* 0x0023a800011c7983 */ /* 0x000f260000300800 */
[----:B------:R0:W-:Y:S02]  /*17a00*/  STL.64 [R1+0x2338], R16 ;  /* 0x0023381001007387 */ /* 0x0001e40000100a00 */
[----:B0-----:R-:W-:Y:S01]  /*17a10*/  MOV R16, R11 ;  /* 0x0000000b00107202 */ /* 0x001fe20000000f00 */
[----:B---3--:R-:W-:-:S05]  /*17a20*/  IMAD.MOV.U32 R17, RZ, RZ, R10 ;  /* 0x000000ffff117224 */ /* 0x008fca00078e000a */
[----:B------:R-:W-:Y:S04]  /*17a30*/  STL.64 [R1+0x2350], R16 ;  /* 0x0023501001007387 */ /* 0x000fe80000100a00 */
[----:B--2---:R-:W-:Y:S01]  /*17a40*/  STL.64 [R1+0x22e8], R14 ;  /* 0x0022e80e01007387 */ /* 0x004fe20000100a00 */
[----:B------:R0:W-:Y:S03]  /*17a50*/  STL.64 [R1+0x22e0], R12 ;  /* 0x0022e00c01007387 */ /* 0x0001e60000100a00 */
[----:B0-----:R-:W2:Y:S01]  /*17a60*/  LDL.LU R12, [R1+0x280] ;  /* 0x00028000010c7983 */ /* 0x001ea20000300800 */
[----:B------:R-:W2:Y:S02]  /*17a70*/  LDL.LU R13, [R1+0x284] ;  /* 0x00028400010d7983 */ /* 0x000ea40000300800 */
[----:B------:R-:W3:Y:S02]  /*17a80*/  LDL.LU R14, [R1+0x288] ;  /* 0x00028800010e7983 */ /* 0x000ee40000300800 */
[----:B------:R-:W3:Y:S01]  /*17a90*/  LDL.LU R15, [R1+0x28c] ;  /* 0x00028c00010f7983 */ /* 0x000ee20000300800 */
[----:B------:R-:W-:-:S02]  /*17aa0*/  MOV R16, R9 ;  /* 0x0000000900107202 */ /* 0x000fc40000000f00 */
[----:B-----5:R-:W-:-:S05]  /*17ab0*/  MOV R17, R8 ;  /* 0x0000000800117202 */ /* 0x020fca0000000f00 */
[----:B------:R-:W-:Y:S04]  /*17ac0*/  STL.64 [R1+0x2398], R16 ;  /* 0x0023981001007387 */ /* 0x000fe80000100a00 */
[----:B---3--:R-:W-:Y:S01]  /*17ad0*/  STL.64 [R1+0x2300], R14 ;  /* 0x0023000e01007387 */ /* 0x008fe20000100a00 */
[----:B--2---:R0:W-:Y:S03]  /*17ae0*/  STL.64 [R1+0x22f8], R12 ;  /* 0x0022f80c01007387 */ /* 0x0041e60000100a00 */
[----:B0-----:R-:W2:Y:S01]  /*17af0*/  LDL.LU R12, [R1+0x290] ;  /* 0x00029000010c7983 */ /* 0x001ea20000300800 */
[----:B------:R-:W2:Y:S02]  /*17b00*/  LDL.LU R13, [R1+0x294] ;  /* 0x00029400010d7983 */ /* 0x000ea40000300800 */
[----:B------:R-:W3:Y:S02]  /*17b10*/  LDL.LU R14, [R1+0x298] ;  /* 0x00029800010e7983 */ /* 0x000ee40000300800 */
[----:B----4-:R-:W-:-:S02]  /*17b20*/  IMAD.MOV.U32 R15, RZ, RZ, R28 ;  /* 0x000000ffff0f7224 */ /* 0x010fc400078e001c */
[----:B------:R-:W4:Y:S01]  /*17b30*/  LDL.LU R28, [R1+0x23a4] ;  /* 0x0023a400011c7983 */ /* 0x000f220000300800 */
[----:B------:R-:W5:Y:S02]  /*17b40*/  LDL.LU R16, [R1+0x310] ;  /* 0x0003100001107983 */ /* 0x000f640000300800 */
[----:B------:R-:W5:Y:S02]  /*17b50*/  LDL.LU R17, [R1+0x314] ;  /* 0x0003140001117983 */ /* 0x000f640000300800 */
[----:B------:R-:W5:Y:S01]  /*17b60*/  LDL.LU R18, [R1+0x318] ;  /* 0x0003180001127983 */ /* 0x000f620000300800 */
[----:B------:R-:W5:Y:S01]  /*17b70*/  LDL.LU R19, [R1+0x31c] ;  /* 0x00031c0001137983 */ /* 0x000f620000300800 */
[----:B------:R-:W5:Y:S02]  /*17b80*/  LDL.64 R20, [R1+0x10] ;  /* 0x0000100001147983 */ /* 0x000f640000100a00 */
[----:B------:R-:W4:Y:S02]  /*17b90*/  LDL.LU R24, [R1+0x300] ;  /* 0x0003000001187983 */ /* 0x000f240000300800 */
[----:B------:R-:W4:Y:S01]  /*17ba0*/  LDL.LU R25, [R1+0x304] ;  /* 0x0003040001197983 */ /* 0x000f220000300800 */
[----:B------:R-:W4:Y:S01]  /*17bb0*/  LDL.LU R26, [R1+0x308] ;  /* 0x00030800011a7983 */ /* 0x000f220000300800 */
[----:B------:R-:W4:Y:S02]  /*17bc0*/  LDL.LU R27, [R1+0x30c] ;  /* 0x00030c00011b7983 */ /* 0x000f240000300800 */
[----:B------:R-:W4:Y:S02]  /*17bd0*/  LDL.LU R8, [R1+0x2f0] ;  /* 0x0002f00001087983 */ /* 0x000f240000300800 */
[----:B------:R-:W4:Y:S01]  /*17be0*/  LDL.LU R9, [R1+0x2f4] ;  /* 0x0002f40001097983 */ /* 0x000f220000300800 */
[----:B------:R-:W4:Y:S01]  /*17bf0*/  LDL.LU R10, [R1+0x2f8] ;  /* 0x0002f800010a7983 */ /* 0x000f220000300800 */
[----:B------:R-:W4:Y:S03]  /*17c00*/  LDL.LU R11, [R1+0x2fc] ;  /* 0x0002fc00010b7983 */ /* 0x000f260000300800 */
[----:B---3--:R-:W-:Y:S01]  /*17c10*/  STL.64 [R1+0x2318], R14 ;  /* 0x0023180e01007387 */ /* 0x008fe20000100a00 */
[----:B--2---:R0:W-:Y:S03]  /*17c20*/  STL.64 [R1+0x2310], R12 ;  /* 0x0023100c01007387 */ /* 0x0041e60000100a00 */
[----:B0-----:R-:W2:Y:S01]  /*17c30*/  LDL.LU R12, [R1+0x2c0] ;  /* 0x0002c000010c7983 */ /* 0x001ea20000300800 */
[----:B------:R-:W2:Y:S02]  /*17c40*/  LDL.LU R13, [R1+0x2c4] ;  /* 0x0002c400010d7983 */ /* 0x000ea40000300800 */
[----:B------:R-:W3:Y:S02]  /*17c50*/  LDL.LU R14, [R1+0x2c8] ;  /* 0x0002c800010e7983 */ /* 0x000ee40000300800 */
[----:B------:R-:W3:Y:S02]  /*17c60*/  LDL.LU R15, [R1+0x2cc] ;  /* 0x0002cc00010f7983 */ /* 0x000ee40000300800 */
[----:B---3--:R-:W-:Y:S01]  /*17c70*/  STL.64 [R1+0x2330], R14 ;  /* 0x0023300e01007387 */ /* 0x008fe20000100a00 */
[----:B--2---:R0:W-:Y:S03]  /*17c80*/  STL.64 [R1+0x2328], R12 ;  /* 0x0023280c01007387 */ /* 0x0041e60000100a00 */
[----:B0-----:R-:W2:Y:S01]  /*17c90*/  LDL.LU R12, [R1+0x2d0] ;  /* 0x0002d000010c7983 */ /* 0x001ea20000300800 */
[----:B------:R-:W2:Y:S02]  /*17ca0*/  LDL.LU R13, [R1+0x2d4] ;  /* 0x0002d400010d7983 */ /* 0x000ea40000300800 */
[----:B------:R-:W3:Y:S01]  /*17cb0*/  LDL.LU R14, [R1+0x2d8] ;  /* 0x0002d800010e7983 */ /* 0x000ee20000300800 */
[----:B----4-:R-:W-:-:S02]  /*17cc0*/  MOV R15, R28 ;  /* 0x0000001c000f7202 */ /* 0x010fc40000000f00 */
[----:B------:R-:W4:Y:S01]  /*17cd0*/  LDL.LU R28, [R1+0x23a0] ;  /* 0x0023a000011c7983 */ /* 0x000f220000300800 */
[----:B-----5:R-:W-:Y:S03]  /*17ce0*/  HMMA.16816.F32.BF16 R16, R4, R20, R16 ;  /* 0x000000140410723c */ /* 0x020fe60000041810 */
        /* <DEDUP_REMOVED lines=10> */
[----:B------:R-:W2:Y:S02]  /*17d90*/  LDL.LU R14, [R1+0x2e8] ;  /* 0x0002e800010e7983 */ /* 0x000ea40000300800 */
[----:B------:R0:W-:Y:S01]  /*17da0*/  STL.64 [R1+0x190], R16 ;  /* 0x0001901001007387 */ /* 0x0001e20000100a00 */
[----:B------:R-:W-:Y:S01]  /*17db0*/  STL.64 [R1+0x198], R18 ;  /* 0x0001981201007387 */ /* 0x000fe20000100a00 */
[----:B----4-:R-:W-:Y:S01]  /*17dc0*/  MOV R15, R28 ;  /* 0x0000001c000f7202 */ /* 0x010fe20000000f00 */
[----:B------:R-:W-:-:S02]  /*17dd0*/  IMAD.MOV.U32 R28, RZ, RZ, R21 ;  /* 0x000000ffff1c7224 */ /* 0x000fc400078e0015 */
[----:B0-----:R-:W2:Y:S01]  /*17de0*/  LDL.LU.64 R16, [R1+0x2398] ;  /* 0x0023980001107983 */ /* 0x001ea20000300a00 */
[----:B------:R-:W3:Y:S02]  /*17df0*/  LDL.LU.64 R22, [R1+0x2390] ;  /* 0x0023900001167983 */ /* 0x000ee40000300a00 */
[----:B------:R-:W4:Y:S02]  /*17e00*/  LDL.LU.64 R20, [R1+0x2388] ;  /* 0x0023880001147983 */ /* 0x000f240000300a00 */
[C---:B----4-:R-:W-:Y:S11]  /*17e10*/  HMMA.16816.F32.BF16 R24, R4.reuse, R20, R24 ;  /* 0x000000140418723c */ /* 0x050ff60000041818 */
[----:B------:R-:W-:Y:S11]  /*17e20*/  @!UPT UIADD3 URZ, URZ, URZ, URZ ;  /* 0x0000003f3f3ff290 */ /* 0x000ff6000fffe03f */
[----:B------:R-:W-:Y:S01]  /*17e30*/  @!UPT UIADD3 URZ, URZ, URZ, URZ ;  /* 0x0000003f3f3ff290 */ /* 0x000fe2000fffe03f */
[----:B------:R-:W-:Y:S01]  /*17e40*/  STL.64 [R1+0x180], R24 ;  /* 0x0001801801007387 */ /* 0x000fe20000100a00 */
[----:B------:R0:W-:Y:S03]  /*17e50*/  STL.64 [R1+0x188], R26 ;  /* 0x0001881a01007387 */ /* 0x0001e60000100a00 */
[----:B0-----:R-:W4:Y:S01]  /*17e60*/  LDL.LU.64 R26, [R1+0x2380] ;  /* 0x00238000011a7983 */ /* 0x001f220000300a00 */
[----:B------:R-:W5:Y:S02]  /*17e70*/  LDL.LU.64 R24, [R1+0x2378] ;  /* 0x0023780001187983 */ /* 0x000f640000300a00 */
[----:B---3--:R-:W-:Y:S02]  /*17e80*/  STL [R1+0x2260], R23 ;  /* 0x0022601701007387 */ /* 0x008fe40000100800 */
[----:B------:R-:W-:Y:S01]  /*17e90*/  STL.64 [R1+0x2258], R20 ;  /* 0x0022581401007387 */ /* 0x000fe20000100a00 */
[----:B-----5:R-:W-:Y:S01]  /*17ea0*/  HMMA.16816.F32.BF16 R4, R4, R24, R8 ;  /* 0x000000180404723c */ /* 0x020fe20000041808 */
[----:B------:R-:W2:Y:S01]  /*17eb0*/  LDL.LU.64 R10, [R1+0x2370] ;  /* 0x00237000010a7983 */ /* 0x000ea20000300a00 */
[----:B------:R-:W2:Y:S11]  /*17ec0*/  LDL.LU.64 R8, [R1+0x2368] ;  /* 0x0023680001087983 */ /* 0x000eb60000300a00 */
[----:B------:R-:W-:Y:S10]  /*17ed0*/  @!UPT UIADD3 URZ, URZ, URZ, URZ ;  /* 0x0000003f3f3ff290 */ /* 0x000ff4000fffe03f */
[----:B------:R-:W-:Y:S01]  /*17ee0*/  STL.64 [R1+0x140], R4 ;  /* 0x0001400401007387 */ /* 0x000fe20000100a00 */
[----:B------:R-:W-:Y:S01]  /*17ef0*/  STL.64 [R1+0x148], R6 ;  /* 0x0001480601007387 */ /* 0x000fe20000100a00 */
[C---:B--2---:R-:W-:Y:S02]  /*17f00*/  HMMA.16816.F32.BF16 R16, R8.reuse, R16, R12 ;  /* 0x000000100810723c */ /* 0x044fe4000004180c */
[----:B------:R-:W2:Y:S01]  /*17f10*/  LDL.LU.64 R14, [R1+0x2360] ;  /* 0x00236000010e7983 */ /* 0x000ea20000300a00 */
[----:B------:R-:W2:Y:S11]  /*17f20*/  LDL.LU.64 R12, [R1+0x2358] ;  /* 0x00235800010c7983 */ /* 0x000eb60000300a00 */
[----:B------:R-:W-:Y:S09]  /*17f30*/  @!UPT UIADD3 URZ, URZ, URZ, URZ ;  /* 0x0000003f3f3ff290 */ /* 0x000ff2000fffe03f */
[----:B------:R0:W-:Y:S01]  /*17f40*/  STL.64 [R1+0x130], R16 ;  /* 0x0001301001007387 */ /* 0x0001e20000100a00 */
[----:B------:R2:W-:Y:S03]  /*17f50*/  STL.64 [R1+0x138], R18 ;  /* 0x0001381201007387 */ /* 0x0005e60000100a00 */
[----:B0-----:R-:W2:Y:S02]  /*17f60*/  LDL.LU.64 R16, [R1+0x2350] ;  /* 0x0023500001107983 */ /* 0x001ea40000300a00 */
        /* <DEDUP_REMOVED lines=27> */
[----:B0-----:R-:W2:Y:S01]  /*18120*/  LDL.LU.64 R16, [R1+0x22f0] ;  /* 0x0022f00001107983 */ /* 0x001ea20000300a00 */
[----:B------:R-:W-:Y:S02]  /*18130*/  MOV R5, R0 ;  /* 0x0000000000057202 */ /* 0x000fe40000000f00 */
[----:B------:R-:W3:Y:S01]  /*18140*/  LDL R0, [R1+0x484] ;  /* 0x0004840001007983 */ /* 0x000ee20000100800 */
[C---:B--2---:R-:W-:Y:S01]  /*18150*/  HMMA.16816.F32.BF16 R16, R8.reuse, R16, R12 ;  /* 0x000000100810723c */ /* 0x044fe2000004180c */
[----:B------:R-:W2:Y:S01]  /*18160*/  LDL.LU.64 R14, [R1+0x22e8] ;  /* 0x0022e800010e7983 */ /* 0x000ea20000300a00 */
[----:B------:R-:W2:Y:S11]  /*18170*/  LDL.LU.64 R12, [R1+0x22e0] ;  /* 0x0022e000010c7983 */ /* 0x000eb60000300a00 */
[----:B------:R-:W-:Y:S10]  /*18180*/  @!UPT UIADD3 URZ, URZ, URZ, URZ ;  /* 0x0000003f3f3ff290 */ /* 0x000ff4000fffe03f */
        /* <DEDUP_REMOVED lines=10> */
[----:B--2---:R-:W-:Y:S02]  /*18230*/  HMMA.16816.F32.BF16 R16, R8, R16, R12 ;  /* 0x000000100810723c */ /* 0x004fe4000004180c */
[----:B------:R-:W2:Y:S01]  /*18240*/  LDL.LU.64 R14, [R1+0x22b8] ;  /* 0x0022b800010e7983 */ /* 0x000ea20000300a00 */
[----:B------:R-:W2:Y:S11]  /*18250*/  LDL.LU.64 R12, [R1+0x22b0] ;  /* 0x0022b000010c7983 */ /* 0x000eb60000300a00 */
[----:B------:R-:W-:Y:S09]  /*18260*/  @!UPT UIADD3 URZ, URZ, URZ, URZ ;  /* 0x0000003f3f3ff290 */ /* 0x000ff2000fffe03f */
[----:B------:R-:W-:Y:S01]  /*18270*/  STL.64 [R1+0x280], R16 ;  /* 0x0002801001007387 */ /* 0x000fe20000100a00 */
[----:B------:R0:W-:Y:S03]  /*18280*/  STL.64 [R1+0x288], R18 ;  /* 0x0002881201007387 */ /* 0x0001e60000100a00 */
[----:B0-----:R-:W5:Y:S01]  /*18290*/  LDL.LU.64 R18, [R1+0x22a8] ;  /* 0x0022a80001127983 */ /* 0x001f620000300a00 */
[----:B------:R-:W5:Y:S02]  /*182a0*/  LDL.LU.64 R16, [R1+0x22a0] ;  /* 0x0022a00001107983 */ /* 0x000f640000300a00 */
[----:B------:R-:W-:-:S07]  /*182b0*/  IMAD.MOV.U32 R4, RZ, RZ, R22 ;  /* 0x000000ffff047224 */ /* 0x000fce00078e0016 */
[----:B-----5:R-:W-:Y:S01]  /*182c0*/  HMMA.16816.F32.BF16 R4, R8, R4, R16 ;  /* 0x000000040804723c */ /* 0x020fe20000041810 */
[----:B------:R-:W5:Y:S01]  /*182d0*/  LDL.LU.64 R18, [R1+0x2298] ;  /* 0x0022980001127983 */ /* 0x000f620000300a00 */
[----:B------:R-:W3:Y:S11]  /*182e0*/  LDL.LU.64 R16, [R1+0x2290] ;  /* 0x0022900001107983 */ /* 0x000ef60000300a00 */
[----:B------:R-:W-:Y:S10]  /*182f0*/  @!UPT UIADD3 URZ, URZ, URZ, URZ ;  /* 0x0000003f3f3ff290 */ /* 0x000ff4000fffe03f */
[----:B------:R0:W-:Y:S01]  /*18300*/  STL.64 [R1+0x270], R4 ;  /* 0x0002700401007387 */ /* 0x0001e20000100a00 */
[----:B------:R1:W-:Y:S03]  /*18310*/  STL.64 [R1+0x278], R6 ;  /* 0x0002780601007387 */ /* 0x0003e60000100a00 */
[----:B0-----:R-:W3:Y:S04]  /*18320*/  LDL.64 R4, [R1+0x9e0] ;  /* 0x0009e00001047983 */ /* 0x001ee80000100a00 */
[----:B-1----:R-:W3:Y:S01]  /*18330*/  LDL.64 R6, [R1+0x9e8] ;  /* 0x0009e80001067983 */ /* 0x002ee20000100a00 */
[----:B----4-:R-:W-:Y:S02]  /*18340*/  MOV R20, R27 ;  /* 0x0000001b00147202 */ /* 0x010fe40000000f00 */
[----:B------:R-:W-:-:S07]  /*18350*/  MOV R21, R26 ;  /* 0x0000001a00157202 */ /* 0x000fce0000000f00 */
[C---:B--2---:R-:W-:Y:S01]  /*18360*/  HMMA.16816.F32.BF16 R20, R8.reuse, R20, R12 ;  /* 0x000000140814723c */ /* 0x044fe2000004180c */
[----:B---3--:R-:W-:Y:S01]  /*18370*/  STL.64 [R1+0x2270], R6 ;  /* 0x0022700601007387 */ /* 0x008fe20000100a00 */
[----:B------:R5:W-:Y:S02]  /*18380*/  STL.64 [R1+0x2268], R4 ;  /* 0x0022680401007387 */ /* 0x000be40000100a00 */
[----:B-----5:R-:W-:Y:S01]  /*18390*/  MOV R4, R19 ;  /* 0x0000001300047202 */ /* 0x020fe20000000f00 */
[----:B------:R-:W-:Y:S01]  /*183a0*/  IMAD.MOV.U32 R5, RZ, RZ, R18 ;  /* 0x000000ffff057224 */ /* 0x000fe200078e0012 */
[----:B------:R-:W-:Y:S02]  /*183b0*/  MOV R6, R3 ;  /* 0x0000000300067202 */ /* 0x000fe40000000f00 */
[----:B------:R-:W-:Y:S02]  /*183c0*/  MOV R7, R2 ;  /* 0x0000000200077202 */ /* 0x000fe40000000f00 */
[----:B------:R0:W-:Y:S04]  /*183d0*/  STL.64 [R1+0x2280], R4 ;  /* 0x0022800401007387 */ /* 0x0001e80000100a00 */
[----:B0-----:R-:W2:Y:S01]  /*183e0*/  LDL.LU R4, [R1+0x120] ;  /* 0x0001200001047983 */ /* 0x001ea20000300800 */
[----:B------:R-:W2:Y:S02]  /*183f0*/  LDL.LU R5, [R1+0x124] ;  /* 0x0001240001057983 */ /* 0x000ea40000300800 */
[----:B------:R-:W3:Y:S02]  /*18400*/  LDL.64 R2, [R1+0x9c8] ;  /* 0x0009c80001027983 */ /* 0x000ee40000100a00 */
[----:B------:R-:W2:Y:S04]  /*18410*/  LDL.LU.64 R12, [R1+0x2288] ;  /* 0x00228800010c7983 */ /* 0x000ea80000300a00 */
[----:B------:R0:W-:Y:S04]  /*18420*/  STL.64 [R1+0x260], R20 ;  /* 0x0002601401007387 */ /* 0x0001e80000100a00 */
[----:B0-----:R-:W4:Y:S01]  /*18430*/  LDL.64 R20, [R1+0x9c0] ;  /* 0x0009c00001147983 */ /* 0x001f220000100a00 */
[----:B------:R-:W-:Y:S01]  /*18440*/  MOV R27, R23 ;  /* 0x00000017001b7202 */ /* 0x000fe20000000f00 */
[----:B------:R-:W-:Y:S01]  /*18450*/  IMAD.MOV.U32 R26, RZ, RZ, R22 ;  /* 0x000000ffff1a7224 */ /* 0x000fe200078e0016 */
[C---:B--2---:R-:W-:Y:S01]  /*18460*/  HMMA.16816.F32.BF16 R12, R8.reuse, R12, R4 ;  /* 0x0000000c080c723c */ /* 0x044fe20000041804 */
[----:B----4-:R0:W-:Y:S04]  /*18470*/  STL.64 [R1+0x2278], R20 ;  /* 0x0022781401007387 */ /* 0x0101e80000100a00 */
[----:B0-----:R-:W2:Y:S01]  /*18480*/  LDL.LU R20, [R1+0x110] ;  /* 0x0001100001147983 */ /* 0x001ea20000300800 */
[----:B------:R-:W2:Y:S02]  /*18490*/  LDL.LU R21, [R1+0x114] ;  /* 0x0001140001157983 */ /* 0x000ea40000300800 */
[----:B------:R-:W2:Y:S02]  /*184a0*/  LDL.LU R22, [R1+0x118] ;  /* 0x0001180001167983 */ /* 0x000ea40000300800 */
[----:B------:R-:W2:Y:S01]  /*184b0*/  LDL.LU R23, [R1+0x11c] ;  /* 0x00011c0001177983 */ /* 0x000ea20000300800 */
[----:B------:R-:W4:Y:S01]  /*184c0*/  LDL.64 R18, [R1+0x9a8] ;  /* 0x0009a80001127983 */ /* 0x000f220000100a00 */
[----:B------:R-:W-:Y:S02]  /*184d0*/  STL [R1+0x2134], R27 ;  /* 0x0021341b01007387 */ /* 0x000fe40000100800 */
[----:B------:R-:W-:Y:S02]  /*184e0*/  STL [R1+0x2130], R26 ;  /* 0x0021301a01007387 */ /* 0x000fe40000100800 */
[----:B------:R-:W2:Y:S07]  /*184f0*/  LDL.LU.64 R4, [R1+0x2280] ;  /* 0x0022800001047983 */ /* 0x000eae0000300a00 */
[----:B------:R-:W-:Y:S01]  /*18500*/  STL.64 [R1+0x250], R12 ;  /* 0x0002500c01007387 */ /* 0x000fe20000100a00 */
[----:B------:R0:W-:Y:S03]  /*18510*/  STL.64 [R1+0x258], R14 ;  /* 0x0002580e01007387 */ /* 0x0001e60000100a00 */
[----:B0-----:R-:W5:Y:S01]  /*18520*/  LDL.64 R14, [R1+0x9a0] ;  /* 0x0009a000010e7983 */ /* 0x001f620000100a00 */
[----:B--2---:R-:W-:Y:S03]  /*18530*/  HMMA.16816.F32.BF16 R4, R8, R4, R20 ;  /* 0x000000040804723c */ /* 0x004fe60000041814 */
[----:B------:R-:W2:Y:S11]  /*18540*/  LDL.LU.64 R20, [R1+0x2278] ;  /* 0x0022780001147983 */ /* 0x000eb60000300a00 */
[----:B------:R-:W-:Y:S09]  /*18550*/  @!UPT UIADD3 URZ, URZ, URZ, URZ ;  /* 0x0000003f3f3ff290 */ /* 0x000ff2000fffe03f */
[----:B------:R0:W-:Y:S01]  /*18560*/  STL.64 [R1+0x160], R4 ;  /* 0x0001600401007387 */ /* 0x0001e20000100a00 */
[----:B------:R-:W-:Y:S01]  /*18570*/  MOV R27, R6 ;  /* 0x00000006001b7202 */ /* 0x000fe20000000f00 */
[----:B------:R-:W-:Y:S02]  /*18580*/  IMAD.MOV.U32 R26, RZ, RZ, R7 ;  /* 0x000000ffff1a7224 */ /* 0x000fe400078e0007 */
[----:B------:R-:W2:Y:S04]  /*18590*/  LDL.LU.64 R6, [R1+0x2270] ;  /* 0x0022700001067983 */ /* 0x000ea80000300a00 */
[----:B0-----:R-:W4:Y:S01]  /*185a0*/  LDL.LU.64 R4, [R1+0x2268] ;  /* 0x0022680001047983 */ /* 0x001f220000300a00 */
[----:B---3--:R-:W-:-:S06]  /*185b0*/  IMAD.WIDE R2, R0, 0x2, R2 ;  /* 0x0000000200027825 */ /* 0x008fcc00078e0202 */
[----:B------:R-:W3:Y:S01]  /*185c0*/  LDG.E.U16 R3, [R2.64] ;  /* 0x0000000402037981 */ /* 0x000ee2000c1e1500 */
[----:B--2---:R-:W-:-:S05]  /*185d0*/  IMAD.WIDE R6, R0, 0x2, R6 ;  /* 0x0000000200067825 */ /* 0x004fca00078e0206 */
[----:B------:R0:W2:Y:S01]  /*185e0*/  LDG.E.U16 R22, [R6.64] ;  /* 0x0000000406167981 */ /* 0x0000a2000c1e1500 */
[----:B----4-:R-:W-:-:S05]  /*185f0*/  IMAD.WIDE R4, R0, 0x2, R4 ;  /* 0x0000000200047825 */ /* 0x010fca00078e0204 */
[----:B------:R1:W4:Y:S04]  /*18600*/  LDG.E.U16 R23, [R4.64] ;  /* 0x0000000404177981 */ /* 0x000328000c1e1500 */
[----:B------:R-:W-:Y:S01]  /*18610*/  STL [R1+0x213c], R26 ;  /* 0x00213c1a01007387 */ /* 0x000fe20000100800 */
[----:B------:R1:W-:Y:S02]  /*18620*/  STL [R1+0x2138], R27 ;  /* 0x0021381b01007387 */ /* 0x0003e40000100800 */
[----:B------:R-:W3:Y:S02]  /*18630*/  LDL.64 R12, [R1+0x968] ;  /* 0x00096800010c7983 */ /* 0x000ee40000100a00 */
[C---:B0-----:R-:W-:Y:S01]  /*18640*/  IMAD.WIDE R6, R0.reuse, 0x2, R20 ;  /* 0x0000000200067825 */ /* 0x041fe200078e0214 */
[----:B-1----:R-:W3:Y:S03]  /*18650*/  LDL.64 R26, [R1+0x948] ;  /* 0x00094800011a7983 */ /* 0x002ee60000100a00 */
[C---:B------:R-:W-:Y:S01]  /*18660*/  IMAD.WIDE R4, R0.reuse, 0x2, R18 ;  /* 0x0000000200047825 */ /* 0x040fe200078e0212 */
[----:B----4-:R-:W-:Y:S03]  /*18670*/  STL [R1+0x300], R23 ;  /* 0x0003001701007387 */ /* 0x010fe60000100800 */
[----:B--2---:R0:W-:Y:S02]  /*18680*/  STL [R1+0x304], R22 ;  /* 0x0003041601007387 */ /* 0x0041e40000100800 */
[----:B0-----:R-:W2:Y:S01]  /*18690*/  LDL.64 R22, [R1+0x940] ;  /* 0x0009400001167983 */ /* 0x001ea20000100a00 */
[----:B---3--:R5:W-:Y:S02]  /*186a0*/  STL [R1+0xd4], R3 ;  /* 0x0000d40301007387 */ /* 0x008be40000100800 */
[----:B------:R-:W3:Y:S02]  /*186b0*/  LDL.64 R20, [R1+0x928] ;  /* 0x0009280001147983 */ /* 0x000ee40000100a00 */
[----:B------:R-:W4:Y:S02]  /*186c0*/  LDL.64 R18, [R1+0x920] ;  /* 0x0009200001127983 */ /* 0x000f240000100a00 */
[----:B-----5:R-:W-:-:S02]  /*186d0*/  IMAD.WIDE R2, R0, 0x2, R14 ;  /* 0x0000000200027825 */ /* 0x020fc400078e020e */
[----:B------:R0:W5:Y:S04]  /*186e0*/  LDG.E.U16 R14, [R6.64] ;  /* 0x00000004060e7981 */ /* 0x000168000c1e1500 */
[----:B------:R1:W2:Y:S04]  /*186f0*/  LDG.E.U16 R15, [R4.64] ;  /* 0x00000004040f7981 */ /* 0x0002a8000c1e1500 */
[----:B------:R-:W3:Y:S04]  /*18700*/  LDG.E.U16 R3, [R2.64] ;  /* 0x0000000402037981 */ /* 0x000ee8000c1e1500 */
[----:B0-----:R-:W3:Y:S04]  /*18710*/  LDL.64 R6, [R1+0x988] ;  /* 0x0009880001067983 */ /* 0x001ee80000100a00 */
[----:B-1----:R-:W4:Y:S04]  /*18720*/  LDL.64 R4, [R1+0x980] ;  /* 0x0009800001047983 */ /* 0x002f280000100a00 */
[----:B--2---:R-:W-:Y:S01]  /*18730*/  STL [R1+0xc4], R15 ;  /* 0x0000c40f01007387 */ /* 0x004fe20000100800 */
[----:B-----5:R0:W-:Y:S02]  /*18740*/  STL [R1+0xd0], R14 ;  /* 0x0000d00e01007387 */ /* 0x0201e40000100800 */
[----:B---3--:R-:W-:-:S04]  /*18750*/  IMAD.WIDE R6, R0, 0x2, R6 ;  /* 0x0000000200067825 */ /* 0x008fc800078e0206 */
[C---:B----4-:R-:W-:Y:S01]  /*18760*/  IMAD.WIDE R4, R0.reuse, 0x2, R4 ;  /* 0x0000000200047825 */ /* 0x050fe200078e0204 */
[----:B0-----:R-:W2:Y:S03]  /*18770*/  LDL.64 R14, [R1+0x908] ;  /* 0x00090800010e7983 */ /* 0x001ea60000100a00 */
[----:B------:R0:W-:Y:S02]  /*18780*/  STL [R1+0xc0], R3 ;  /* 0x0000c00301007387 */ /* 0x0001e40000100800 */
[----:B------:R-:W3:Y:S01]  /*18790*/  LDG.E.U16 R5, [R4.64] ;  /* 0x0000000404057981 */ /* 0x000ee2000c1e1500 */
[----:B0-----:R-:W-:-:S03]  /*187a0*/  IMAD.WIDE R2, R0, 0x2, R12 ;  /* 0x0000000200027825 */ /* 0x001fc600078e020c */
[----:B------:R0:W4:Y:S04]  /*187b0*/  LDG.E.U16 R13, [R6.64] ;  /* 0x00000004060d7981 */ /* 0x000128000c1e1500 */
[----:B------:R-:W5:Y:S04]  /*187c0*/  LDG.E.U16 R3, [R2.64] ;  /* 0x0000000402037981 */ /* 0x000f68000c1e1500 */
[----:B0-----:R-:W2:Y:S04]  /*187d0*/  LDL.64 R6, [R1+0x960] ;  /* 0x0009600001067983 */ /* 0x001ea80000100a00 */
[----:B----4-:R0:W-:Y:S01]  /*187e0*/  STL [R1+0xb4], R13 ;  /* 0x0000b40d01007387 */ /* 0x0101e20000100800 */
[----:B--2---:R-:W-:-:S03]  /*187f0*/  IMAD.WIDE R6, R0, 0x2, R6 ;  /* 0x0000000200067825 */ /* 0x004fc600078e0206 */
[----:B0-----:R-:W2:Y:S01]  /*18800*/  LDL.64 R12, [R1+0x900] ;  /* 0x00090000010c7983 */ /* 0x001ea20000100a00 */
[----:B---3--:R0:W-:Y:S02]  /*18810*/  STL [R1+0xb0], R5 ;  /* 0x0000b00501007387 */ /* 0x0081e40000100800 */
[----:B-----5:R1:W-:Y:S02]  /*18820*/  STL [R1+0xa4], R3 ;  /* 0x0000a40301007387 */ /* 0x0203e40000100800 */
[----:B0-----:R-:W-:-:S04]  /*18830*/  IMAD.WIDE R4, R0, 0x2, R26 ;  /* 0x0000000200047825 */ /* 0x001fc800078e021a */
[C---:B-1----:R-:W-:Y:S01]  /*18840*/  IMAD.WIDE R2, R0.reuse, 0x2, R22 ;  /* 0x0000000200027825 */ /* 0x042fe200078e0216 */
[----:B------:R0:W3:Y:S04]  /*18850*/  LDG.E.U16 R27, [R6.64] ;  /* 0x00000004061b7981 */ /* 0x0000e8000c1e1500 */
[----:B------:R1:W4:Y:S04]  /*18860*/  LDG.E.U16 R22, [R4.64] ;  /* 0x0000000404167981 */ /* 0x000328000c1e1500 */
[----:B------:R5:W4:Y:S01]  /*18870*/  LDG.E.U16 R23, [R2.64] ;  /* 0x0000000402177981 */ /* 0x000b22000c1e1500 */
[----:B0-----:R-:W-:-:S04]  /*18880*/  IMAD.WIDE R6, R0, 0x2, R20 ;  /* 0x0000000200067825 */ /* 0x001fc800078e0214 */
[----:B-1----:R-:W-:-:S04]  /*18890*/  IMAD.WIDE R4, R0, 0x2, R18 ;  /* 0x0000000200047825 */ /* 0x002fc800078e0212 */
[C---:B-----5:R-:W-:Y:S02]  /*188a0*/  IMAD.WIDE R2, R0.reuse, 0x2, R14 ;  /* 0x0000000200027825 */ /* 0x060fe400078e020e */
[----:B------:R2:W5:Y:S04]  /*188b0*/  LDG.E.U16 R14, [R6.64] ;  /* 0x00000004060e7981 */ /* 0x000568000c1e1500 */
[----:B------:R0:W5:Y:S04]  /*188c0*/  LDG.E.U16 R15, [R4.64] ;  /* 0x00000004040f7981 */ /* 0x000168000c1e1500 */
[----:B------:R-:W5:Y:S01]  /*188d0*/  LDG.E.U16 R3, [R2.64] ;  /* 0x0000000402037981 */ /* 0x000f62000c1e1500 */
[----:B--2---:R-:W-:-:S03]  /*188e0*/  IMAD.WIDE R6, R0, 0x2, R12 ;  /* 0x0000000200067825 */ /* 0x004fc600078e020c */
[----:B---3--:R1:W-:Y:S01]  /*188f0*/  STL [R1+0xa0], R27 ;  /* 0x0000a01b01007387 */ /* 0x0083e20000100800 */
[----:B0-----:R-:W2:Y:S02]  /*18900*/  LDL.64 R4, [R1+0x8e8] ;  /* 0x0008e80001047983 */ /* 0x001ea40000100a00 */
[----:B------:R-:W3:Y:S01]  /*18910*/  LDL.64 R18, [R1+0x8a8] ;  /* 0x0008a80001127983 */ /* 0x000ee20000100a00 */
[----:B-1----:R-:W3:Y:S01]  /*18920*/  LDL.64 R26, [R1+0x8e0] ;  /* 0x0008e000011a7983 */ /* 0x002ee20000100a00 */
[----:B------:R-:W3:Y:S02]  /*18930*/  LDL.LU R20, [R1+0x100] ;  /* 0x0001000001147983 */ /* 0x000ee40000300800 */
[----:B------:R-:W3:Y:S02]  /*18940*/  LDL.LU R21, [R1+0x104] ;  /* 0x0001040001157983 */ /* 0x000ee40000300800 */
[----:B----4-:R0:W-:Y:S02]  /*18950*/  STL [R1+0x94], R22 ;  /* 0x0000941601007387 */ /* 0x0101e40000100800 */
[----:B0-----:R-:W4:Y:S01]  /*18960*/  LDL.LU R22, [R1+0x108] ;  /* 0x0001080001167983 */ /* 0x001f220000300800 */
[----:B------:R0:W-:Y:S03]  /*18970*/  STL [R1+0x90], R23 ;  /* 0x0000901701007387 */ /* 0x0001e60000100800 */
[----:B0-----:R-:W4:Y:S01]  /*18980*/  LDL.LU R23, [R1+0x10c] ;  /* 0x00010c0001177983 */ /* 0x001f220000300800 */
[----:B------:R-:W4:Y:S02]  /*18990*/  LDL.LU R12, [R1+0xe0] ;  /* 0x0000e000010c7983 */ /* 0x000f240000300800 */
[----:B------:R-:W4:Y:S02]  /*189a0*/  LDL.LU R13, [R1+0xe4] ;  /* 0x0000e400010d7983 */ /* 0x000f240000300800 */
[----:B-----5:R0:W-:Y:S02]  /*189b0*/  STL [R1+0x84], R14 ;  /* 0x0000840e01007387 */ /* 0x0201e40000100800 */
[----:B0-----:R-:W5:Y:S01]  /*189c0*/  LDL.LU R14, [R1+0xe8] ;  /* 0x0000e800010e7983 */ /* 0x001f620000300800 */
[----:B------:R0:W-:Y:S02]  /*189d0*/  STL [R1+0x80], R15 ;  /* 0x0000800f01007387 */ /* 0x0001e40000100800 */
[----:B0-----:R-:W-:-:S02]  /*189e0*/  MOV R15, R29 ;  /* 0x0000001d000f7202 */ /* 0x001fc40000000f00 */
[----:B------:R0:W4:Y:S04]  /*189f0*/  LDG.E.U16 R29, [R6.64] ;  /* 0x00000004061d7981 */ /* 0x000128000c1e1500 */
[----:B------:R3:W-:Y:S04]  /*18a00*/  STL [R1+0x74], R3 ;  /* 0x0000740301007387 */ /* 0x0007e80000100800 */
[----:B0-----:R-:W5:Y:S01]  /*18a10*/  LDL.64 R6, [R1+0x8c8] ;  /* 0x0008c80001067983 */ /* 0x001f620000100a00 */
[----:B--2---:R-:W-:-:S04]  /*18a20*/  IMAD.WIDE R4, R0, 0x2, R4 ;  /* 0x0000000200047825 */ /* 0x004fc800078e0204 */
[C---:B---3--:R-:W-:Y:S02]  /*18a30*/  IMAD.WIDE R2, R0.reuse, 0x2, R26 ;  /* 0x0000000200027825 */ /* 0x048fe400078e021a */
[----:B------:R-:W2:Y:S04]  /*18a40*/  LDL.64 R26, [R1+0x828] ;  /* 0x00082800011a7983 */ /* 0x000ea80000100a00 */
[----:B----4-:R0:W-:Y:S04]  /*18a50*/  STL [R1+0x70], R29 ;  /* 0x0000701d01007387 */ /* 0x0101e80000100800 */
[----:B0-----:R0:W3:Y:S04]  /*18a60*/  LDG.E.U16 R29, [R4.64] ;  /* 0x00000004041d7981 */ /* 0x0010e8000c1e1500 */
[----:B0-----:R-:W4:Y:S04]  /*18a70*/  LDL.64 R4, [R1+0x8c0] ;  /* 0x0008c00001047983 */ /* 0x001f280000100a00 */
[----:B---3--:R0:W-:Y:S04]  /*18a80*/  STL [R1+0x64], R29 ;  /* 0x0000641d01007387 */ /* 0x0081e80000100800 */
[----:B0-----:R0:W3:Y:S01]  /*18a90*/  LDG.E.U16 R29, [R2.64] ;  /* 0x00000004021d7981 */ /* 0x0010e2000c1e1500 */
[----:B-----5:R-:W-:-:S04]  /*18aa0*/  IMAD.WIDE R6, R0, 0x2, R6 ;  /* 0x0000000200067825 */ /* 0x020fc800078e0206 */
[----:B----4-:R-:W-:-:S04]  /*18ab0*/  IMAD.WIDE R4, R0, 0x2, R4 ;  /* 0x0000000200047825 */ /* 0x010fc800078e0204 */
[C---:B0-----:R-:W-:Y:S02]  /*18ac0*/  IMAD.WIDE R2, R0.reuse, 0x2, R18 ;  /* 0x0000000200027825 */ /* 0x041fe400078e0212 */
[----:B------:R0:W4:Y:S04]  /*18ad0*/  LDG.E.U16 R19, [R6.64] ;  /* 0x0000000406137981 */ /* 0x000128000c1e1500 */
[----:B0-----:R-:W5:Y:S04]  /*18ae0*/  LDL.64 R6, [R1+0x8a0] ;  /* 0x0008a00001067983 */ /* 0x001f680000100a00 */
[----:B---3--:R0:W-:Y:S04]  /*18af0*/  STL [R1+0x60], R29 ;  /* 0x0000601d01007387 */ /* 0x0081e80000100800 */
[----:B0-----:R0:W3:Y:S04]  /*18b00*/  LDG.E.U16 R29, [R4.64] ;  /* 0x00000004041d7981 */ /* 0x0010e8000c1e1500 */
[----:B0-----:R-:W2:Y:S01]  /*18b10*/  LDL.64 R4, [R1+0x888] ;  /* 0x0008880001047983 */ /* 0x001ea20000100a00 */
[----:B----4-:R0:W-:Y:S03]  /*18b20*/  STL [R1+0x54], R19 ;  /* 0x0000541301007387 */ /* 0x0101e60000100800 */
[----:B0-----:R-:W4:Y:S04]  /*18b30*/  LDL.64 R18, [R1+0x808] ;  /* 0x0008080001127983 */ /* 0x001f280000100a00 */
[----:B---3--:R0:W-:Y:S04]  /*18b40*/  STL [R1+0x50], R29 ;  /* 0x0000501d01007387 */ /* 0x0081e80000100800 */
[----:B0-----:R0:W3:Y:S01]  /*18b50*/  LDG.E.U16 R29, [R2.64] ;  /* 0x00000004021d7981 */ /* 0x0010e2000c1e1500 */
[----:B-----5:R-:W-:-:S03]  /*18b60*/  IMAD.WIDE R6, R0, 0x2, R6 ;  /* 0x0000000200067825 */ /* 0x020fc600078e0206 */
[----:B0-----:R-:W5:Y:S04]  /*18b70*/  LDL.64 R2, [R1+0x868] ;  /* 0x0008680001027983 */ /* 0x001f680000100a00 */
[----:B---3--:R0:W-:Y:S04]  /*18b80*/  STL [R1+0x44], R29 ;  /* 0x0000441d01007387 */ /* 0x0081e80000100800 */
[----:B0-----:R0:W3:Y:S01]  /*18b90*/  LDG.E.U16 R29, [R6.64] ;  /* 0x00000004061d7981 */ /* 0x0010e2000c1e1500 */
[----:B--2---:R-:W-:-:S04]  /*18ba0*/  IMAD.WIDE R4, R0, 0x2, R4 ;  /* 0x0000000200047825 */ /* 0x004fc800078e0204 */
[C---:B-----5:R-:W-:Y:S02]  /*18bb0*/  IMAD.WIDE R2, R0.reuse, 0x2, R2 ;  /* 0x0000000200027825 */ /* 0x060fe400078e0202 */
[----:B------:R-:W2:Y:S04]  /*18bc0*/  LDG.E.U16 R5, [R4.64] ;  /* 0x0000000404057981 */ /* 0x000ea8000c1e1500 */
[----:B0-----:R-:W5:Y:S04]  /*18bd0*/  LDL.64 R6, [R1+0x848] ;  /* 0x0008480001067983 */ /* 0x001f680000100a00 */
[----:B---3--:R0:W-:Y:S04]  /*18be0*/  STL [R1+0x40], R29 ;  /* 0x0000401d01007387 */ /* 0x0081e80000100800 */
[----:B0-----:R0:W3:Y:S04]  /*18bf0*/  LDG.E.U16 R29, [R2.64] ;  /* 0x00000004021d7981 */ /* 0x0010e8000c1e1500 */
[----:B--2---:R5:W-:Y:S02]  /*18c00*/  STL [R1+0x34], R5 ;  /* 0x0000340501007387 */ /* 0x004be40000100800 */
[----:B-----5:R-:W-:-:S04]  /*18c10*/  IMAD.WIDE R4, R0, 0x2, R6 ;  /* 0x0000000200047825 */ /* 0x020fc800078e0206 */
[----:B0-----:R-:W-:Y:S02]  /*18c20*/  IMAD.WIDE R2, R0, 0x2, R26 ;  /* 0x0000000200027825 */ /* 0x001fe400078e021a */
[----:B------:R-:W2:Y:S04]  /*18c30*/  LDL R26, [R1+0x7a0] ;  /* 0x0007a000011a7983 */ /* 0x000ea80000100800 */
[----:B---3--:R0:W-:Y:S04]  /*18c40*/  STL [R1+0x30], R29 ;  /* 0x0000301d01007387 */ /* 0x0081e80000100800 */
[----:B0-----:R0:W3:Y:S02]  /*18c50*/  LDG.E.U16 R29, [R4.64] ;  /* 0x00000004041d7981 */ /* 0x0010e4000c1e1500 */
[----:B0-----:R-:W-:-:S02]  /*18c60*/  MOV R5, R28 ;  /* 0x0000001c00057202 */ /* 0x001fc40000000f00 */
[----:B------:R-:W5:Y:S04]  /*18c70*/  LDL.LU R4, [R1+0x10] ;  /* 0x0000100001047983 */ /* 0x000f680000300800 */
[----:B------:R4:W2:Y:S02]  /*18c80*/  LDG.E.U16 R28, [R2.64] ;  /* 0x00000004021c7981 */ /* 0x0008a4000c1e1500 */
[----:B----4-:R-:W-:-:S05]  /*18c90*/  IMAD.WIDE R2, R0, 0x2, R18 ;  /* 0x0000000200027825 */ /* 0x010fca00078e0212 */
[----:B------:R-:W4:Y:S01]  /*18ca0*/  LDG.E.U16 R0, [R2.64] ;  /* 0x0000000402007981 */ /* 0x000f22000c1e1500 */
[C---:B------:R-:W-:Y:S03]  /*18cb0*/  HMMA.16816.F32.BF16 R16, R8.reuse, R16, R20 ;  /* 0x000000100810723c */ /* 0x040fe60000041814 */
[----:B---3--:R-:W-:Y:S04]  /*18cc0*/  STL [R1+0x1f9c], R29 ;  /* 0x001f9c1d01007387 */ /* 0x008fe80000100800 */
[----:B--2---:R-:W-:Y:S01]  /*18cd0*/  STL [R1+0x1fa0], R28 ;  /* 0x001fa01c01007387 */ /* 0x004fe20000100800 */
[C---:B-----5:R-:W-:Y:S03]  /*18ce0*/  HMMA.16816.F32.BF16 R4, R8.reuse, R4, R12 ;  /* 0x000000040804723c */ /* 0x060fe6000004180c */
[----:B----4-:R-:W-:Y:S01]  /*18cf0*/  STL [R1+0x1fa4], R0 ;  /* 0x001fa40001007387 */ /* 0x010fe20000100800 */
[----:B------:R-:W2:Y:S02]  /*18d00*/  LDL.LU R23, [R1+0x2260] ;  /* 0x0022600001177983 */ /* 0x000ea40000300800 */
[----:B------:R-:W3:Y:S09]  /*18d10*/  LDL.LU.64 R20, [R1+0x2258] ;  /* 0x0022580001147983 */ /* 0x000ef20000300a00 */
[----:B------:R-:W-:Y:S01]  /*18d20*/  STL.64 [R1+0x120], R16 ;  /* 0x0001201001007387 */ /* 0x000fe20000100a00 */
[----:B------:R0:W-:Y:S04]  /*18d30*/  STL.64 [R1+0x128], R18 ;  /* 0x0001281201007387 */ /* 0x0001e80000100a00 */
[----:B0-----:R-:W4:Y:S01]  /*18d40*/  LDL.LU.64 R18, [R1+0x2250] ;  /* 0x0022500001127983 */ /* 0x001f220000300a00 */
[----:B------:R-:W4:Y:S02]  /*18d50*/  LDL.LU.64 R16, [R1+0x2248] ;  /* 0x0022480001107983 */ /* 0x000f240000300a00 */
[----:B------:R-:W3:Y:S02]  /*18d60*/  LDL.LU.64 R14, [R1+0x2240] ;  /* 0x00224000010e7983 */ /* 0x000ee40000300a00 */
[----:B------:R-:W3:Y:S01]  /*18d70*/  LDL.LU.64 R12, [R1+0x2238] ;  /* 0x00223800010c7983 */ /* 0x000ee20000300a00 */
[----:B------:R-:W-:Y:S01]  /*18d80*/  STL.64 [R1+0x110], R4 ;  /* 0x0001100401007387 */ /* 0x000fe20000100a00 */
[----:B------:R3:W-:Y:S02]  /*18d90*/  STL.64 [R1+0x118], R6 ;  /* 0x0001180601007387 */ /* 0x0007e40000100a00 */
[C---:B---3--:R-:W-:Y:S11]  /*18da0*/  HMMA.16816.F32.BF16 R4, R8.reuse, R20, R12 ;  /* 0x000000140804723c */ /* 0x048ff6000004180c */
[----:B------:R-:W-:Y:S11]  /*18db0*/  @!UPT UIADD3 URZ, URZ, URZ, URZ ;  /* 0x0000003f3f3ff290 */ /* 0x000ff6000fffe03f */
[----:B------:R-:W-:Y:S01]  /*18dc0*/  @!UPT UIADD3 URZ, URZ, URZ, URZ ;  /* 0x0000003f3f3ff290 */ /* 0x000fe2000fffe03f */
[----:B------:R-:W-:Y:S01]  /*18dd0*/  STL.64 [R1+0x100], R4 ;  /* 0x0001000401007387 */ /* 0x000fe20000100a00 */
[----:B------:R-:W-:Y:S02]  /*18de0*/  STL [R1+0x108], R6 ;  /* 0x0001080601007387 */ /* 0x000fe40000100800 */
[----:B------:R-:W-:Y:S02]  /*18df0*/  IMAD.MOV.U32 R22, RZ, RZ, R7 ;  /* 0x000000ffff167224 */ /* 0x000fe400078e0007 */
[----:B------:R-:W3:Y:S01]  /*18e00*/  LDL.LU R12, [R1+0xf0] ;  /* 0x0000f000010c7983 */ /* 0x000ee20000300800 */
[----:B------:R-:W3:Y:S01]  /*18e10*/  LDL.LU R13, [R1+0xf4] ;  /* 0x0000f400010d7983 */ /* 0x000ee20000300800 */
[----:B------:R-:W3:Y:S02]  /*18e20*/  LDL.LU R14, [R1+0xf8] ;  /* 0x0000f800010e7983 */ /* 0x000ee40000300800 */
[----:B------:R-:W3:Y:S02]  /*18e30*/  LDL.LU R15, [R1+0xfc] ;  /* 0x0000fc00010f7983 */ /* 0x000ee40000300800 */
[----:B--2---:R0:W-:Y:S02]  /*18e40*/  STL.64 [R1+0x2220], R22 ;  /* 0x0022201601007387 */ /* 0x0041e40000100a00 */
[----:B0-----:R-:W3:Y:S01]  /*18e50*/  LDL.LU.64 R22, [R1+0x8] ;  /* 0x0000080001167983 */ /* 0x001ee20000300a00 */
[----:B----4-:R-:W-:Y:S01]  /*18e60*/  HMMA.16816.F32.BF16 R4, R8, R24, R16 ;  /* 0x000000180804723c */ /* 0x010fe20000041810 */
[----:B------:R-:W0:Y:S04]  /*18e70*/  LDSM.16.MT88.4 R8, [R26+0xe100] ;  /* 0x00e100001a08783b */ /* 0x000e280000004200 */
[----:B------:R-:W2:Y:S01]  /*18e80*/  LDL.LU R16, [R1+0x150] ;  /* 0x0001500001107983 */ /* 0x000ea20000300800 */
[----:B------:R-:W2:Y:S01]  /*18e90*/  LDL.LU R17, [R1+0x154] ;  /* 0x0001540001117983 */ /* 0x000ea20000300800 */
[----:B------:R-:W2:Y:S02]  /*18ea0*/  LDL.LU R18, [R1+0x158] ;  /* 0x0001580001127983 */ /* 0x000ea40000300800 */
[----:B------:R-:W2:Y:S11]  /*18eb0*/  LDL.LU R19, [R1+0x15c] ;  /* 0x00015c0001137983 */ /* 0x000eb60000300800 */
[----:B------:R-:W-:Y:S04]  /*18ec0*/  @!UPT UIADD3 URZ, URZ, URZ, URZ ;  /* 0x0000003f3f3ff290 */ /* 0x000fe8000fffe03f */
[----:B------:R-:W-:Y:S02]  /*18ed0*/  MOV R28, R4 ;  /* 0x00000004001c7202 */ /* 0x000fe40000000f00 */
[----:B------:R-:W-:Y:S01]  /*18ee0*/  MOV R25, R5 ;  /* 0x0000000500197202 */ /* 0x000fe20000000f00 */
[----:B------:R-:W-:Y:S01]  /*18ef0*/  IMAD.MOV.U32 R24, RZ, RZ, R6 ;  /* 0x000000ffff187224 */ /* 0x000fe200078e0006 */
[----:B------:R-:W-:Y:S02]  /*18f00*/  MOV R0, R7 ;  /* 0x0000000700007202 */ /* 0x000fe40000000f00 */
[----:B------:R-:W3:Y:S04]  /*18f10*/  LDSM.16.MT88.4 R4, [R26+0xe000] ;  /* 0x00e000001a04783b */ /* 0x000ee80000004200 */
[----:B------:R-:W-:Y:S01]  /*18f20*/  STL [R1+0x214c], R0 ;  /* 0x00214c0001007387 */ /* 0x000fe20000100800 */
[----:B------:R-:W-:Y:S02]  /*18f30*/  STL [R1+0x2148], R24 ;  /* 0x0021481801007387 */ /* 0x000fe40000100800 */
[----:B------:R-:W-:Y:S02]  /*18f40*/  STL [R1+0x2144], R25 ;  /* 0x0021441901007387 */ /* 0x000fe40000100800 */
[----:B------:R-:W-:Y:S01]  /*18f50*/  STL [R1+0x2140], R28 ;  /* 0x0021401c01007387 */ /* 0x000fe20000100800 */
[----:B0-----:R-:W-:Y:S01]  /*18f60*/  STL.64 [R1+0x2120], R10 ;  /* 0x0021200a01007387 */ /* 0x001fe20000100a00 */
[----:B------:R-:W-:Y:S02]  /*18f70*/  STL.64 [R1+0x2118], R8 ;  /* 0x0021180801007387 */ /* 0x000fe40000100a00 */
[----:B------:R-:W4:Y:S02]  /*18f80*/  LDL.LU R20, [R1+0x230] ;  /* 0x0002300001147983 */ /* 0x000f240000300800 */
[----:B------:R-:W4:Y:S01]  /*18f90*/  LDL.LU R21, [R1+0x234] ;  /* 0x0002340001157983 */ /* 0x000f220000300800 */
[C---:B---3--:R-:W-:Y:S01]  /*18fa0*/  HMMA.16816.F32.BF16 R12, R4.reuse, R22, R12 ;  /* 0x00000016040c723c */ /* 0x048fe2000004180c */
[----:B------:R-:W-:Y:S01]  /*18fb0*/  MOV R3, R22 ;  /* 0x0000001600037202 */ /* 0x000fe20000000f00 */
[----:B------:R-:W-:Y:S01]  /*18fc0*/  IMAD.MOV.U32 R2, RZ, RZ, R23 ;  /* 0x000000ffff027224 */ /* 0x000fe200078e0017 */
[----:B------:R-:W3:Y:S01]  /*18fd0*/  LDL.LU R22, [R1+0x238] ;  /* 0x0002380001167983 */ /* 0x000ee20000300800 */
[----:B------:R-:W3:Y:S03]  /*18fe0*/  LDL.LU R23, [R1+0x23c] ;  /* 0x00023c0001177983 */ /* 0x000ee60000300800 */
[----:B---3--:R0:W-:Y:S01]  /*18ff0*/  STL.64 [R1+0x2230], R22 ;  /* 0x0022301601007387 */ /* 0x0081e20000100a00 */
[----:B----4-:R-:W-:Y:S03]  /*19000*/  STL.64 [R1+0x2228], R20 ;  /* 0x0022281401007387 */ /* 0x010fe60000100a00 */
[----:B0-----:R-:W2:Y:S01]  /*19010*/  LDL.LU.64 R22, [R1+0xd8] ;  /* 0x0000d80001167983 */ /* 0x001ea20000300a00 */
[----:B------:R-:W3:Y:S02]  /*19020*/  LDL.LU R24, [R1+0x220] ;  /* 0x0002200001187983 */ /* 0x000ee40000300800 */
[----:B------:R-:W3:Y:S02]  /*19030*/  LDL.LU R25, [R1+0x224] ;  /* 0x0002240001197983 */ /* 0x000ee40000300800 */
[----:B------:R-:W3:Y:S01]  /*19040*/  LDL.LU R26, [R1+0x228] ;  /* 0x00022800011a7983 */ /* 0x000ee20000300800 */
[----:B------:R-:W3:Y:S01]  /*19050*/  LDL.LU R27, [R1+0x22c] ;  /* 0x00022c00011b7983 */ /* 0x000ee20000300800 */
[----:B------:R-:W-:Y:S02]  /*19060*/  STL [R1+0x2154], R2 ;  /* 0x0021540201007387 */ /* 0x000fe40000100800 */
[----:B------:R-:W-:Y:S03]  /*19070*/  STL [R1+0x2150], R3 ;  /* 0x0021500301007387 */ /* 0x000fe60000100800 */
[----:B------:R-:W-:Y:S01]  /*19080*/  STL [R1+0x1fb0], R12 ;  /* 0x001fb00c01007387 */ /* 0x000fe20000100800 */
[----:B------:R-:W-:Y:S01]  /*19090*/  STL [R1+0x1fac], R13 ;  /* 0x001fac0d01007387 */ /* 0x000fe20000100800 */
[----:B------:R0:W-:Y:S02]  /*190a0*/  STL [R1+0x1fa8], R14 ;  /* 0x001fa80e01007387 */ /* 0x0001e40000100800 */
[----:B------:R1:W-:Y:S01]  /*190b0*/  STL [R1+0x1f98], R15 ;  /* 0x001f980f01007387 */ /* 0x0003e20000100800 */
[----:B0-----:R-:W4:Y:S01]  /*190c0*/  LDL.LU R14, [R1+0x78] ;  /* 0x00007800010e7983 */ /* 0x001f220000300800 */
[----:B-1----:R-:W4:Y:S01]  /*190d0*/  LDL.LU R15, [R1+0x7c] ;  /* 0x00007c00010f7983 */ /* 0x002f220000300800 */
[----:B--2---:R-:W-:Y:S01]  /*190e0*/  HMMA.16816.F32.BF16 R16, R4, R22, R16 ;  /* 0x000000160410723c */ /* 0x004fe20000041810 */
[----:B------:R-:W-:-:S02]  /*190f0*/  MOV R8, R23 ;  /* 0x0000001700087202 */ /* 0x000fc40000000f00 */
[----:B------:R-:W-:Y:S02]  /*19100*/  MOV R9, R22 ;  /* 0x0000001600097202 */ /* 0x000fe40000000f00 */
[----:B------:R-:W2:Y:S01]  /*19110*/  LDL.LU.64 R22, [R1+0x2230] ;  /* 0x0022300001167983 */ /* 0x000ea20000300a00 */
[----:B------:R-:W2:Y:S02]  /*19120*/  LDL.LU.64 R20, [R1+0x2228] ;  /* 0x0022280001147983 */ /* 0x000ea40000300a00 */
[----:B------:R0:W-:Y:S02]  /*19130*/  STL [R1+0x215c], R8 ;  /* 0x00215c0801007387 */ /* 0x0001e40000100800 */
[----:B------:R1:W-:Y:S01]  /*19140*/  STL [R1+0x2158], R9 ;  /* 0x0021580901007387 */ /* 0x0003e20000100800 */
[----:B0-----:R-:W5:Y:S01]  /*19150*/  LDL.LU R8, [R1+0x240] ;  /* 0x0002400001087983 */ /* 0x001f620000300800 */
[----:B-1----:R-:W5:Y:S02]  /*19160*/  LDL.LU R9, [R1+0x244] ;  /* 0x0002440001097983 */ /* 0x002f640000300800 */
[----:B------:R-:W5:Y:S02]  /*19170*/  LDL.LU R10, [R1+0x248] ;  /* 0x00024800010a7983 */ /* 0x000f640000300800 */
[----:B------:R-:W5:Y:S07]  /*19180*/  LDL.LU R11, [R1+0x24c] ;  /* 0x00024c00010b7983 */ /* 0x000f6e0000300800 */
[----:B------:R-:W-:Y:S01]  /*19190*/  STL [R1+0x1fc0], R16 ;  /* 0x001fc01001007387 */ /* 0x000fe20000100800 */
[----:B------:R-:W-:Y:S02]  /*191a0*/  STL [R1+0x1fbc], R17 ;  /* 0x001fbc1101007387 */ /* 0x000fe40000100800 */
[----:B------:R-:W-:Y:S02]  /*191b0*/  STL [R1+0x1fb8], R18 ;  /* 0x001fb81201007387 */ /* 0x000fe40000100800 */
[----:B------:R0:W-:Y:S02]  /*191c0*/  STL [R1+0x1fb4], R19 ;  /* 0x001fb41301007387 */ /* 0x0001e40000100800 */
[----:B0-----:R-:W5:Y:S02]  /*191d0*/  LDL.LU.64 R18, [R1+0xc8] ;  /* 0x0000c80001127983 */ /* 0x001f640000300a00 */
[C---:B-----5:R-:W-:Y:S11]  /*191e0*/  HMMA.16816.F32.BF16 R8, R4.reuse, R18, R8 ;  /* 0x000000120408723c */ /* 0x060ff60000041808 */
[----:B------:R-:W-:Y:S11]  /*191f0*/  @!UPT UIADD3 URZ, URZ, URZ, URZ ;  /* 0x0000003f3f3ff290 */ /* 0x000ff6000fffe03f */
[----:B------:R-:W-:Y:S01]  /*19200*/  @!UPT UIADD3 URZ, URZ, URZ, URZ ;  /* 0x0000003f3f3ff290 */ /* 0x000fe2000fffe03f */
[----:B------:R-:W-:Y:S01]  /*19210*/  STL.64 [R1+0x2f0], R8 ;  /* 0x0002f00801007387 */ /* 0x000fe20000100a00 */
[----:B------:R0:W-:Y:S02]  /*19220*/  STL.64 [R1+0x2f8], R10 ;  /* 0x0002f80a01007387 */ /* 0x0001e40000100a00 */
[----:B0-----:R-:W-:Y:S01]  /*19230*/  IMAD.MOV.U32 R11, RZ, RZ, R18 ;  /* 0x000000ffff0b7224 */ /* 0x001fe200078e0012 */
[----:B------:R-:W-:Y:S02]  /*19240*/  MOV R10, R19 ;  /* 0x00000013000a7202 */ /* 0x000fe40000000f00 */
[----:B------:R-:W5:Y:S04]  /*19250*/  LDL.LU.64 R18, [R1+0x18] ;  /* 0x0000180001127983 */ /* 0x000f680000300a00 */
[----:B-----5:R0:W-:Y:S04]  /*19260*/  STL.64 [R1+0x2188], R18 ;  /* 0x0021881201007387 */ /* 0x0201e80000100a00 */
[----:B0-----:R-:W2:Y:S01]  /*19270*/  LDL.LU.64 R18, [R1+0xb8] ;  /* 0x0000b80001127983 */ /* 0x001ea20000300a00 */
[----:B------:R-:W-:Y:S02]  /*19280*/  STL [R1+0x2164], R10 ;  /* 0x0021640a01007387 */ /* 0x000fe40000100800 */
[----:B------:R0:W-:Y:S02]  /*19290*/  STL [R1+0x2160], R11 ;  /* 0x0021600b01007387 */ /* 0x0001e40000100800 */
[----:B0-----:R-:W5:Y:S01]  /*192a0*/  LDL.LU.64 R10, [R1+0xa8] ;  /* 0x0000a800010a7983 */ /* 0x001f620000300a00 */
[C---:B--2---:R-:W-:Y:S01]  /*192b0*/  HMMA.16816.F32.BF16 R20, R4.reuse, R18, R20 ;  /* 0x000000120414723c */ /* 0x044fe20000041814 */
[----:B------:R-:W-:Y:S01]  /*192c0*/  MOV R13, R18 ;  /* 0x00000012000d7202 */ /* 0x000fe20000000f00 */
[----:B------:R-:W-:Y:S11]  /*192d0*/  IMAD.MOV.U32 R12, RZ, RZ, R19 ;  /* 0x000000ffff0c7224 */ /* 0x000ff600078e0013 */
[----:B------:R-:W-:Y:S10]  /*192e0*/  @!UPT UIADD3 URZ, URZ, URZ, URZ ;  /* 0x0000003f3f3ff290 */ /* 0x000ff4000fffe03f */
[----:B------:R-:W-:Y:S01]  /*192f0*/  STL.64 [R1+0x2e0], R20 ;  /* 0x0002e01401007387 */ /* 0x000fe20000100a00 */
[----:B------:R0:W-:Y:S03]  /*19300*/  STL.64 [R1+0x2e8], R22 ;  /* 0x0002e81601007387 */ /* 0x0001e60000100a00 */
[----:B0-----:R-:W2:Y:S01]  /*19310*/  LDL.LU.64 R22, [R1+0x2220] ;  /* 0x0022200001167983 */ /* 0x001ea20000300a00 */
[----:B------:R-:W2:Y:S01]  /*19320*/  LDL.LU.64 R18, [R1+0x28] ;  /* 0x0000280001127983 */ /* 0x000ea20000300a00 */
[----:B-----5:R-:W-:Y:S02]  /*19330*/  MOV R29, R11 ;  /* 0x0000000b001d7202 */ /* 0x020fe40000000f00 */
[----:B--2---:R-:W-:Y:S01]  /*19340*/  STL.64 [R1+0x2198], R18 ;  /* 0x0021981201007387 */ /* 0x004fe20000100a00 */
[----:B------:R-:W-:Y:S02]  /*19350*/  STL [R1+0x2168], R13 ;  /* 0x0021680d01007387 */ /* 0x000fe40000100800 */
[----:B----4-:R-:W-:Y:S02]  /*19360*/  STL.64 [R1+0x21f8], R14 ;  /* 0x0021f80e01007387 */ /* 0x010fe40000100a00 */
[----:B------:R3:W-:Y:S02]  /*19370*/  STL [R1+0x21f0], R12 ;  /* 0x0021f00c01007387 */ /* 0x0007e40000100800 */
[C---:B---3--:R-:W-:Y:S07]  /*19380*/  HMMA.16816.F32.BF16 R12, R4.reuse, R10, R24 ;  /* 0x0000000a040c723c */ /* 0x048fee0000041818 */
[----:B------:R-:W-:Y:S11]  /*19390*/  MOV R27, R10 ;  /* 0x0000000a001b7202 */ /* 0x000ff60000000f00 */
[----:B------:R-:W-:Y:S05]  /*193a0*/  @!UPT UIADD3 URZ, URZ, URZ, URZ ;  /* 0x0000003f3f3ff290 */ /* 0x000fea000fffe03f */
[----:B------:R-:W-:Y:S01]  /*193b0*/  STL.64 [R1+0x410], R12 ;  /* 0x0004100c01007387 */ /* 0x000fe20000100a00 */
[----:B------:R-:W-:Y:S02]  /*193c0*/  STL.64 [R1+0x418], R14 ;  /* 0x0004180e01007387 */ /* 0x000fe40000100a00 */
[----:B------:R0:W-:Y:S02]  /*193d0*/  STL [R1+0x2210], R27 ;  /* 0x0022101b01007387 */ /* 0x0001e40000100800 */
[----:B------:R-:W2:Y:S01]  /*193e0*/  LDL.LU R8, [R1+0x1c0] ;  /* 0x0001c00001087983 */ /* 0x000ea20000300800 */
[----:B------:R-:W2:Y:S01]  /*193f0*/  LDL.LU R9, [R1+0x1c4] ;  /* 0x0001c40001097983 */ /* 0x000ea20000300800 */
[----:B------:R-:W3:Y:S02]  /*19400*/  LDL.LU R10, [R1+0x1c8] ;  /* 0x0001c800010a7983 */ /* 0x000ee40000300800 */
[----:B------:R-:W3:Y:S01]  /*19410*/  LDL.LU R11, [R1+0x1cc] ;  /* 0x0001cc00010b7983 */ /* 0x000ee20000300800 */
[----:B0-----:R-:W4:Y:S01]  /*19420*/  LDL.LU.64 R26, [R1+0x98] ;  /* 0x00009800011a7983 */ /* 0x001f220000300a00 */
[----:B------:R-:W5:Y:S03]  /*19430*/  LDL.LU.64 R14, [R1+0x88] ;  /* 0x00008800010e7983 */ /* 0x000f660000300a00 */
[----:B-----5:R0:W-:Y:S01]  /*19440*/  STL.64 [R1+0x2218], R14 ;  /* 0x0022180e01007387 */ /* 0x0201e20000100a00 */
[----:B------:R-:W4:Y:S02]  /*19450*/  LDL.LU R12, [R1+0x210] ;  /* 0x00021000010c7983 */ /* 0x000f240000300800 */
[----:B------:R-:W4:Y:S01]  /*19460*/  LDL.LU R13, [R1+0x214] ;  /* 0x00021400010d7983 */ /* 0x000f220000300800 */
[----:B0-----:R-:W4:Y:S01]  /*19470*/  LDL.LU R14, [R1+0x218] ;  /* 0x00021800010e7983 */ /* 0x001f220000300800 */
[----:B------:R-:W4:Y:S02]  /*19480*/  LDL.LU R15, [R1+0x21c] ;  /* 0x00021c00010f7983 */ /* 0x000f240000300800 */
[----:B---3--:R0:W-:Y:S02]  /*19490*/  STL.64 [R1+0x21c0], R10 ;  /* 0x0021c00a01007387 */ /* 0x0081e40000100a00 */
[----:B--2---:R-:W-:Y:S01]  /*194a0*/  STL.64 [R1+0x21b8], R8 ;  /* 0x0021b80801007387 */ /* 0x004fe20000100a00 */
[----:B0-----:R-:W2:Y:S04]  /*194b0*/  LDL.LU.64 R10, [R1+0x58] ;  /* 0x00005800010a7983 */ /* 0x001ea80000300a00 */
[----:B--2---:R0:W-:Y:S04]  /*194c0*/  STL.64 [R1+0x21d0], R10 ;  /* 0x0021d00a01007387 */ /* 0x0041e80000100a00 */
[----:B0-----:R-:W2:Y:S04]  /*194d0*/  LDL.LU.64 R10, [R1+0x68] ;  /* 0x00006800010a7983 */ /* 0x001ea80000300a00 */
[----:B--2---:R-:W-:Y:S01]  /*194e0*/  STL.64 [R1+0x21e8], R10 ;  /* 0x0021e80a01007387 */ /* 0x004fe20000100a00 */
[----:B------:R-:W2:Y:S03]  /*194f0*/  LDL.LU.64 R18, [R1+0x38] ;  /* 0x0000380001127983 */ /* 0x000ea60000300a00 */
[----:B--2---:R0:W-:Y:S04]  /*19500*/  STL.64 [R1+0x21b0], R18 ;  /* 0x0021b01201007387 */ /* 0x0041e80000100a00 */
[----:B0-----:R-:W2:Y:S04]  /*19510*/  LDL.LU.64 R18, [R1+0x48] ;  /* 0x0000480001127983 */ /* 0x001ea80000300a00 */
[----:B--2---:R0:W-:Y:S01]  /*19520*/  STL.64 [R1+0x21c8], R18 ;  /* 0x0021c81201007387 */ /* 0x0041e20000100a00 */
[----:B------:R-:W2:Y:S02]  /*19530*/  LDL.LU R16, [R1+0x1d0] ;  /* 0x0001d00001107983 */ /* 0x000ea40000300800 */
[----:B------:R-:W2:Y:S01]  /*19540*/  LDL.LU R17, [R1+0x1d4] ;  /* 0x0001d40001117983 */ /* 0x000ea20000300800 */
[----:B0-----:R-:W3:Y:S01]  /*19550*/  LDL.LU R18, [R1+0x1d8] ;  /* 0x0001d80001127983 */ /* 0x001ee20000300800 */
[----:B------:R-:W3:Y:S02]  /*19560*/  LDL.LU R19, [R1+0x1dc] ;  /* 0x0001dc0001137983 */ /* 0x000ee40000300800 */
[----:B------:R-:W5:Y:S02]  /*19570*/  LDL.LU R8, [R1+0x1f0] ;  /* 0x0001f00001087983 */ /* 0x000f640000300800 */
[----:B------:R-:W5:Y:S01]  /*19580*/  LDL.LU R9, [R1+0x1f4] ;  /* 0x0001f40001097983 */ /* 0x000f620000300800 */
[----:B------:R-:W2:Y:S01]  /*19590*/  LDL.LU R10, [R1+0x1f8] ;  /* 0x0001f800010a7983 */ /* 0x000ea20000300800 */
[----:B------:R-:W2:Y:S03]  /*195a0*/  LDL.LU R11, [R1+0x1fc] ;  /* 0x0001fc00010b7983 */ /* 0x000ea60000300800 */
[----:B--2---:R-:W-:Y:S01]  /*195b0*/  STL.64 [R1+0x2208], R10 ;  /* 0x0022080a01007387 */ /* 0x004fe20000100a00 */
[----:B-----5:R0:W-:Y:S03]  /*195c0*/  STL.64 [R1+0x2200], R8 ;  /* 0x0022000801007387 */ /* 0x0201e60000100a00 */
[----:B0-----:R-:W2:Y:S01]  /*195d0*/  LDL.LU R8, [R1+0x200] ;  /* 0x0002000001087983 */ /* 0x001ea20000300800 */
[----:B------:R-:W2:Y:S02]  /*195e0*/  LDL.LU R9, [R1+0x204] ;  /* 0x0002040001097983 */ /* 0x000ea40000300800 */
[----:B------:R-:W2:Y:S02]  /*195f0*/  LDL.LU R10, [R1+0x208] ;  /* 0x00020800010a7983 */ /* 0x000ea40000300800 */
[----:B------:R-:W2:Y:S01]  /*19600*/  LDL.LU R11, [R1+0x20c] ;  /* 0x00020c00010b7983 */ /* 0x000ea20000300800 */
[----:B---3--:R-:W-:Y:S01]  /*19610*/  STL.64 [R1+0x21e0], R18 ;  /* 0x0021e01201007387 */ /* 0x008fe20000100a00 */
[----:B------:R0:W-:Y:S03]  /*19620*/  STL.64 [R1+0x21d8], R16 ;  /* 0x0021d81001007387 */ /* 0x0001e60000100a00 */
[----:B0-----:R-:W3:Y:S01]  /*19630*/  LDL.LU R16, [R1+0x1e0] ;  /* 0x0001e00001107983 */ /* 0x001ee20000300800 */
[----:B------:R-:W3:Y:S02]  /*19640*/  LDL.LU R17, [R1+0x1e4] ;  /* 0x0001e40001117983 */ /* 0x000ee40000300800 */
[----:B------:R-:W3:Y:S02]  /*19650*/  LDL.LU R18, [R1+0x1e8] ;  /* 0x0001e80001127983 */ /* 0x000ee40000300800 */
[----:B------:R-:W3:Y:S01]  /*19660*/  LDL.LU R19, [R1+0x1ec] ;  /* 0x0001ec0001137983 */ /* 0x000ee20000300800 */
[----:B------:R-:W5:Y:S01]  /*19670*/  LDL R21, [R1+0x484] ;  /* 0x0004840001157983 */ /* 0x000f620000100800 */
[----:B------:R-:W-:Y:S01]  /*19680*/  STL [R1+0x2194], R22 ;  /* 0x0021941601007387 */ /* 0x000fe20000100800 */
[----:B----4-:R-:W-:Y:S02]  /*19690*/  HMMA.16816.F32.BF16 R12, R4, R26, R12 ;  /* 0x0000001a040c723c */ /* 0x010fe4000004180c */
[----:B-----5:R0:W-:Y:S01]  /*196a0*/  STL [R1+0x2190], R21 ;  /* 0x0021901501007387 */ /* 0x0201e20000100800 */
[----:B------:R-:W4:Y:S03]  /*196b0*/  LDL.LU R20, [R1+0x1a0] ;  /* 0x0001a00001147983 */ /* 0x000f260000300800 */
[----:B0-----:R-:W4:Y:S01]  /*196c0*/  LDL.LU R21, [R1+0x1a4] ;  /* 0x0001a40001157983 */ /* 0x001f220000300800 */
[----:B------:R-:W5:Y:S03]  /*196d0*/  LDL.LU R22, [R1+0x1a8] ;  /* 0x0001a80001167983 */ /* 0x000f660000300800 */
[----:B-----5:R-:W-:Y:S01]  /*196e0*/  STL.64 [R1+0x21a8], R22 ;  /* 0x0021a81601007387 */ /* 0x020fe20000100a00 */
[----:B----4-:R0:W-:Y:S03]  /*196f0*/  STL.64 [R1+0x21a0], R20 ;  /* 0x0021a01401007387 */ /* 0x0101e60000100a00 */
[----:B0-----:R-:W4:Y:S01]  /*19700*/  LDL.LU R20, [R1+0x1b0] ;  /* 0x0001b00001147983 */ /* 0x001f220000300800 */
[----:B------:R-:W4:Y:S02]  /*19710*/  LDL.LU R21, [R1+0x1b4] ;  /* 0x0001b40001157983 */ /* 0x000f240000300800 */
[----:B------:R-:W4:Y:S02]  /*19720*/  LDL.LU R22, [R1+0x1b8] ;  /* 0x0001b80001167983 */ /* 0x000f240000300800 */
[----:B------:R-:W4:Y:S04]  /*19730*/  LDL.LU R23, [R1+0x1bc] ;  /* 0x0001bc0001177983 */ /* 0x000f280000300800 */
[----:B------:R-:W-:Y:S01]  /*19740*/  STL.64 [R1+0x420], R12 ;  /* 0x0004200c01007387 */ /* 0x000fe20000100a00 */
[----:B------:R0:W-:Y:S03]  /*19750*/  STL.64 [R1+0x428], R14 ;  /* 0x0004280e01007387 */ /* 0x0001e60000100a00 */
[----:B0-----:R-:W2:Y:S01]  /*19760*/  LDL.LU.64 R14, [R1+0x2218] ;  /* 0x00221800010e7983 */ /* 0x001ea20000300a00 */
[----:B------:R-:W-:Y:S01]  /*19770*/  IMAD.MOV.U32 R28, RZ, RZ, R26 ;  /* 0x000000ffff1c7224 */ /* 0x000fe200078e001a */
[----:B------:R-:W-:-:S02]  /*19780*/  MOV R26, R27 ;  /* 0x0000001b001a7202 */ /* 0x000fc40000000f00 */
[----:B------:R-:W5:Y:S01]  /*19790*/  LDL.LU R27, [R1+0x2210] ;  /* 0x00221000011b7983 */ /* 0x000f620000300800 */
[C---:B--2---:R-:W-:Y:S01]  /*197a0*/  HMMA.16816.F32.BF16 R8, R4.reuse, R14, R8 ;  /* 0x0000000e0408723c */ /* 0x044fe20000041808 */
[----:B------:R-:W-:Y:S01]  /*197b0*/  MOV R24, R14 ;  /* 0x0000000e00187202 */ /* 0x000fe20000000f00 */
[----:B------:R-:W-:Y:S11]  /*197c0*/  IMAD.MOV.U32 R25, RZ, RZ, R15 ;  /* 0x000000ffff197224 */ /* 0x000ff600078e000f */
[----:B------:R-:W-:Y:S10]  /*197d0*/  @!UPT UIADD3 URZ, URZ, URZ, URZ ;  /* 0x0000003f3f3ff290 */ /* 0x000ff4000fffe03f */
[----:B------:R-:W-:Y:S01]  /*197e0*/  STL.64 [R1+0x470], R8 ;  /* 0x0004700801007387 */ /* 0x000fe20000100a00 */
[----:B------:R0:W-:Y:S03]  /*197f0*/  STL.64 [R1+0x478], R10 ;  /* 0x0004780a01007387 */ /* 0x0001e60000100a00 */
[----:B0-----:R-:W2:Y:S01]  /*19800*/  LDL.LU.64 R10, [R1+0x2208] ;  /* 0x00220800010a7983 */ /* 0x001ea20000300a00 */
[----:B------:R-:W2:Y:S02]  /*19810*/  LDL.LU.64 R8, [R1+0x2200] ;  /* 0x0022000001087983 */ /* 0x000ea40000300a00 */
[----:B------:R-:W2:Y:S02]  /*19820*/  LDL.LU.64 R14, [R1+0x21f8] ;  /* 0x0021f800010e7983 */ /* 0x000ea40000300a00 */
[----:B------:R-:W3:Y:S01]  /*19830*/  LDL.LU R12, [R1+0x21f0] ;  /* 0x0021f000010c7983 */ /* 0x000ee20000300800 */
[----:B-----5:R-:W-:Y:S01]  /*19840*/  STL.64 [R1+0x2180], R26 ;  /* 0x0021801a01007387 */ /* 0x020fe20000100a00 */
[----:B------:R0:W-:Y:S03]  /*19850*/  STL.64 [R1+0x2178], R24 ;  /* 0x0021781801007387 */ /* 0x0001e60000100a00 */
[----:B0-----:R-:W5:Y:S01]  /*19860*/  LDL.LU R24, [R1+0x190] ;  /* 0x0001900001187983 */ /* 0x001f620000300800 */
[----:B------:R-:W5:Y:S02]  /*19870*/  LDL.LU R25, [R1+0x194] ;  /* 0x0001940001197983 */ /* 0x000f640000300800 */
[----:B------:R-:W5:Y:S02]  /*19880*/  LDL.LU R26, [R1+0x198] ;  /* 0x00019800011a7983 */ /* 0x000f640000300800 */
[----:B------:R-:W5:Y:S01]  /*19890*/  LDL.LU R27, [R1+0x19c] ;  /* 0x00019c00011b7983 */ /* 0x000f620000300800 */
[C---:B--2---:R-:W-:Y:S11]  /*198a0*/  HMMA.16816.F32.BF16 R8, R4.reuse, R14, R8 ;  /* 0x0000000e0408723c */ /* 0x044ff60000041808 */
[----:B------:R-:W-:Y:S11]  /*198b0*/  @!UPT UIADD3 URZ, URZ, URZ, URZ ;  /* 0x0000003f3f3ff290 */ /* 0x000ff6000fffe03f */
[----:B------:R-:W-:Y:S01]  /*198c0*/  @!UPT UIADD3 URZ, URZ, URZ, URZ ;  /* 0x0000003f3f3ff290 */ /* 0x000fe2000fffe03f */
[----:B------:R-:W-:Y:S01]  /*198d0*/  STL.64 [R1+0x490], R8 ;  /* 0x0004900801007387 */ /* 0x000fe20000100a00 */
[----:B------:R0:W-:Y:S03]  /*198e0*/  STL.64 [R1+0x498], R10 ;  /* 0x0004980a01007387 */ /* 0x0001e60000100a00 */
[----:B0-----:R-:W3:Y:S01]  /*198f0*/  LDL.LU.64 R10, [R1+0x21e8] ;  /* 0x0021e800010a7983 */ /* 0x001ee20000300a00 */
[----:B------:R0:W-:Y:S01]  /*19900*/  STL.64 [R1+0x2080], R14 ;  /* 0x0020800e01007387 */ /* 0x0001e20000100a00 */
[C---:B---3--:R-:W-:Y:S01]  /*19910*/  HMMA.16816.F32.BF16 R16, R4.reuse, R10, R16 ;  /* 0x0000000a0410723c */ /* 0x048fe20000041810 */
[----:B0-----:R-:W-:Y:S02]  /*19920*/  MOV R15, R10 ;  /* 0x0000000a000f7202 */ /* 0x001fe40000000f00 */
[----:B------:R-:W-:Y:S11]  /*19930*/  MOV R14, R11 ;  /* 0x0000000b000e7202 */ /* 0x000ff60000000f00 */
[----:B------:R-:W-:Y:S09]  /*19940*/  @!UPT UIADD3 URZ, URZ, URZ, URZ ;  /* 0x0000003f3f3ff290 */ /* 0x000ff2000fffe03f */
[----:B------:R-:W-:Y:S01]  /*19950*/  STL.64 [R1+0x4a0], R16 ;  /* 0x0004a01001007387 */ /* 0x000fe20000100a00 */
[----:B------:R0:W-:Y:S03]  /*19960*/  STL.64 [R1+0x4a8], R18 ;  /* 0x0004a81201007387 */ /* 0x0001e60000100a00 */
[----:B0-----:R-:W2:Y:S01]  /*19970*/  LDL.LU.64 R18, [R1+0x21e0] ;  /* 0x0021e00001127983 */ /* 0x001ea20000300a00 */
[----:B------:R-:W2:Y:S02]  /*19980*/  LDL.LU.64 R16, [R1+0x21d8] ;  /* 0x0021d80001107983 */ /* 0x000ea40000300a00 */
[----:B------:R-:W2:Y:S02]  /*19990*/  LDL.LU.64 R10, [R1+0x21d0] ;  /* 0x0021d000010a7983 */ /* 0x000ea40000300a00 */
[C---:B--2---:R-:W-:Y:S01]  /*199a0*/  HMMA.16816.F32.BF16 R16, R4.reuse, R10, R16 ;  /* 0x0000000a0410723c */ /* 0x044fe20000041810 */
[----:B------:R-:W-:Y:S01]  /*199b0*/  IMAD.MOV.U32 R3, RZ, RZ, R10 ;  /* 0x000000ffff037224 */ /* 0x000fe200078e000a */
[----:B------:R-:W-:Y:S11]  /*199c0*/  MOV R0, R11 ;  /* 0x0000000b00007202 */ /* 0x000ff60000000f00 */
[----:B------:R-:W-:Y:S10]  /*199d0*/  @!UPT UIADD3 URZ, URZ, URZ, URZ ;  /* 0x0000003f3f3ff290 */ /* 0x000ff4000fffe03f */
[----:B------:R-:W-:Y:S01]  /*199e0*/  STL.64 [R1+0x4b0], R16 ;  /* 0x0004b01001007387 */ /* 0x000fe20000100a00 */
[----:B------:R0:W-:Y:S03]  /*199f0*/  STL.64 [R1+0x4b8], R18 ;  /* 0x0004b81201007387 */ /* 0x0001e60000100a00 */
[----:B0-----:R-:W2:Y:S01]  /*19a00*/  LDL.LU.64 R18, [R1+0x21c8] ;  /* 0x0021c80001127983 */ /* 0x001ea20000300a00 */
[----:B------:R-:W2:Y:S02]  /*19a10*/  LDL.LU.64 R10, [R1+0x21c0] ;  /* 0x0021c000010a7983 */ /* 0x000ea40000300a00 */
[----:B------:R-:W2:Y:S02]  /*19a20*/  LDL.LU.64 R8, [R1+0x21b8] ;  /* 0x0021b80001087983 */ /* 0x000ea40000300a00 */
[C---:B--2---:R-:W-:Y:S01]  /*19a30*/  HMMA.16816.F32.BF16 R8, R4.reuse, R18, R8 ;  /* 0x000000120408723c */ /* 0x044fe20000041808 */
[----:B------:R-:W-:Y:S11]  /*19a40*/  IMAD.MOV.U32 R2, RZ, RZ, R19 ;  /* 0x000000ffff027224 */ /* 0x000ff600078e0013 */
[----:B------:R-:W-:Y:S11]  /*19a50*/  @!UPT UIADD3 URZ, URZ, URZ, URZ ;  /* 0x0000003f3f3ff290 */ /* 0x000ff6000fffe03f */
[----:B------:R0:W-:Y:S01]  /*19a60*/  STL.64 [R1+0x500], R8 ;  /* 0x0005000801007387 */ /* 0x0001e20000100a00 */
[----:B------:R1:W-:Y:S01]  /*19a70*/  STL.64 [R1+0x508], R10 ;  /* 0x0005080a01007387 */ /* 0x0003e20000100a00 */
[----:B0-----:R-:W-:Y:S02]  /*19a80*/  MOV R9, R18 ;  /* 0x0000001200097202 */ /* 0x001fe40000000f00 */
[----:B------:R-:W4:Y:S02]  /*19a90*/  LDL.LU.64 R18, [R1+0x21b0] ;  /* 0x0021b00001127983 */ /* 0x000f240000300a00 */
[C---:B----4-:R-:W-:Y:S01]  /*19aa0*/  HMMA.16816.F32.BF16 R20, R4.reuse, R18, R20 ;  /* 0x000000120414723c */ /* 0x050fe20000041814 */
[----:B-1----:R-:W-:Y:S02]  /*19ab0*/  MOV R11, R18 ;  /* 0x00000012000b7202 */ /* 0x002fe40000000f00 */
        /* <DEDUP_REMOVED lines=13> */
[----:B-1----:R-:W2:Y:S01]  /*19b90*/  LDL.LU R22, [R1+0x2194] ;  /* 0x0021940001167983 */ /* 0x002ea20000300800 */
[----:B------:R-:W3:Y:S02]  /*19ba0*/  LDL.LU R21, [R1+0x2190] ;  /* 0x0021900001157983 */ /* 0x000ee40000300800 */
[----:B------:R-:W5:Y:S02]  /*19bb0*/  LDL.LU.64 R18, [R1+0x2188] ;  /* 0x0021880001127983 */ /* 0x000f640000300a00 */
[----:B-----5:R-:W-:Y:S01]  /*19bc0*/  HMMA.16816.F32.BF16 R24, R4, R18, R24 ;  /* 0x000000120418723c */ /* 0x020fe20000041818 */
[----:B------:R-:W-:Y:S11]  /*19bd0*/  MOV R23, R18 ;  /* 0x0000001200177202 */ /* 0x000ff60000000f00 */
[----:B------:R-:W-:Y:S11]  /*19be0*/  @!UPT UIADD3 URZ, URZ, URZ, URZ ;  /* 0x0000003f3f3ff290 */ /* 0x000ff6000fffe03f */
[----:B------:R-:W-:Y:S01]  /*19bf0*/  STL.64 [R1+0x530], R24 ;  /* 0x0005301801007387 */ /* 0x000fe20000100a00 */
[----:B------:R0:W-:Y:S03]  /*19c00*/  STL.64 [R1+0x538], R26 ;  /* 0x0005381a01007387 */ /* 0x0001e60000100a00 */
[----:B0-----:R-:W4:Y:S01]  /*19c10*/  LDL.LU.64 R26, [R1+0x2180] ;  /* 0x00218000011a7983 */ /* 0x001f220000300a00 */
[----:B------:R-:W5:Y:S02]  /*19c20*/  LDL.LU.64 R24, [R1+0x2178] ;  /* 0x0021780001187983 */ /* 0x000f640000300a00 */
[----:B------:R-:W3:Y:S02]  /*19c30*/  LDL.LU R16, [R1+0x100] ;  /* 0x0001000001107983 */ /* 0x000ee40000300800 */
[----:B------:R-:W3:Y:S01]  /*19c40*/  LDL.LU R17, [R1+0x104] ;  /* 0x0001040001117983 */ /* 0x000ee20000300800 */
[----:B------:R-:W3:Y:S01]  /*19c50*/  LDL.LU R18, [R1+0x108] ;  /* 0x0001080001127983 */ /* 0x000ee20000300800 */
[----:B------:R-:W-:Y:S01]  /*19c60*/  IMAD.MOV.U32 R13, RZ, RZ, R19 ;  /* 0x000000ffff0d7224 */ /* 0x000fe200078e0013 */
[----:B--2---:R-:W-:-:S02]  /*19c70*/  MOV R19, R22 ;  /* 0x0000001600137202 */ /* 0x004fc40000000f00 */
[----:B------:R-:W2:Y:S04]  /*19c80*/  LDL.LU R22, [R1+0x2170] ;  /* 0x0021700001167983 */ /* 0x000ea80000300800 */
[----:B---3--:R0:W-:Y:S01]  /*19c90*/  STL.64 [R1+0x1fe8], R18 ;  /* 0x001fe81201007387 */ /* 0x0081e20000100a00 */
[----:B------:R1:W-:Y:S01]  /*19ca0*/  STL.64 [R1+0x1fe0], R16 ;  /* 0x001fe01001007387 */ /* 0x0003e20000100a00 */
[----:B0-----:R-:W-:Y:S01]  /*19cb0*/  MOV R18, R23 ;  /* 0x0000001700127202 */ /* 0x001fe20000000f00 */
[----:B------:R-:W-:Y:S01]  /*19cc0*/  IMAD.MOV.U32 R19, RZ, RZ, R13 ;  /* 0x000000ffff137224 */ /* 0x000fe200078e000d */
[----:B------:R-:W2:Y:S01]  /*19cd0*/  LDL.LU R23, [R1+0x216c] ;  /* 0x00216c0001177983 */ /* 0x000ea20000300800 */
[----:B------:R-:W3:Y:S03]  /*19ce0*/  LDL.LU R13, [R1+0x2168] ;  /* 0x00216800010d7983 */ /* 0x000ee60000300800 */
[----:B------:R0:W-:Y:S01]  /*19cf0*/  STL.64 [R1+0x2000], R18 ;  /* 0x0020001201007387 */ /* 0x0001e20000100a00 */
[----:B-1----:R-:W2:Y:S02]  /*19d00*/  LDL.LU R16, [R1+0x180] ;  /* 0x0001800001107983 */ /* 0x002ea40000300800 */
[----:B------:R-:W2:Y:S01]  /*19d10*/  LDL.LU R17, [R1+0x184] ;  /* 0x0001840001117983 */ /* 0x000ea20000300800 */
[----:B0-----:R-:W2:Y:S01]  /*19d20*/  LDL.LU R18, [R1+0x188] ;  /* 0x0001880001127983 */ /* 0x001ea20000300800 */
[----:B------:R-:W2:Y:S02]  /*19d30*/  LDL.LU R19, [R1+0x18c] ;  /* 0x00018c0001137983 */ /* 0x000ea40000300800 */
[----:B--2---:R-:W-:Y:S11]  /*19d40*/  HMMA.16816.F32.BF16 R16, R4, R22, R16 ;  /* 0x000000160410723c */ /* 0x004ff60000041810 */
[----:B------:R-:W-:Y:S11]  /*19d50*/  @!UPT UIADD3 URZ, URZ, URZ, URZ ;  /* 0x0000003f3f3ff290 */ /* 0x000ff6000fffe03f */
[----:B------:R-:W-:Y:S01]  /*19d60*/  @!UPT UIADD3 URZ, URZ, URZ, URZ ;  /* 0x0000003f3f3ff290 */ /* 0x000fe2000fffe03f */
[----:B------:R-:W-:Y:S01]  /*19d70*/  STL.64 [R1+0x590], R16 ;  /* 0x0005901001007387 */ /* 0x000fe20000100a00 */
[----:B------:R0:W-:Y:S02]  /*19d80*/  STL.64 [R1+0x598], R18 ;  /* 0x0005981201007387 */ /* 0x0001e40000100a00 */
[----:B0-----:R-:W-:Y:S02]  /*19d90*/  MOV R18, R10 ;  /* 0x0000000a00127202 */ /* 0x001fe40000000f00 */
[----:B------:R-:W-:Y:S01]  /*19da0*/  MOV R19, R20 ;  /* 0x0000001400137202 */ /* 0x000fe20000000f00 */
[----:B------:R-:W2:Y:S04]  /*19db0*/  LDL.LU R10, [R1+0x2164] ;  /* 0x00216400010a7983 */ /* 0x000ea80000300800 */
[----:B------:R-:W-:Y:S01]  /*19dc0*/  STL.64 [R1+0x2018], R18 ;  /* 0x0020181201007387 */ /* 0x000fe20000100a00 */
[----:B------:R-:W-:Y:S02]  /*19dd0*/  STL.64 [R1+0x1ff8], R22 ;  /* 0x001ff81601007387 */ /* 0x000fe40000100a00 */
[----:B------:R0:W-:Y:S02]  /*19de0*/  STL [R1+0x1ff0], R21 ;  /* 0x001ff01501007387 */ /* 0x0001e40000100800 */
[----:B------:R-:W2:Y:S01]  /*19df0*/  LDL.LU R20, [R1+0x110] ;  /* 0x0001100001147983 */ /* 0x000ea20000300800 */
[----:B0-----:R-:W2:Y:S01]  /*19e00*/  LDL.LU R21, [R1+0x114] ;  /* 0x0001140001157983 */ /* 0x001ea20000300800 */
[----:B------:R-:W2:Y:S02]  /*19e10*/  LDL.LU R22, [R1+0x118] ;  /* 0x0001180001167983 */ /* 0x000ea40000300800 */
[----:B------:R-:W2:Y:S02]  /*19e20*/  LDL.LU R23, [R1+0x11c] ;  /* 0x00011c0001177983 */ /* 0x000ea40000300800 */
[----:B------:R-:W-:Y:S01]  /*19e30*/  IMAD.MOV.U32 R18, RZ, RZ, R11 ;  /* 0x000000ffff127224 */ /* 0x000fe200078e000b */
[----:B------:R-:W-:Y:S01]  /*19e40*/  MOV R19, R8 ;  /* 0x0000000800137202 */ /* 0x000fe20000000f00 */
[----:B------:R-:W3:Y:S01]  /*19e50*/  LDL.LU R11, [R1+0x2160] ;  /* 0x00216000010b7983 */ /* 0x000ee20000300800 */
[----:B------:R-:W3:Y:S03]  /*19e60*/  LDL.LU R8, [R1+0x215c] ;  /* 0x00215c0001087983 */ /* 0x000ee60000300800 */
[----:B------:R0:W-:Y:S02]  /*19e70*/  STL.64 [R1+0x2030], R18 ;  /* 0x0020301201007387 */ /* 0x0001e40000100a00 */
[----:B0-----:R-:W-:Y:S01]  /*19e80*/  MOV R18, R9 ;  /* 0x0000000900127202 */ /* 0x001fe20000000f00 */
[----:B------:R-:W-:Y:S01]  /*19e90*/  IMAD.MOV.U32 R19, RZ, RZ, R2 ;  /* 0x000000ffff137224 */ /* 0x000fe200078e0002 */
[----:B------:R-:W3:Y:S01]  /*19ea0*/  LDL.LU R9, [R1+0x2158] ;  /* 0x0021580001097983 */ /* 0x000ee20000300800 */
[----:B------:R-:W3:Y:S03]  /*19eb0*/  LDL.LU R2, [R1+0x2154] ;  /* 0x0021540001027983 */ /* 0x000ee60000300800 */
[----:B------:R0:W-:Y:S02]  /*19ec0*/  STL.64 [R1+0x2048], R18 ;  /* 0x0020481201007387 */ /* 0x0001e40000100a00 */
[----:B0-----:R-:W-:-:S02]  /*19ed0*/  MOV R18, R3 ;  /* 0x0000000300127202 */ /* 0x001fc40000000f00 */
[----:B------:R-:W-:Y:S01]  /*19ee0*/  MOV R19, R0 ;  /* 0x0000000000137202 */ /* 0x000fe20000000f00 */
[----:B--2---:R-:W-:Y:S01]  /*19ef0*/  STL.64 [R1+0x2010], R22 ;  /* 0x0020101601007387 */ /* 0x004fe20000100a00 */
[----:B------:R0:W-:Y:S03]  /*19f00*/  STL.64 [R1+0x2008], R20 ;  /* 0x0020081401007387 */ /* 0x0001e60000100a00 */
[----:B0-----:R-:W2:Y:S01]  /*19f10*/  LDL.LU R20, [R1+0x120] ;  /* 0x0001200001147983 */ /* 0x001ea20000300800 */
[----:B------:R-:W2:Y:S02]  /*19f20*/  LDL.LU R21, [R1+0x124] ;  /* 0x0001240001157983 */ /* 0x000ea40000300800 */
[----:B------:R-:W2:Y:S02]  /*19f30*/  LDL.LU R22, [R1+0x128] ;  /* 0x0001280001167983 */ /* 0x000ea40000300800 */
[----:B------:R-:W2:Y:S01]  /*19f40*/  LDL.LU R23, [R1+0x12c] ;  /* 0x00012c0001177983 */ /* 0x000ea20000300800 */
[----:B------:R-:W2:Y:S01]  /*19f50*/  LDL.LU R3, [R1+0x2150] ;  /* 0x0021500001037983 */ /* 0x000ea20000300800 */
[----:B------:R-:W2:Y:S02]  /*19f60*/  LDL.LU R0, [R1+0x214c] ;  /* 0x00214c0001007983 */ /* 0x000ea40000300800 */
[----:B------:R0:W-:Y:S02]  /*19f70*/  STL.64 [R1+0x2060], R18 ;  /* 0x0020601201007387 */ /* 0x0001e40000100a00 */
[----:B0-----:R-:W-:Y:S01]  /*19f80*/  IMAD.MOV.U32 R18, RZ, RZ, R15 ;  /* 0x000000ffff127224 */ /* 0x001fe200078e000f */
[----:B------:R-:W-:-:S05]  /*19f90*/  MOV R19, R14 ;  /* 0x0000000e00137202 */ /* 0x000fca0000000f00 */
[----:B------:R0:W-:Y:S01]  /*19fa0*/  STL.64 [R1+0x2078], R18 ;  /* 0x0020781201007387 */ /* 0x0001e20000100a00 */
[----:B------:R-:W2:Y:S02]  /*19fb0*/  LDL.LU R16, [R1+0x280] ;  /* 0x0002800001107983 */ /* 0x000ea40000300800 */
[----:B------:R-:W2:Y:S01]  /*19fc0*/  LDL.LU R17, [R1+0x284] ;  /* 0x0002840001117983 */ /* 0x000ea20000300800 */
[----:B0-----:R-:W2:Y:S01]  /*19fd0*/  LDL.LU R18, [R1+0x288] ;  /* 0x0002880001127983 */ /* 0x001ea20000300800 */
[----:B------:R-:W2:Y:S01]  /*19fe0*/  LDL.LU R19, [R1+0x28c] ;  /* 0x00028c0001137983 */ /* 0x000ea20000300800 */
[----:B-----5:R-:W-:Y:S01]  /*19ff0*/  MOV R14, R24 ;  /* 0x00000018000e7202 */ /* 0x020fe20000000f00 */
[----:B------:R-:W-:Y:S01]  /*1a000*/  IMAD.MOV.U32 R15, RZ, RZ, R25 ;  /* 0x000000ffff0f7224 */ /* 0x000fe200078e0019 */
[----:B--2---:R-:W-:Y:S01]  /*1a010*/  STL.64 [R1+0x2090], R18 ;  /* 0x0020901201007387 */ /* 0x004fe20000100a00 */
[----:B------:R0:W-:Y:S02]  /*1a020*/  STL.64 [R1+0x2088], R16 ;  /* 0x0020881001007387 */ /* 0x0001e40000100a00 */
[----:B------:R-:W2:Y:S02]  /*1a030*/  LDL.LU R24, [R1+0x2148] ;  /* 0x0021480001187983 */ /* 0x000ea40000300800 */
[----:B------:R-:W5:Y:S01]  /*1a040*/  LDL.LU R25, [R1+0x2144] ;  /* 0x0021440001197983 */ /* 0x000f620000300800 */
[----:B------:R1:W-:Y:S04]  /*1a050*/  STL.64 [R1+0x2098], R14 ;  /* 0x0020980e01007387 */ /* 0x0003e80000100a00 */
[----:B0-----:R-:W2:Y:S01]  /*1a060*/  LDL.LU R16, [R1+0x290] ;  /* 0x0002900001107983 */ /* 0x001ea20000300800 */
[----:B------:R-:W2:Y:S02]  /*1a070*/  LDL.LU R17, [R1+0x294] ;  /* 0x0002940001117983 */ /* 0x000ea40000300800 */
[----:B------:R-:W2:Y:S02]  /*1a080*/  LDL.LU R18, [R1+0x298] ;  /* 0x0002980001127983 */ /* 0x000ea40000300800 */
[----:B------:R-:W2:Y:S01]  /*1a090*/  LDL.LU R19, [R1+0x29c] ;  /* 0x00029c0001137983 */ /* 0x000ea20000300800 */
[----:B-1----:R-:W-:-:S02]  /*1a0a0*/  MOV R14, R28 ;  /* 0x0000001c000e7202 */ /* 0x002fc40000000f00 */
[----:B----4-:R-:W-:Y:S01]  /*1a0b0*/  MOV R15, R26 ;  /* 0x0000001a000f7202 */ /* 0x010fe20000000f00 */
[----:B--2---:R-:W-:Y:S01]  /*1a0c0*/  STL.64 [R1+0x20a8], R18 ;  /* 0x0020a81201007387 */ /* 0x004fe20000100a00 */
[----:B------:R0:W-:Y:S02]  /*1a0d0*/  STL.64 [R1+0x20a0], R16 ;  /* 0x0020a01001007387 */ /* 0x0001e40000100a00 */
[----:B------:R-:W2:Y:S02]  /*1a0e0*/  LDL.LU R28, [R1+0x2140] ;  /* 0x00214000011c7983 */ /* 0x000ea40000300800 */
[----:B------:R-:W4:Y:S01]  /*1a0f0*/  LDL.LU R26, [R1+0x213c] ;  /* 0x00213c00011a7983 */ /* 0x000f220000300800 */
[----:B------:R1:W-:Y:S04]  /*1a100*/  STL.64 [R1+0x20b0], R14 ;  /* 0x0020b00e01007387 */ /* 0x0003e80000100a00 */
[----:B0-----:R-:W2:Y:S01]  /*1a110*/  LDL.LU R16, [R1+0x2a0] ;  /* 0x0002a00001107983 */ /* 0x001ea20000300800 */
[----:B------:R-:W2:Y:S02]  /*1a120*/  LDL.LU R17, [R1+0x2a4] ;  /* 0x0002a40001117983 */ /* 0x000ea40000300800 */
[----:B------:R-:W2:Y:S02]  /*1a130*/  LDL.LU R18, [R1+0x2a8] ;  /* 0x0002a80001127983 */ /* 0x000ea40000300800 */
[----:B------:R-:W2:Y:S02]  /*1a140*/  LDL.LU R19, [R1+0x2ac] ;  /* 0x0002ac0001137983 */ /* 0x000ea40000300800 */
[----:B-1----:R-:W-:Y:S01]  /*1a150*/  IMAD.MOV.U32 R14, RZ, RZ, R27 ;  /* 0x000000ffff0e7224 */ /* 0x002fe200078e001b */
[----:B------:R-:W-:Y:S01]  /*1a160*/  MOV R15, R29 ;  /* 0x0000001d000f7202 */ /* 0x000fe20000000f00 */
[----:B--2---:R-:W-:Y:S01]  /*1a170*/  STL.64 [R1+0x20c0], R18 ;  /* 0x0020c01201007387 */ /* 0x004fe20000100a00 */
[----:B------:R0:W-:Y:S02]  /*1a180*/  STL.64 [R1+0x20b8], R16 ;  /* 0x0020b81001007387 */ /* 0x0001e40000100a00 */
[----:B------:R-:W2:Y:S02]  /*1a190*/  LDL.LU R27, [R1+0x2138] ;  /* 0x00213800011b7983 */ /* 0x000ea40000300800 */
[----:B------:R3:W-:Y:S01]  /*1a1a0*/  STL.64 [R1+0x20c8], R14 ;  /* 0x0020c80e01007387 */ /* 0x0007e20000100a00 */
[----:B0-----:R-:W2:Y:S01]  /*1a1b0*/  LDL.LU R16, [R1+0x2b0] ;  /* 0x0002b00001107983 */ /* 0x001ea20000300800 */
[----:B------:R-:W2:Y:S02]  /*1a1c0*/  LDL.LU R17, [R1+0x2b4] ;  /* 0x0002b40001117983 */ /* 0x000ea40000300800 */
[----:B------:R-:W2:Y:S02]  /*1a1d0*/  LDL.LU R18, [R1+0x2b8] ;  /* 0x0002b80001127983 */ /* 0x000ea40000300800 */
[----:B------:R-:W2:Y:S01]  /*1a1e0*/  LDL.LU R19, [R1+0x2bc] ;  /* 0x0002bc0001137983 */ /* 0x000ea20000300800 */
[----:B---3--:R-:W-:Y:S01]  /*1a1f0*/  MOV R14, R13 ;  /* 0x0000000d000e7202 */ /* 0x008fe20000000f00 */
[----:B------:R-:W-:Y:S01]  /*1a200*/  IMAD.MOV.U32 R15, RZ, RZ, R12 ;  /* 0x000000ffff0f7224 */ /* 0x000fe200078e000c */
[----:B--2---:R-:W-:Y:S01]  /*1a210*/  STL.64 [R1+0x20d8], R18 ;  /* 0x0020d81201007387 */ /* 0x004fe20000100a00 */
[----:B------:R0:W-:Y:S03]  /*1a220*/  STL.64 [R1+0x20d0], R16 ;  /* 0x0020d01001007387 */ /* 0x0001e60000100a00 */
[----:B------:R1:W-:Y:S01]  /*1a230*/  STL.64 [R1+0x20e0], R14 ;  /* 0x0020e00e01007387 */ /* 0x0003e20000100a00 */
[----:B0-----:R-:W2:Y:S01]  /*1a240*/  LDL.LU R16, [R1+0x2c0] ;  /* 0x0002c00001107983 */ /* 0x001ea20000300800 */
[----:B------:R-:W2:Y:S02]  /*1a250*/  LDL.LU R17, [R1+0x2c4] ;  /* 0x0002c40001117983 */ /* 0x000ea40000300800 */
[----:B------:R-:W3:Y:S02]  /*1a260*/  LDL.LU R18, [R1+0x2c8] ;  /* 0x0002c80001127983 */ /* 0x000ee40000300800 */
[----:B------:R-:W3:Y:S01]  /*1a270*/  LDL.LU R19, [R1+0x2cc] ;  /* 0x0002cc0001137983 */ /* 0x000ee20000300800 */
[----:B-1----:R-:W-:-:S02]  /*1a280*/  MOV R14, R11 ;  /* 0x0000000b000e7202 */ /* 0x002fc40000000f00 */
[----:B------:R-:W-:Y:S01]  /*1a290*/  MOV R15, R10 ;  /* 0x0000000a000f7202 */ /* 0x000fe20000000f00 */
[----:B---3--:R-:W-:Y:S01]  /*1a2a0*/  STL.64 [R1+0x20f0], R18 ;  /* 0x0020f01201007387 */ /* 0x008fe20000100a00 */
[----:B--2---:R-:W-:Y:S03]  /*1a2b0*/  STL.64 [R1+0x20e8], R16 ;  /* 0x0020e81001007387 */ /* 0x004fe60000100a00 */
[----:B------:R0:W-:Y:S02]  /*1a2c0*/  STL.64 [R1+0x20f8], R14 ;  /* 0x0020f80e01007387 */ /* 0x0001e40000100a00 */
[----:B0-----:R-:W-:Y:S01]  /*1a2d0*/  IMAD.MOV.U32 R14, RZ, RZ, R9 ;  /* 0x000000ffff0e7224 */ /* 0x001fe200078e0009 */
[----:B------:R-:W-:-:S05]  /*1a2e0*/  MOV R15, R8 ;  /* 0x00000008000f7202 */ /* 0x000fca0000000f00 */
[----:B------:R0:W-:Y:S01]  /*1a2f0*/  STL.64 [R1+0x2110], R14 ;  /* 0x0021100e01007387 */ /* 0x0001e20000100a00 */
[----:B------:R-:W2:Y:S02]  /*1a300*/  LDL.LU R16, [R1+0x2d0] ;  /* 0x0002d00001107983 */ /* 0x000ea40000300800 */
[----:B------:R-:W2:Y:S02]  /*1a310*/  LDL.LU R17, [R1+0x2d4] ;  /* 0x0002d40001117983 */ /* 0x000ea40000300800 */
[----:B------:R-:W3:Y:S01]  /*1a320*/  LDL.LU R18, [R1+0x2d8] ;  /* 0x0002d80001127983 */ /* 0x000ee20000300800 */
[----:B------:R-:W3:Y:S01]  /*1a330*/  LDL.LU R19, [R1+0x2dc] ;  /* 0x0002dc0001137983 */ /* 0x000ee20000300800 */
[----:B------:R-:W2:Y:S02]  /*1a340*/  LDL.LU R12, [R1+0x130] ;  /* 0x00013000010c7983 */ /* 0x000ea40000300800 */
[----:B------:R-:W4:Y:S01]  /*1a350*/  LDL.LU R13, [R1+0x134] ;  /* 0x00013400010d7983 */ /* 0x000f220000300800 */
[----:B0-----:R-:W4:Y:S01]  /*1a360*/  LDL.LU R14, [R1+0x138] ;  /* 0x00013800010e7983 */ /* 0x001f220000300800 */
        /* <DEDUP_REMOVED lines=9> */
[----:B------:R-:W2:Y:S02]  /*1a400*/  LDL.LU R18, [R1+0x178] ;  /* 0x0001780001127983 */ /* 0x000ea40000300800 */
[----:B------:R-:W2:Y:S01]  /*1a410*/  LDL.LU R19, [R1+0x17c] ;  /* 0x00017c0001137983 */ /* 0x000ea20000300800 */
[----:B------:R-:W-:Y:S01]  /*1a420*/  STL.64 [R1+0x2028], R22 ;  /* 0x0020281601007387 */ /* 0x000fe20000100a00 */
[----:B------:R0:W-:Y:S03]  /*1a430*/  STL.64 [R1+0x2020], R20 ;  /* 0x0020201401007387 */ /* 0x0001e60000100a00 */
[----:B0-----:R-:W3:Y:S01]  /*1a440*/  LDL.LU R20, [R1+0x160] ;  /* 0x0001600001147983 */ /* 0x001ee20000300800 */
[----:B------:R-:W3:Y:S01]  /*1a450*/  LDL.LU R21, [R1+0x164] ;  /* 0x0001640001157983 */ /* 0x000ee20000300800 */
[----:B------:R-:W-:Y:S01]  /*1a460*/  MOV R22, R27 ;  /* 0x0000001b00167202 */ /* 0x000fe20000000f00 */
[----:B----4-:R-:W-:Y:S01]  /*1a470*/  IMAD.MOV.U32 R23, RZ, RZ, R26 ;  /* 0x000000ffff177224 */ /* 0x010fe200078e001a */
[----:B------:R-:W4:Y:S01]  /*1a480*/  LDL.LU R27, [R1+0x2134] ;  /* 0x00213400011b7983 */ /* 0x000f220000300800 */
[----:B------:R-:W2:Y:S03]  /*1a490*/  LDL.LU R26, [R1+0x2130] ;  /* 0x00213000011a7983 */ /* 0x000ea60000300800 */
[----:B------:R-:W-:Y:S04]  /*1a4a0*/  STL.64 [R1+0x2040], R22 ;  /* 0x0020401601007387 */ /* 0x000fe80000100a00 */
[----:B---3--:R0:W-:Y:S04]  /*1a4b0*/  STL.64 [R1+0x2038], R20 ;  /* 0x0020381401007387 */ /* 0x0081e80000100a00 */
[----:B0-----:R-:W3:Y:S01]  /*1a4c0*/  LDL.LU R20, [R1+0x250] ;  /* 0x0002500001147983 */ /* 0x001ee20000300800 */
[----:B------:R-:W3:Y:S02]  /*1a4d0*/  LDL.LU R21, [R1+0x254] ;  /* 0x0002540001157983 */ /* 0x000ee40000300800 */
[----:B------:R-:W2:Y:S02]  /*1a4e0*/  LDL.LU R22, [R1+0x258] ;  /* 0x0002580001167983 */ /* 0x000ea40000300800 */
[----:B------:R-:W2:Y:S02]  /*1a4f0*/  LDL.LU R23, [R1+0x25c] ;  /* 0x00025c0001177983 */ /* 0x000ea40000300800 */
[----:B--2---:R-:W-:Y:S01]  /*1a500*/  STL.64 [R1+0x2058], R22 ;  /* 0x0020581601007387 */ /* 0x004fe20000100a00 */
[----:B---3--:R0:W-:Y:S03]  /*1a510*/  STL.64 [R1+0x2050], R20 ;  /* 0x0020501401007387 */ /* 0x0081e60000100a00 */
[----:B0-----:R-:W2:Y:S01]  /*1a520*/  LDL.LU R20, [R1+0x260] ;  /* 0x0002600001147983 */ /* 0x001ea20000300800 */
[----:B------:R-:W2:Y:S01]  /*1a530*/  LDL.LU R21, [R1+0x264] ;  /* 0x0002640001157983 */ /* 0x000ea20000300800 */
[----:B------:R-:W-:-:S02]  /*1a540*/  MOV R22, R26 ;  /* 0x0000001a00167202 */ /* 0x000fc40000000f00 */
[----:B----4-:R-:W-:Y:S01]  /*1a550*/  MOV R23, R27 ;  /* 0x0000001b00177202 */ /* 0x010fe20000000f00 */
[----:B------:R-:W3:Y:S01]  /*1a560*/  LDL.LU R26, [R1+0x212c] ;  /* 0x00212c00011a7983 */ /* 0x000ee20000300800 */
[----:B------:R-:W3:Y:S03]  /*1a570*/  LDL.LU R27, [R1+0x2128] ;  /* 0x00212800011b7983 */ /* 0x000ee60000300800 */
[----:B------:R-:W-:Y:S04]  /*1a580*/  STL.64 [R1+0x2070], R22 ;  /* 0x0020701601007387 */ /* 0x000fe80000100a00 */
[----:B--2---:R0:W-:Y:S01]  /*1a590*/  STL.64 [R1+0x2068], R20 ;  /* 0x0020681401007387 */ /* 0x0041e20000100a00 */
[----:B---3--:R-:W-:Y:S03]  /*1a5a0*/  HMMA.16816.F32.BF16 R4, R4, R26, R8 ;  /* 0x0000001a0404723c */ /* 0x008fe60000041808 */
[----:B0-----:R-:W2:Y:S01]  /*1a5b0*/  LDL.LU R20, [R1+0x270] ;  /* 0x0002700001147983 */ /* 0x001ea20000300800 */
[----:B------:R-:W2:Y:S02]  /*1a5c0*/  LDL.LU R21, [R1+0x274] ;  /* 0x0002740001157983 */ /* 0x000ea40000300800 */
[----:B------:R-:W2:Y:S02]  /*1a5d0*/  LDL.LU R22, [R1+0x278] ;  /* 0x0002780001167983 */ /* 0x000ea40000300800 */
[----:B------:R-:W2:Y:S01]  /*1a5e0*/  LDL.LU R23, [R1+0x27c] ;  /* 0x00027c0001177983 */ /* 0x000ea20000300800 */
[----:B------:R-:W3:Y:S01]  /*1a5f0*/  LDL.LU.64 R10, [R1+0x2120] ;  /* 0x00212000010a7983 */ /* 0x000ee20000300a00 */
[----:B------:R-:W3:Y:S11]  /*1a600*/  LDL.LU.64 R8, [R1+0x2118] ;  /* 0x0021180001087983 */ /* 0x000ef60000300a00 */
[----:B------:R-:W-:Y:S02]  /*1a610*/  @!UPT UIADD3 URZ, URZ, URZ, URZ ;  /* 0x0000003f3f3ff290 */ /* 0x000fe4000fffe03f */
[----:B------:R-:W-:Y:S01]  /*1a620*/  STL.64 [R1+0x580], R4 ;  /* 0x0005800401007387 */ /* 0x000fe20000100a00 */
[----:B------:R0:W-:Y:S02]  /*1a630*/  STL.64 [R1+0x588], R6 ;  /* 0x0005880601007387 */ /* 0x0001e40000100a00 */
[----:B0-----:R-:W-:Y:S01]  /*1a640*/  IMAD.MOV.U32 R6, RZ, RZ, R3 ;  /* 0x000000ffff067224 */ /* 0x001fe200078e0003 */
[----:B------:R-:W-:-:S07]  /*1a650*/  MOV R7, R2 ;  /* 0x0000000200077202 */ /* 0x000fce0000000f00 */
[C---:B---3--:R-:W-:Y:S01]  /*1a660*/  HMMA.16816.F32.BF16 R4, R8.reuse, R6, R12 ;  /* 0x000000060804723c */ /* 0x048fe2000004180c */
[----:B------:R-:W3:Y:S11]  /*1a670*/  LDL.LU.64 R14, [R1+0x2110] ;  /* 0x00211000010e7983 */ /* 0x000ef60000300a00 */
[----:B------:R-:W-:Y:S11]  /*1a680*/  @!UPT UIADD3 URZ, URZ, URZ, URZ ;  /* 0x0000003f3f3ff290 */ /* 0x000ff6000fffe03f */
[----:B------:R-:W-:Y:S01]  /*1a690*/  STL [R1+0x1fcc], R5 ;  /* 0x001fcc0501007387 */ /* 0x000fe20000100800 */
[----:B------:R-:W-:Y:S02]  /*1a6a0*/  STL [R1+0x1fc8], R6 ;  /* 0x001fc80601007387 */ /* 0x000fe40000100800 */
[----:B------:R-:W-:Y:S01]  /*1a6b0*/  STL [R1+0x1fc4], R7 ;  /* 0x001fc40701007387 */ /* 0x000fe20000100800 */
[C---:B---3--:R-:W-:Y:S01]  /*1a6c0*/  HMMA.16816.F32.BF16 R12, R8.reuse, R14, R16 ;  /* 0x0000000e080c723c */ /* 0x048fe20000041810 */
[----:B------:R-:W3:Y:S01]  /*1a6d0*/  LDL.LU.64 R18, [R1+0x2108] ;  /* 0x0021080001127983 */ /* 0x000ee20000300a00 */
[----:B------:R-:W3:Y:S11]  /*1a6e0*/  LDL.LU.64 R16, [R1+0x2100] ;  /* 0x0021000001107983 */ /* 0x000ef60000300a00 */
[----:B------:R-:W-:Y:S10]  /*1a6f0*/  @!UPT UIADD3 URZ, URZ, URZ, URZ ;  /* 0x0000003f3f3ff290 */ /* 0x000ff4000fffe03f */
[----:B------:R-:W-:Y:S01]  /*1a700*/  STL.64 [R1], R12 ;  /* 0x0000000c01007387 */ /* 0x000fe20000100a00 */
[----:B------:R0:W-:Y:S03]  /*1a710*/  STL.64 [R1+0x8], R14 ;  /* 0x0000080e01007387 */ /* 0x0001e60000100a00 */
[----:B0-----:R-:W3:Y:S02]  /*1a720*/  LDL.LU.64 R14, [R1+0x20f8] ;  /* 0x0020f800010e7983 */ /* 0x001ee40000300a00 */
[C---:B---3--:R-:W-:Y:S02]  /*1a730*/  HMMA.16816.F32.BF16 R12, R8.reuse, R14, R16 ;  /* 0x0000000e080c723c */ /* 0x048fe40000041810 */
[----:B------:R-:W3:Y:S01]  /*1a740*/  LDL.LU.64 R18, [R1+0x20f0] ;  /* 0x0020f00001127983 */ /* 0x000ee20000300a00 */
[----:B------:R-:W3:Y:S11]  /*1a750*/  LDL.LU.64 R16, [R1+0x20e8] ;  /* 0x0020e80001107983 */ /* 0x000ef60000300a00 */
[----:B------:R-:W-:Y:S09]  /*1a760*/  @!UPT UIADD3 URZ, URZ, URZ, URZ ;  /* 0x0000003f3f3ff290 */ /* 0x000ff2000fffe03f */
[----:B------:R-:W-:Y:S01]  /*1a770*/  STL.64 [R1+0x2d0], R12 ;  /* 0x0002d00c01007387 */ /* 0x000fe20000100a00 */
        /* <DEDUP_REMOVED lines=31> */
[----:B------:R-:W2:Y:S11]  /*1a970*/  LDL.LU.64 R18, [R1+0x2078] ;  /* 0x0020780001127983 */ /* 0x000eb60000300a00 */
[----:B------:R-:W-:Y:S10]  /*1a980*/  @!UPT UIADD3 URZ, URZ, URZ, URZ ;  /* 0x0000003f3f3ff290 */ /* 0x000ff4000fffe03f */
[----:B------:R-:W-:Y:S01]  /*1a990*/  STL.64 [R1+0x460], R12 ;  /* 0x0004600c01007387 */ /* 0x000fe20000100a00 */
[----:B------:R0:W-:Y:S03]  /*1a9a0*/  STL.64 [R1+0x468], R14 ;  /* 0x0004680e01007387 */ /* 0x0001e60000100a00 */
[----:B0-----:R-:W3:Y:S01]  /*1a9b0*/  LDL.64 R14, [R1+0x9d0] ;  /* 0x0009d000010e7983 */ /* 0x001ee20000100a00 */
[C---:B--2---:R-:W-:Y:S03]  /*1a9c0*/  HMMA.16816.F32.BF16 R16, R8.reuse, R18, R20 ;  /* 0x000000120810723c */ /* 0x044fe60000041814 */
[----:B------:R-:W2:Y:S01]  /*1a9d0*/  LDL.LU.64 R22, [R1+0x2070] ;  /* 0x0020700001167983 */ /* 0x000ea20000300a00 */
[----:B------:R-:W2:Y:S11]  /*1a9e0*/  LDL.LU.64 R20, [R1+0x2068] ;  /* 0x0020680001147983 */ /* 0x000eb60000300a00 */
[----:B------:R-:W-:Y:S08]  /*1a9f0*/  @!UPT UIADD3 URZ, URZ, URZ, URZ ;  /* 0x0000003f3f3ff290 */ /* 0x000ff0000fffe03f */
[----:B------:R-:W-:Y:S01]  /*1aa00*/  STL.64 [R1+0x4c0], R16 ;  /* 0x0004c01001007387 */ /* 0x000fe20000100a00 */
[----:B------:R0:W-:Y:S03]  /*1aa10*/  STL.64 [R1+0x4c8], R18 ;  /* 0x0004c81201007387 */ /* 0x0001e60000100a00 */
[----:B0-----:R-:W2:Y:S01]  /*1aa20*/  LDL.LU.64 R18, [R1+0x2060] ;  /* 0x0020600001127983 */ /* 0x001ea20000300a00 */
[----:B------:R-:W4:Y:S02]  /*1aa30*/  LDL.64 R12, [R1+0x9b8] ;  /* 0x0009b800010c7983 */ /* 0x000f240000100a00 */
[----:B------:R-:W5:Y:S02]  /*1aa40*/  LDL.64 R2, [R1+0x9d8] ;  /* 0x0009d80001027983 */ /* 0x000f640000100a00 */
[----:B---3--:R-:W-:Y:S01]  /*1aa50*/  STL.64 [R1+0x1fd8], R14 ;  /* 0x001fd80e01007387 */ /* 0x008fe20000100a00 */
[C---:B--2---:R-:W-:Y:S01]  /*1aa60*/  HMMA.16816.F32.BF16 R16, R8.reuse, R18, R20 ;  /* 0x000000120810723c */ /* 0x044fe20000041814 */
[----:B----4-:R-:W-:Y:S01]  /*1aa70*/  STL.64 [R1+0x1fd0], R12 ;  /* 0x001fd00c01007387 */ /* 0x010fe20000100a00 */
[----:B------:R-:W2:Y:S02]  /*1aa80*/  LDL.LU.64 R22, [R1+0x2058] ;  /* 0x0020580001167983 */ /* 0x000ea40000300a00 */
[----:B------:R-:W2:Y:S11]  /*1aa90*/  LDL.LU.64 R20, [R1+0x2050] ;  /* 0x0020500001147983 */ /* 0x000eb60000300a00 */
[----:B------:R-:W-:Y:S08]  /*1aaa0*/  @!UPT UIADD3 URZ, URZ, URZ, URZ ;  /* 0x0000003f3f3ff290 */ /* 0x000ff0000fffe03f */
[----:B------:R-:W-:Y:S01]  /*1aab0*/  STL.64 [R1+0x4d0], R16 ;  /* 0x0004d01001007387 */ /* 0x000fe20000100a00 */
[----:B------:R0:W-:Y:S03]  /*1aac0*/  STL.64 [R1+0x4d8], R18 ;  /* 0x0004d81201007387 */ /* 0x0001e60000100a00 */
[----:B0-----:R-:W2:Y:S02]  /*1aad0*/  LDL.LU.64 R18, [R1+0x2048] ;  /* 0x0020480001127983 */ /* 0x001ea40000300a00 */
[C---:B--2---:R-:W-:Y:S02]  /*1aae0*/  HMMA.16816.F32.BF16 R16, R8.reuse, R18, R20 ;  /* 0x000000120810723c */ /* 0x044fe40000041814 */
[----:B------:R-:W2:Y:S01]  /*1aaf0*/  LDL.LU.64 R22, [R1+0x2040] ;  /* 0x0020400001167983 */ /* 0x000ea20000300a00 */
[----:B------:R-:W2:Y:S11]  /*1ab00*/  LDL.LU.64 R20, [R1+0x2038] ;  /* 0x0020380001147983 */ /* 0x000eb60000300a00 */
[----:B------:R-:W-:Y:S09]  /*1ab10*/  @!UPT UIADD3 URZ, URZ, URZ, URZ ;  /* 0x0000003f3f3ff290 */ /* 0x000ff2000fffe03f */
[----:B------:R-:W-:Y:S01]  /*1ab20*/  STL.64 [R1+0x4e0], R16 ;  /* 0x0004e01001007387 */ /* 0x000fe20000100a00 */
[----:B------:R0:W-:Y:S03]  /*1ab30*/  STL.64 [R1+0x4e8], R18 ;  /* 0x0004e81201007387 */ /* 0x0001e60000100a00 */
[----:B0-----:R-:W2:Y:S01]  /*1ab40*/  LDL.LU.64 R18, [R1+0x2030] ;  /* 0x0020300001127983 */ /* 0x001ea20000300a00 */
[----:B------:R-:W-:Y:S02]  /*1ab50*/  MOV R12, R28 ;  /* 0x0000001c000c7202 */ /* 0x000fe40000000f00 */
[----:B------:R-:W3:Y:S01]  /*1ab60*/  LDL.64 R28, [R1+0x9b0] ;  /* 0x0009b000011c7983 */ /* 0x000ee20000100a00 */
[C---:B--2---:R-:W-:Y:S01]  /*1ab70*/  HMMA.16816.F32.BF16 R16, R8.reuse, R18, R20 ;  /* 0x000000120810723c */ /* 0x044fe20000041814 */
[----:B------:R-:W2:Y:S01]  /*1ab80*/  LDL.LU.64 R22, [R1+0x2028] ;  /* 0x0020280001167983 */ /* 0x000ea20000300a00 */
[----:B------:R-:W2:Y:S11]  /*1ab90*/  LDL.LU.64 R20, [R1+0x2020] ;  /* 0x0020200001147983 */ /* 0x000eb60000300a00 */
[----:B------:R-:W-:Y:S10]  /*1aba0*/  @!UPT UIADD3 URZ, URZ, URZ, URZ ;  /* 0x0000003f3f3ff290 */ /* 0x000ff4000fffe03f */
        /* <DEDUP_REMOVED lines=9> */
[----:B0-----:R-:W2:Y:S02]  /*1ac40*/  LDL.LU.64 R18, [R1+0x2000] ;  /* 0x0020000001127983 */ /* 0x001ea40000300a00 */
[C---:B--2---:R-:W-:Y:S02]  /*1ac50*/  HMMA.16816.F32.BF16 R16, R8.reuse, R18, R20 ;  /* 0x000000120810723c */ /* 0x044fe40000041814 */
[----:B------:R-:W2:Y:S01]  /*1ac60*/  LDL.LU.64 R22, [R1+0x1ff8] ;  /* 0x001ff80001167983 */ /* 0x000ea20000300a00 */
[----:B------:R-:W4:Y:S11]  /*1ac70*/  LDL.LU R21, [R1+0x1ff0] ;  /* 0x001ff00001157983 */ /* 0x000f360000300800 */
[----:B------:R-:W-:Y:S09]  /*1ac80*/  @!UPT UIADD3 URZ, URZ, URZ, URZ ;  /* 0x0000003f3f3ff290 */ /* 0x000ff2000fffe03f */
[----:B------:R-:W-:Y:S01]  /*1ac90*/  STL.64 [R1+0x540], R16 ;  /* 0x0005401001007387 */ /* 0x000fe20000100a00 */
[----:B------:R0:W-:Y:S03]  /*1aca0*/  STL.64 [R1+0x548], R18 ;  /* 0x0005481201007387 */ /* 0x0001e60000100a00 */
[----:B0-----:R-:W2:Y:S01]  /*1acb0*/  LDL.LU.64 R18, [R1+0x1fe8] ;  /* 0x001fe80001127983 */ /* 0x001ea20000300a00 */
[----:B------:R-:W2:Y:S02]  /*1acc0*/  LDL.LU.64 R16, [R1+0x1fe0] ;  /* 0x001fe00001107983 */ /* 0x000ea40000300a00 */
[----:B-----5:R-:W-:Y:S01]  /*1acd0*/  IMAD.MOV.U32 R13, RZ, RZ, R25 ;  /* 0x000000ffff0d7224 */ /* 0x020fe200078e0019 */
[----:B------:R-:W-:Y:S02]  /*1ace0*/  MOV R14, R24 ;  /* 0x00000018000e7202 */ /* 0x000fe40000000f00 */
[----:B------:R-:W-:Y:S01]  /*1acf0*/  MOV R15, R0 ;  /* 0x00000000000f7202 */ /* 0x000fe20000000f00 */
[----:B------:R-:W5:Y:S01]  /*1ad00*/  LDL.64 R6, [R1+0x998] ;  /* 0x0009980001067983 */ /* 0x000f620000100a00 */
[C---:B--2---:R-:W-:Y:S08]  /*1ad10*/  HMMA.16816.F32.BF16 R16, R8.reuse, R22, R16 ;  /* 0x000000160810723c */ /* 0x044ff00000041810 */
[----:B------:R-:W-:Y:S11]  /*1ad20*/  HMMA.16816.F32.BF16 R8, R8, R26, R12 ;  /* 0x0000001a0808723c */ /* 0x000ff6000004180c */
[----:B------:R-:W-:Y:S04]  /*1ad30*/  @!UPT UIADD3 URZ, URZ, URZ, URZ ;  /* 0x0000003f3f3ff290 */ /* 0x000fe8000fffe03f */
[----:B------:R-:W-:Y:S01]  /*1ad40*/  STL.64 [R1+0x570], R16 ;  /* 0x0005701001007387 */ /* 0x000fe20000100a00 */
[----:B------:R0:W-:Y:S02]  /*1ad50*/  STL.64 [R1+0x578], R18 ;  /* 0x0005781201007387 */ /* 0x0001e40000100a00 */
[----:B------:R-:W2:Y:S01]  /*1ad60*/  LDL.64 R24, [R1+0x978] ;  /* 0x0009780001187983 */ /* 0x000ea20000100a00 */
[----:B0-----:R-:W2:Y:S01]  /*1ad70*/  LDL.64 R18, [R1+0x990] ;  /* 0x0009900001127983 */ /* 0x001ea20000100a00 */
[----:B------:R-:W2:Y:S02]  /*1ad80*/  LDL.LU.64 R14, [R1+0x1fd8] ;  /* 0x001fd800010e7983 */ /* 0x000ea40000300a00 */
[----:B------:R-:W3:Y:S02]  /*1ad90*/  LDL.LU.64 R12, [R1+0x1fd0] ;  /* 0x001fd000010c7983 */ /* 0x000ee40000300a00 */
[----:B----4-:R-:W-:Y:S01]  /*1ada0*/  IMAD.WIDE R2, R21, 0x2, R2 ;  /* 0x0000000215027825 */ /* 0x010fe200078e0202 */
[----:B------:R3:W-:Y:S03]  /*1adb0*/  STL.64 [R1+0x560], R8 ;  /* 0x0005600801007387 */ /* 0x0007e60000100a00 */
[----:B------:R0:W-:Y:S02]  /*1adc0*/  STL.64 [R1+0x568], R10 ;  /* 0x0005680a01007387 */ /* 0x0001e40000100a00 */
[----:B------:R-:W-:-:S02]  /*1add0*/  IMAD.MOV.U32 R20, RZ, RZ, R16 ;  /* 0x000000ffff147224 */ /* 0x000fc400078e0010 */
[----:B------:R-:W4:Y:S01]  /*1ade0*/  LDL.64 R22, [R1+0x930] ;  /* 0x0009300001167983 */ /* 0x000f220000100a00 */
[----:B------:R2:W4:Y:S04]  /*1adf0*/  LDG.E.U16 R0, [R2.64] ;  /* 0x0000000402007981 */ /* 0x000528000c1e1500 */
[----:B------:R-:W4:Y:S01]  /*1ae00*/  LDL.64 R16, [R1+0x958] ;  /* 0x0009580001107983 */ /* 0x000f220000100a00 */
[----:B--2---:R-:W-:-:S03]  /*1ae10*/  IMAD.WIDE R2, R21, 0x2, R14 ;  /* 0x0000000215027825 */ /* 0x004fc600078e020e */
[----:B------:R-:W2:Y:S01]  /*1ae20*/  LDL.64 R14, [R1+0x970] ;  /* 0x00097000010e7983 */ /* 0x000ea20000100a00 */
[----:B---3--:R-:W-:-:S04]  /*1ae30*/  IMAD.WIDE R8, R21, 0x2, R12 ;  /* 0x0000000215087825 */ /* 0x008fc800078e020c */
[----:B------:R-:W3:Y:S02]  /*1ae40*/  LDL.64 R12, [R1+0x950] ;  /* 0x00095000010c7983 */ /* 0x000ee40000100a00 */
[C---:B0-----:R-:W-:Y:S02]  /*1ae50*/  IMAD.WIDE R10, R21.reuse, 0x2, R28 ;  /* 0x00000002150a7825 */ /* 0x041fe400078e021c */
[----:B------:R5:W3:Y:S04]  /*1ae60*/  LDG.E.U16 R28, [R2.64] ;  /* 0x00000004021c7981 */ /* 0x000ae8000c1e1500 */
[----:B------:R0:W3:Y:S04]  /*1ae70*/  LDG.E.U16 R29, [R8.64] ;  /* 0x00000004081d7981 */ /* 0x0000e8000c1e1500 */
[----:B------:R1:W3:Y:S01]  /*1ae80*/  LDG.E.U16 R26, [R10.64] ;  /* 0x000000040a1a7981 */ /* 0x0002e2000c1e1500 */
[----:B-----5:R-:W-:-:S04]  /*1ae90*/  IMAD.WIDE R2, R21, 0x2, R6 ;  /* 0x0000000215027825 */ /* 0x020fc800078e0206 */
[C---:B0-----:R-:W-:Y:S01]  /*1aea0*/  IMAD.WIDE R8, R21.reuse, 0x2, R18 ;  /* 0x0000000215087825 */ /* 0x041fe200078e0212 */
[----:B------:R-:W5:Y:S03]  /*1aeb0*/  LDL.64 R6, [R1+0x938] ;  /* 0x0009380001067983 */ /* 0x000f660000100a00 */
[C---:B-1----:R-:W-:Y:S01]  /*1aec0*/  IMAD.WIDE R10, R21.reuse, 0x2, R24 ;  /* 0x00000002150a7825 */ /* 0x042fe200078e0218 */
[----:B------:R2:W5:Y:S04]  /*1aed0*/  LDG.E.U16 R27, [R2.64] ;  /* 0x00000004021b7981 */ /* 0x000568000c1e1500 */
[----:B------:R4:W5:Y:S04]  /*1aee0*/  LDG.E.U16 R24, [R8.64] ;  /* 0x0000000408187981 */ /* 0x000968000c1e1500 */
[----:B------:R3:W5:Y:S04]  /*1aef0*/  LDG.E.U16 R25, [R10.64] ;  /* 0x000000040a197981 */ /* 0x000768000c1e1500 */
[----:B------:R-:W5:Y:S01]  /*1af00*/  LDL.64 R18, [R1+0x918] ;  /* 0x0009180001127983 */ /* 0x000f620000100a00 */
[----:B----4-:R-:W-:-:S03]  /*1af10*/  IMAD.WIDE R8, R21, 0x2, R16 ;  /* 0x0000000215087825 */ /* 0x010fc600078e0210 */
[----:B------:R-:W4:Y:S01]  /*1af20*/  LDL.64 R16, [R1+0x8f8] ;  /* 0x0008f80001107983 */ /* 0x000f220000100a00 */
[----:B--2---:R-:W-:-:S04]  /*1af30*/  IMAD.WIDE R2, R21, 0x2, R14 ;  /* 0x0000000215027825 */ /* 0x004fc800078e020e */
[C---:B---3--:R-:W-:Y:S01]  /*1af40*/  IMAD.WIDE R10, R21.reuse, 0x2, R12 ;  /* 0x00000002150a7825 */ /* 0x048fe200078e020c */
[----:B------:R-:W2:Y:S04]  /*1af50*/  LDL.64 R14, [R1+0x910] ;  /* 0x00091000010e7983 */ /* 0x000ea80000100a00 */
[----:B------:R5:W3:Y:S04]  /*1af60*/  LDG.E.U16 R5, [R2.64] ;  /* 0x0000000402057981 */ /* 0x000ae8000c1e1500 */
[----:B------:R-:W2:Y:S01]  /*1af70*/  LDL.64 R12, [R1+0x8f0] ;  /* 0x0008f000010c7983 */ /* 0x000ea20000100a00 */
[----:B------:R0:W-:Y:S03]  /*1af80*/  STL [R1+0xbc], R0 ;  /* 0x0000bc0001007387 */ /* 0x0001e60000100800 */
[----:B0-----:R0:W2:Y:S01]  /*1af90*/  LDG.E.U16 R0, [R8.64] ;  /* 0x0000000408007981 */ /* 0x0010a2000c1e1500 */
[----:B------:R1:W-:Y:S02]  /*1afa0*/  STL [R1+0xdc], R28 ;  /* 0x0000dc1c01007387 */ /* 0x0003e40000100800 */
[----:B-----5:R-:W-:-:S02]  /*1afb0*/  IMAD.WIDE R2, R21, 0x2, R6 ;  /* 0x0000000215027825 */ /* 0x020fc400078e0206 */
[----:B------:R-:W5:Y:S02]  /*1afc0*/  LDL.64 R6, [R1+0x8d8] ;  /* 0x0008d80001067983 */ /* 0x000f640000100a00 */
[----:B------:R4:W-:Y:S02]  /*1afd0*/  STL [R1+0xa8], R29 ;  /* 0x0000a81d01007387 */ /* 0x0009e40000100800 */
[----:B------:R-:W-:Y:S02]  /*1afe0*/  STL [R1+0x8c], R27 ;  /* 0x00008c1b01007387 */ /* 0x000fe40000100800 */
[----:B------:R4:W-:Y:S02]  /*1aff0*/  STL [R1+0xd8], R26 ;  /* 0x0000d81a01007387 */ /* 0x0009e40000100800 */
[C---:B0-----:R-:W-:Y:S01]  /*1b000*/  IMAD.WIDE R8, R21.reuse, 0x2, R22 ;  /* 0x0000000215087825 */ /* 0x041fe200078e0216 */
[----:B-1----:R0:W5:Y:S04]  /*1b010*/  LDG.E.U16 R28, [R10.64] ;  /* 0x000000040a1c7981 */ /* 0x002168000c1e1500 */
[----:B----4-:R1:W4:Y:S04]  /*1b020*/  LDG.E.U16 R29, [R2.64] ;  /* 0x00000004021d7981 */ /* 0x010328000c1e1500 */
[----:B------:R-:W4:Y:S01]  /*1b030*/  LDL.64 R26, [R1+0x8d0] ;  /* 0x0008d000011a7983 */ /* 0x000f220000100a00 */
[----:B------:R-:W-:Y:S02]  /*1b040*/  STL [R1+0xac], R25 ;  /* 0x0000ac1901007387 */ /* 0x000fe40000100800 */
[----:B------:R1:W-:Y:S02]  /*1b050*/  STL [R1+0xcc], R24 ;  /* 0x0000cc1801007387 */ /* 0x0003e40000100800 */
[C---:B0-----:R-:W-:Y:S01]  /*1b060*/  IMAD.WIDE R10, R21.reuse, 0x2, R18 ;  /* 0x00000002150a7825 */ /* 0x041fe200078e0212 */
[----:B-1----:R-:W4:Y:S04]  /*1b070*/  LDL.64 R24, [R1+0x8b8] ;  /* 0x0008b80001187983 */ /* 0x002f280000100a00 */
[----:B---3--:R0:W-:Y:S04]  /*1b080*/  STL [R1+0xc8], R5 ;  /* 0x0000c80501007387 */ /* 0x0081e80000100800 */
[----:B0-----:R0:W3:Y:S04]  /*1b090*/  LDG.E.U16 R5, [R8.64] ;  /* 0x0000000408057981 */ /* 0x0010e8000c1e1500 */
[----:B--2---:R1:W-:Y:S01]  /*1b0a0*/  STL [R1+0x9c], R0 ;  /* 0x00009c0001007387 */ /* 0x0043e20000100800 */
[----:B------:R-:W-:-:S04]  /*1b0b0*/  IMAD.WIDE R2, R21, 0x2, R14 ;  /* 0x0000000215027825 */ /* 0x000fc800078e020e */
[----:B------:R-:W2:Y:S02]  /*1b0c0*/  LDL.64 R22, [R1+0x8b0] ;  /* 0x0008b00001167983 */ /* 0x000ea40000100a00 */
[----:B------:R-:W2:Y:S01]  /*1b0d0*/  LDL.64 R18, [R1+0x898] ;  /* 0x0008980001127983 */ /* 0x000ea20000100a00 */
[----:B------:R-:W2:Y:S04]  /*1b0e0*/  LDL.64 R14, [R1+0x890] ;  /* 0x00089000010e7983 */ /* 0x000ea80000100a00 */
[----:B-1----:R1:W2:Y:S01]  /*1b0f0*/  LDG.E.U16 R0, [R10.64] ;  /* 0x000000040a007981 */ /* 0x0022a2000c1e1500 */
[----:B0-----:R-:W-:-:S03]  /*1b100*/  IMAD.WIDE R8, R21, 0x2, R16 ;  /* 0x0000000215087825 */ /* 0x001fc600078e0210 */
[----:B-----5:R0:W-:Y:S04]  /*1b110*/  STL [R1+0xb8], R28 ;  /* 0x0000b81c01007387 */ /* 0x0201e80000100800 */
[----:B----4-:R4:W-:Y:S01]  /*1b120*/  STL [R1+0x7c], R29 ;  /* 0x00007c1d01007387 */ /* 0x0109e20000100800 */
[----:B-1----:R-:W-:-:S03]  /*1b130*/  IMAD.WIDE R10, R21, 0x2, R12 ;  /* 0x00000002150a7825 */ /* 0x002fc600078e020c */
[----:B0-----:R0:W5:Y:S04]  /*1b140*/  LDG.E.U16 R28, [R2.64] ;  /* 0x00000004021c7981 */ /* 0x001168000c1e1500 */
[----:B----4-:R1:W4:Y:S01]  /*1b150*/  LDG.E.U16 R29, [R8.64] ;  /* 0x00000004081d7981 */ /* 0x010322000c1e1500 */
[----:B0-----:R-:W-:-:S04]  /*1b160*/  IMAD.WIDE R2, R21, 0x2, R6 ;  /* 0x0000000215027825 */ /* 0x001fc800078e0206 */
[----:B-1----:R-:W-:-:S05]  /*1b170*/  IMAD.WIDE R8, R21, 0x2, R26 ;  /* 0x0000000215087825 */ /* 0x002fca00078e021a */
[----:B------:R0:W5:Y:S04]  /*1b180*/  LDG.E.U16 R26, [R8.64] ;  /* 0x00000004081a7981 */ /* 0x000168000c1e1500 */
[----:B---3--:R1:W-:Y:S01]  /*1b190*/  STL [R1+0x98], R5 ;  /* 0x0000980501007387 */ /* 0x0083e20000100800 */
[----:B------:R-:W3:Y:S02]  /*1b1a0*/  LDL.64 R16, [R1+0x880] ;  /* 0x0008800001107983 */ /* 0x000ee40000100a00 */
[----:B------:R-:W3:Y:S02]  /*1b1b0*/  LDL.64 R12, [R1+0x878] ;  /* 0x00087800010c7983 */ /* 0x000ee40000100a00 */
[----:B------:R-:W3:Y:S01]  /*1b1c0*/  LDL.64 R6, [R1+0x870] ;  /* 0x0008700001067983 */ /* 0x000ee20000100a00 */
[----:B-1----:R1:W3:Y:S04]  /*1b1d0*/  LDG.E.U16 R5, [R10.64] ;  /* 0x000000040a057981 */ /* 0x0022e8000c1e1500 */
[----:B--2---:R2:W-:Y:S04]  /*1b1e0*/  STL [R1+0x6c], R0 ;  /* 0x00006c0001007387 */ /* 0x0045e80000100800 */
[----:B--2---:R2:W3:Y:S01]  /*1b1f0*/  LDG.E.U16 R0, [R2.64] ;  /* 0x0000000402007981 */ /* 0x0044e2000c1e1500 */
[----:B-1----:R-:W-:-:S05]  /*1b200*/  IMAD.WIDE R10, R21, 0x2, R24 ;  /* 0x00000002150a7825 */ /* 0x002fca00078e0218 */
[----:B------:R1:W3:Y:S01]  /*1b210*/  LDG.E.U16 R27, [R10.64] ;  /* 0x000000040a1b7981 */ /* 0x0002e2000c1e1500 */
[----:B--2---:R-:W-:-:S04]  /*1b220*/  IMAD.WIDE R2, R21, 0x2, R22 ;  /* 0x0000000215027825 */ /* 0x004fc800078e0216 */
[C---:B0-----:R-:W-:Y:S01]  /*1b230*/  IMAD.WIDE R8, R21.reuse, 0x2, R18 ;  /* 0x0000000215087825 */ /* 0x041fe200078e0212 */
[----:B----4-:R-:W-:Y:S04]  /*1b240*/  STL [R1+0x5c], R29 ;  /* 0x00005c1d01007387 */ /* 0x010fe80000100800 */
[----:B------:R3:W2:Y:S01]  /*1b250*/  LDG.E.U16 R19, [R2.64] ;  /* 0x0000000402137981 */ /* 0x0006a2000c1e1500 */
[----:B-----5:R0:W-:Y:S03]  /*1b260*/  STL [R1+0x88], R28 ;  /* 0x0000881c01007387 */ /* 0x0201e60000100800 */
[----:B------:R-:W4:Y:S01]  /*1b270*/  LDL.64 R24, [R1+0x858] ;  /* 0x0008580001187983 */ /* 0x000f220000100a00 */
[----:B-1----:R-:W-:-:S03]  /*1b280*/  IMAD.WIDE R10, R21, 0x2, R14 ;  /* 0x00000002150a7825 */ /* 0x002fc600078e020e */
[----:B------:R-:W5:Y:S04]  /*1b290*/  LDL.64 R14, [R1+0x850] ;  /* 0x00085000010e7983 */ /* 0x000f680000100a00 */
[----:B0-----:R-:W4:Y:S01]  /*1b2a0*/  LDL.64 R28, [R1+0x860] ;  /* 0x00086000011c7983 */ /* 0x001f220000100a00 */
[----:B---3--:R-:W-:-:S06]  /*1b2b0*/  IMAD.WIDE R2, R21, 0x2, R16 ;  /* 0x0000000215027825 */ /* 0x008fcc00078e0210 */
[----:B------:R-:W3:Y:S04]  /*1b2c0*/  LDG.E.U16 R3, [R2.64] ;  /* 0x0000000402037981 */ /* 0x000ee8000c1e1500 */
[----:B------:R0:W-:Y:S04]  /*1b2d0*/  STL [R1+0x78], R5 ;  /* 0x0000780501007387 */ /* 0x0001e80000100800 */
[----:B0-----:R0:W3:Y:S04]  /*1b2e0*/  LDG.E.U16 R5, [R8.64] ;  /* 0x0000000408057981 */ /* 0x0010e8000c1e1500 */
[----:B------:R1:W-:Y:S04]  /*1b2f0*/  STL [R1+0x4c], R0 ;  /* 0x00004c0001007387 */ /* 0x0003e80000100800 */
[----:B-1----:R1:W4:Y:S04]  /*1b300*/  LDG.E.U16 R0, [R10.64] ;  /* 0x000000040a007981 */ /* 0x002328000c1e1500 */
[----:B------:R-:W-:Y:S01]  /*1b310*/  STL [R1+0x3c], R27 ;  /* 0x00003c1b01007387 */ /* 0x000fe20000100800 */
[----:B------:R0:W-:Y:S02]  /*1b320*/  STL [R1+0x68], R26 ;  /* 0x0000681a01007387 */ /* 0x0001e40000100800 */
[----:B------:R-:W5:Y:S01]  /*1b330*/  LDL.64 R22, [R1+0x838] ;  /* 0x0008380001167983 */ /* 0x000f620000100a00 */
[----:B0-----:R-:W5:Y:S01]  /*1b340*/  LDL.64 R26, [R1+0x840] ;  /* 0x00084000011a7983 */ /* 0x001f620000100a00 */
[----:B--2---:R0:W-:Y:S02]  /*1b350*/  STL [R1+0x58], R19 ;  /* 0x0000581301007387 */ /* 0x0041e40000100800 */
[----:B------:R-:W-:-:S04]  /*1b360*/  IMAD.WIDE R8, R21, 0x2, R12 ;  /* 0x0000000215087825 */ /* 0x000fc800078e020c */
[C---:B-1----:R-:W-:Y:S01]  /*1b370*/  IMAD.WIDE R10, R21.reuse, 0x2, R6 ;  /* 0x00000002150a7825 */ /* 0x042fe200078e0206 */
[----:B0-----:R-:W2:Y:S04]  /*1b380*/  LDL.64 R18, [R1+0x830] ;  /* 0x0008300001127983 */ /* 0x001ea80000100a00 */
[----:B---3--:R0:W-:Y:S04]  /*1b390*/  STL [R1+0x38], R5 ;  /* 0x0000380501007387 */ /* 0x0081e80000100800 */
[----:B0-----:R0:W3:Y:S04]  /*1b3a0*/  LDG.E.U16 R5, [R8.64] ;  /* 0x0000000408057981 */ /* 0x0010e8000c1e1500 */
[----:B----4-:R1:W-:Y:S01]  /*1b3b0*/  STL [R1+0x48], R0 ;  /* 0x0000480001007387 */ /* 0x0103e20000100800 */
[----:B------:R-:W4:Y:S02]  /*1b3c0*/  LDL.64 R16, [R1+0x820] ;  /* 0x0008200001107983 */ /* 0x000f240000100a00 */
[----:B------:R-:W3:Y:S02]  /*1b3d0*/  LDL.64 R12, [R1+0x818] ;  /* 0x00081800010c7983 */ /* 0x000ee40000100a00 */
[----:B------:R-:W3:Y:S01]  /*1b3e0*/  LDL.64 R6, [R1+0x810] ;  /* 0x0008100001067983 */ /* 0x000ee20000100a00 */
[----:B------:R5:W-:Y:S01]  /*1b3f0*/  STL [R1+0x10], R3 ;  /* 0x0000100301007387 */ /* 0x000be20000100800 */
[----:B0-----:R-:W-:-:S03]  /*1b400*/  IMAD.WIDE R8, R21, 0x2, R24 ;  /* 0x0000000215087825 */ /* 0x001fc600078e0218 */
[----:B-1----:R0:W3:Y:S01]  /*1b410*/  LDG.E.U16 R0, [R10.64] ;  /* 0x000000040a007981 */ /* 0x0020e2000c1e1500 */
[----:B-----5:R-:W-:-:S03]  /*1b420*/  IMAD.WIDE R2, R21, 0x2, R28 ;  /* 0x0000000215027825 */ /* 0x020fc600078e021c */
[----:B------:R1:W5:Y:S04]  /*1b430*/  LDG.E.U16 R28, [R8.64] ;  /* 0x00000004081c7981 */ /* 0x000368000c1e1500 */
[----:B------:R2:W5:Y:S01]  /*1b440*/  LDG.E.U16 R25, [R2.64] ;  /* 0x0000000402197981 */ /* 0x000562000c1e1500 */
[----:B0-----:R-:W-:-:S05]  /*1b450*/  IMAD.WIDE R10, R21, 0x2, R14 ;  /* 0x00000002150a7825 */ /* 0x001fca00078e020e */
[----:B------:R0:W5:Y:S01]  /*1b460*/  LDG.E.U16 R29, [R10.64] ;  /* 0x000000040a1d7981 */ /* 0x000162000c1e1500 */
[----:B-1----:R-:W-:-:S04]  /*1b470*/  IMAD.WIDE R8, R21, 0x2, R22 ;  /* 0x0000000215087825 */ /* 0x002fc800078e0216 */
[C---:B--2---:R-:W-:Y:S02]  /*1b480*/  IMAD.WIDE R2, R21.reuse, 0x2, R26 ;  /* 0x0000000215027825 */ /* 0x044fe400078e021a */
[----:B------:R1:W2:Y:S04]  /*1b490*/  LDG.E.U16 R27, [R8.64] ;  /* 0x00000004081b7981 */ /* 0x0002a8000c1e1500 */
[----:B------:R4:W2:Y:S01]  /*1b4a0*/  LDG.E.U16 R23, [R2.64] ;  /* 0x0000000402177981 */ /* 0x0008a2000c1e1500 */
[----:B0-----:R-:W-:-:S05]  /*1b4b0*/  IMAD.WIDE R10, R21, 0x2, R18 ;  /* 0x00000002150a7825 */ /* 0x001fca00078e0212 */
[----:B------:R3:W2:Y:S01]  /*1b4c0*/  LDG.E.U16 R26, [R10.64] ;  /* 0x000000040a1a7981 */ /* 0x0006a2000c1e1500 */
[----:B----4-:R-:W-:-:S04]  /*1b4d0*/  IMAD.WIDE R2, R21, 0x2, R16 ;  /* 0x0000000215027825 */ /* 0x010fc800078e0210 */
[----:B---3--:R-:W-:-:S04]  /*1b4e0*/  IMAD.WIDE R10, R21, 0x2, R6 ;  /* 0x00000002150a7825 */ /* 0x008fc800078e0206 */
[C---:B-1----:R-:W-:Y:S01]  /*1b4f0*/  IMAD.WIDE R8, R21.reuse, 0x2, R12 ;  /* 0x0000000215087825 */ /* 0x042fe200078e020c */
[----:B------:R0:W3:Y:S04]  /*1b500*/  LDG.E.U16 R22, [R2.64] ;  /* 0x0000000402167981 */ /* 0x0000e8000c1e1500 */
[----:B-----5:R1:W-:Y:S01]  /*1b510*/  STL [R1+0x1f94], R25 ;  /* 0x001f941901007387 */ /* 0x0203e20000100800 */
[----:B------:R-:W4:Y:S03]  /*1b520*/  LDL R15, [R1+0x48c] ;  /* 0x00048c00010f7983 */ /* 0x000f260000100800 */
[----:B-1----:R-:W5:Y:S01]  /*1b530*/  LDL.64 R24, [R1+0x7f0] ;  /* 0x0007f00001187983 */ /* 0x002f620000100a00 */
[----:B------:R1:W-:Y:S03]  /*1b540*/  STL [R1+0x28], R5 ;  /* 0x0000280501007387 */ /* 0x0003e60000100800 */
[----:B-1----:R-:W4:Y:S01]  /*1b550*/  LDL.LU R5, [R1+0x304] ;  /* 0x0003040001057983 */ /* 0x002f220000300800 */
[----:B------:R-:W3:Y:S02]  /*1b560*/  LDL.LU R6, [R1+0xd4] ;  /* 0x0000d40001067983 */ /* 0x000ee40000300800 */
[----:B------:R-:W3:Y:S02]  /*1b570*/  LDL.LU R7, [R1+0xc4] ;  /* 0x0000c40001077983 */ /* 0x000ee40000300800 */
[----:B------:R-:W3:Y:S01]  /*1b580*/  LDL.LU R16, [R1+0xb4] ;  /* 0x0000b40001107983 */ /* 0x000ee20000300800 */
[----:B------:R-:W3:Y:S01]  /*1b590*/  LDL.LU R17, [R1+0xa4] ;  /* 0x0000a40001117983 */ /* 0x000ee20000300800 */
[----:B------:R-:W3:Y:S02]  /*1b5a0*/  LDL.LU R18, [R1+0x94] ;  /* 0x0000940001127983 */ /* 0x000ee40000300800 */
[----:B------:R-:W3:Y:S02]  /*1b5b0*/  LDL.LU R19, [R1+0x84] ;  /* 0x0000840001137983 */ /* 0x000ee40000300800 */
[----:B------:R-:W3:Y:S01]  /*1b5c0*/  LDL.LU R12, [R1+0x74] ;  /* 0x00007400010c7983 */ /* 0x000ee20000300800 */
[----:B------:R-:W3:Y:S01]  /*1b5d0*/  LDL.LU R13, [R1+0x64] ;  /* 0x00006400010d7983 */ /* 0x000ee20000300800 */
[----:B------:R1:W-:Y:S02]  /*1b5e0*/  STL [R1+0x2c], R0 ;  /* 0x00002c0001007387 */ /* 0x0003e40000100800 */
[----:B------:R-:W3:Y:S01]  /*1b5f0*/  LDL.LU R14, [R1+0x54] ;  /* 0x00005400010e7983 */ /* 0x000ee20000300800 */
[----:B-1----:R-:W3:Y:S01]  /*1b600*/  LDL.LU R0, [R1+0x44] ;  /* 0x0000440001007983 */ /* 0x002ee20000300800 */
[----:B------:R1:W-:Y:S03]  /*1b610*/  STL [R1+0x20], R28 ;  /* 0x0000201c01007387 */ /* 0x0003e60000100800 */
[----:B-1----:R-:W3:Y:S01]  /*1b620*/  LDL.LU R28, [R1+0x34] ;  /* 0x00003400011c7983 */ /* 0x002ee20000300800 */
[----:B------:R1:W-:Y:S03]  /*1b630*/  STL [R1+0x24], R29 ;  /* 0x0000241d01007387 */ /* 0x0003e60000100800 */
[----:B-1----:R-:W3:Y:S01]  /*1b640*/  LDL.LU R29, [R1+0x30] ;  /* 0x00003000011d7983 */ /* 0x002ee20000300800 */
[----:B0-----:R-:W3:Y:S02]  /*1b650*/  LDL.64 R2, [R1+0x800] ;  /* 0x0008000001027983 */ /* 0x001ee40000100a00 */
[----:B--2---:R0:W-:Y:S02]  /*1b660*/  STL [R1+0x18], R27 ;  /* 0x0000181b01007387 */ /* 0x0041e40000100800 */
[----:B0-----:R0:W2:Y:S04]  /*1b670*/  LDG.E.U16 R27, [R8.64] ;  /* 0x00000004081b7981 */ /* 0x0010a8000c1e1500 */
[----:B0-----:R-:W3:Y:S04]  /*1b680*/  LDL.64 R8, [R1+0x7f8] ;  /* 0x0007f80001087983 */ /* 0x001ee80000100a00 */
[----:B--2---:R0:W-:Y:S04]  /*1b690*/  STL [R1+0x1f90], R27 ;  /* 0x001f901b01007387 */ /* 0x0041e80000100800 */
[----:B0-----:R-:W2:Y:S01]  /*1b6a0*/  LDL R27, [R1+0xbf8] ;  /* 0x000bf800011b7983 */ /* 0x001ea20000100800 */
[----:B------:R0:W-:Y:S03]  /*1b6b0*/  STL [R1+0x1c], R26 ;  /* 0x00001c1a01007387 */ /* 0x0001e60000100800 */
[----:B0-----:R5:W2:Y:S01]  /*1b6c0*/  LDG.E.U16 R26, [R10.64] ;  /* 0x000000040a1a7981 */ /* 0x001aa2000c1e1500 */
[----:B---3--:R-:W-:-:S04]  /*1b6d0*/  IMAD.WIDE R2, R21, 0x2, R2 ;  /* 0x0000000215027825 */ /* 0x008fc800078e0202 */
[----:B------:R-:W-:-:S04]  /*1b6e0*/  IMAD.WIDE R8, R21, 0x2, R8 ;  /* 0x0000000215087825 */ /* 0x000fc800078e0208 */
[----:B-----5:R-:W-:Y:S02]  /*1b6f0*/  IMAD.WIDE R10, R21, 0x2, R24 ;  /* 0x00000002150a7825 */ /* 0x020fe400078e0218 */
[----:B------:R-:W3:Y:S04]  /*1b700*/  LDL.LU R25, [R1+0x40] ;  /* 0x0000400001197983 */ /* 0x000ee80000300800 */
[----:B------:R0:W4:Y:S04]  /*1b710*/  LDG.E.U16 R21, [R2.64] ;  /* 0x0000000402157981 */ /* 0x000128000c1e1500 */
[----:B------:R1:W3:Y:S04]  /*1b720*/  LDG.E.U16 R24, [R8.64] ;  /* 0x0000000408187981 */ /* 0x0002e8000c1e1500 */
[----:B0-----:R-:W3:Y:S01]  /*1b730*/  LDL.LU R2, [R1+0x60] ;  /* 0x0000600001027983 */ /* 0x001ee20000300800 */
[----:B------:R-:W3:Y:S02]  /*1b740*/  LDL.LU R3, [R1+0x50] ;  /* 0x0000500001037983 */ /* 0x000ee40000300800 */
[----:B-1----:R-:W3:Y:S02]  /*1b750*/  LDL.LU R8, [R1+0x80] ;  /* 0x0000800001087983 */ /* 0x002ee40000300800 */
[----:B------:R-:W3:Y:S01]  /*1b760*/  LDL.LU R9, [R1+0x70] ;  /* 0x0000700001097983 */ /* 0x000ee20000300800 */
[----:B--2---:R0:W-:Y:S04]  /*1b770*/  STL [R1+0x14], R26 ;  /* 0x0000141a01007387 */ /* 0x0041e80000100800 */
[----:B0-----:R0:W2:Y:S01]  /*1b780*/  LDG.E.U16 R26, [R10.64] ;  /* 0x000000040a1a7981 */ /* 0x0010a2000c1e1500 */
[----:B------:R-:W-:Y:S06]  /*1b790*/  BAR.SYNC.DEFER_BLOCKING 0x0 ;  /* 0x0000000000007b1d */ /* 0x000fec0000010000 */
[----:B0-----:R-:W3:Y:S01]  /*1b7a0*/  LDL.LU R10, [R1+0xa0] ;  /* 0x0000a000010a7983 */ /* 0x001ee20000300800 */
[----:B------:R-:W3:Y:S03]  /*1b7b0*/  LDL.LU R11, [R1+0x90] ;  /* 0x00009000010b7983 */ /* 0x000ee60000300800 */
[----:B----4-:R-:W-:Y:S01]  /*1b7c0*/  STS.U16 [R15+0x10000], R5 ;  /* 0x010000050f007388 */ /* 0x010fe20000000400 */
[----:B------:R-:W-:Y:S02]  /*1b7d0*/  STS.U16 [R15+0x10800], R6 ;  /* 0x010800060f007388 */ /* 0x000fe40000000400 */
[----:B------:R-:W-:Y:S02]  /*1b7e0*/  STS.U16 [R15+0x11000], R7 ;  /* 0x011000070f007388 */ /* 0x000fe40000000400 */
[----:B------:R-:W-:Y:S01]  /*1b7f0*/  STS.U16 [R15+0x11800], R16 ;  /* 0x011800100f007388 */ /* 0x000fe20000000400 */
[----:B------:R-:W-:Y:S01]  /*1b800*/  STS.U16 [R15+0x12000], R17 ;  /* 0x012000110f007388 */ /* 0x000fe20000000400 */
[----:B------:R-:W-:Y:S02]  /*1b810*/  STS.U16 [R15+0x12800], R18 ;  /* 0x012800120f007388 */ /* 0x000fe40000000400 */
[----:B------:R-:W-:Y:S02]  /*1b820*/  STS.U16 [R15+0x13000], R19 ;  /* 0x013000130f007388 */ /* 0x000fe40000000400 */
[----:B------:R-:W-:Y:S01]  /*1b830*/  STS.U16 [R15+0x13800], R12 ;  /* 0x0138000c0f007388 */ /* 0x000fe20000000400 */
[----:B------:R-:W-:Y:S01]  /*1b840*/  STS.U16 [R15+0x14000], R13 ;  /* 0x0140000d0f007388 */ /* 0x000fe20000000400 */
[----:B------:R-:W-:Y:S02]  /*1b850*/  STS.U16 [R15+0x14800], R14 ;  /* 0x0148000e0f007388 */ /* 0x000fe40000000400 */
[----:B------:R-:W-:Y:S02]  /*1b860*/  STS.U16 [R15+0x15000], R0 ;  /* 0x015000000f007388 */ /* 0x000fe40000000400 */
[----:B------:R-:W-:Y:S01]  /*1b870*/  STS.U16 [R15+0x15800], R28 ;  /* 0x0158001c0f007388 */ /* 0x000fe20000000400 */
[----:B------:R-:W-:Y:S04]  /*1b880*/  STS.U16 [R15+0x16000], R29 ;  /* 0x0160001d0f007388 */ /* 0x000fe80000000400 */
[----:B--2---:R0:W-:Y:S04]  /*1b890*/  STL [R1+0x1f88], R26 ;  /* 0x001f881a01007387 */ /* 0x0041e80000100800 */
[----:B0-----:R-:W2:Y:S01]  /*1b8a0*/  LDL.LU R26, [R1+0xb0] ;  /* 0x0000b000011a7983 */ /* 0x001ea20000300800 */
[----:B------:R-:W4:Y:S02]  /*1b8b0*/  LDL.LU R5, [R1+0x1fcc] ;  /* 0x001fcc0001057983 */ /* 0x000f240000300800 */
        /* <DEDUP_REMOVED lines=8> */
[----:B------:R-:W2:Y:S02]  /*1b940*/  LDL.LU R14, [R1+0x1fa8] ;  /* 0x001fa800010e7983 */ /* 0x000ea40000300800 */
[----:B------:R-:W2:Y:S01]  /*1b950*/  LDL.LU R0, [R1+0x1fa4] ;  /* 0x001fa40001007983 */ /* 0x000ea20000300800 */
[----:B------:R-:W2:Y:S01]  /*1b960*/  LDL.LU R28, [R1+0x1fa0] ;  /* 0x001fa000011c7983 */ /* 0x000ea20000300800 */
[----:B------:R-:W2:Y:S03]  /*1b970*/  LDL.LU R29, [R1+0x1f9c] ;  /* 0x001f9c00011d7983 */ /* 0x000ea60000300800 */
[----:B--2---:R0:W-:Y:S01]  /*1b980*/  STS.U16 [R15+0x16800], R29 ;  /* 0x0168001d0f007388 */ /* 0x0041e20000000400 */
[----:B------:R1:W-:Y:S02]  /*1b990*/  STS.U16 [R15+0x17000], R28 ;  /* 0x0170001c0f007388 */ /* 0x0003e40000000400 */
[----:B------:R2:W-:Y:S01]  /*1b9a0*/  STS.U16 [R15+0x17800], R0 ;  /* 0x017800000f007388 */ /* 0x0005e20000000400 */
[----:B0-----:R-:W3:Y:S01]  /*1b9b0*/  LDL.LU R29, [R1+0xc0] ;  /* 0x0000c000011d7983 */ /* 0x001ee20000300800 */
[----:B-1----:R-:W3:Y:S02]  /*1b9c0*/  LDL.LU R28, [R1+0xd0] ;  /* 0x0000d000011c7983 */ /* 0x002ee40000300800 */
[----:B--2---:R-:W2:Y:S02]  /*1b9d0*/  LDL.LU R15, [R1+0x1f98] ;  /* 0x001f9800010f7983 */ /* 0x004ea40000300800 */
[----:B------:R-:W2:Y:S02]  /*1b9e0*/  LDL.LU R0, [R1+0x300] ;  /* 0x0003000001007983 */ /* 0x000ea40000300800 */
[----:B--2---:R-:W-:Y:S01]  /*1b9f0*/  STS.U16 [R27+0x10200], R0 ;  /* 0x010200001b007388 */ /* 0x004fe20000000400 */
[----:B---3--:R0:W-:Y:S02]  /*1ba00*/  STS.U16 [R27+0x10a00], R28 ;  /* 0x010a001c1b007388 */ /* 0x0081e40000000400 */
[----:B------:R1:W-:Y:S02]  /*1ba10*/  STS.U16 [R27+0x11200], R29 ;  /* 0x0112001d1b007388 */ /* 0x0003e40000000400 */
[----:B------:R2:W-:Y:S01]  /*1ba20*/  STS.U16 [R27+0x11a00], R26 ;  /* 0x011a001a1b007388 */ /* 0x0005e20000000400 */
[----:B------:R-:W-:Y:S01]  /*1ba30*/  STS.U16 [R27+0x12200], R10 ;  /* 0x0122000a1b007388 */ /* 0x000fe20000000400 */
[----:B------:R3:W-:Y:S02]  /*1ba40*/  STS.U16 [R27+0x12a00], R11 ;  /* 0x012a000b1b007388 */ /* 0x0007e40000000400 */
[----:B------:R-:W-:Y:S02]  /*1ba50*/  STS.U16 [R27+0x13200], R8 ;  /* 0x013200081b007388 */ /* 0x000fe40000000400 */
[----:B------:R4:W-:Y:S01]  /*1ba60*/  STS.U16 [R27+0x13a00], R9 ;  /* 0x013a00091b007388 */ /* 0x0009e20000000400 */
[----:B------:R-:W-:Y:S01]  /*1ba70*/  STS.U16 [R27+0x14200], R2 ;  /* 0x014200021b007388 */ /* 0x000fe20000000400 */
[----:B------:R4:W-:Y:S03]  /*1ba80*/  STS.U16 [R27+0x14a00], R3 ;  /* 0x014a00031b007388 */ /* 0x0009e60000000400 */
[----:B0-----:R-:W5:Y:S04]  /*1ba90*/  LDL R28, [R1+0xc] ;  /* 0x00000c00011c7983 */ /* 0x001f680000100800 */
[----:B-1----:R-:W5:Y:S04]  /*1baa0*/  LDL R29, [R1+0x2f4] ;  /* 0x0002f400011d7983 */ /* 0x002f680000100800 */
[----:B--2---:R-:W2:Y:S04]  /*1bab0*/  LDL R26, [R1+0x2fc] ;  /* 0x0002fc00011a7983 */ /* 0x004ea80000100800 */
[----:B---3--:R-:W3:Y:S01]  /*1bac0*/  LDL R11, [R1+0x2d4] ;  /* 0x0002d400010b7983 */ /* 0x008ee20000100800 */
[----:B----4-:R-:W-:-:S02]  /*1bad0*/  FMUL R9, R13, c[0x0][0x188] ;  /* 0x000062000d097a20 */ /* 0x010fc40000400000 */
[----:B------:R-:W-:Y:S02]  /*1bae0*/  FMUL R3, R12, c[0x0][0x188] ;  /* 0x000062000c037a20 */ /* 0x000fe40000400000 */
[----:B------:R-:W-:-:S03]  /*1baf0*/  FMUL R10, R5, c[0x0][0x188] ;  /* 0x00006200050a7a20 */ /* 0x000fc60000400000 */
[----:B------:R-:W-:Y:S01]  /*1bb00*/  FMNMX R9, R3, R9, !PT ;  /* 0x0000000903097209 */ /* 0x000fe20007800000 */
[----:B------:R-:W-:Y:S01]  /*1bb10*/  FMUL R3, R4, c[0x0][0x188] ;  /* 0x0000620004037a20 */ /* 0x000fe20000400000 */
[----:B------:R0:W-:Y:S04]  /*1bb20*/  STS.U16 [R27+0x15200], R25 ;  /* 0x015200191b007388 */ /* 0x0001e80000000400 */
[----:B------:R-:W-:Y:S01]  /*1bb30*/  FMNMX R3, R3, R10, !PT ;  /* 0x0000000a03037209 */ /* 0x000fe20007800000 */
[----:B------:R-:W-:Y:S01]  /*1bb40*/  FMUL R10, R16, c[0x0][0x188] ;  /* 0x00006200100a7a20 */ /* 0x000fe20000400000 */
[----:B0-----:R-:W4:Y:S01]  /*1bb50*/  LDL R25, [R1+0x2dc] ;  /* 0x0002dc0001197983 */ /* 0x001f220000100800 */
[----:B------:R0:W-:Y:S03]  /*1bb60*/  STL [R1+0x1f8c], R4 ;  /* 0x001f8c0401007387 */ /* 0x0001e60000100800 */
[----:B------:R-:W-:Y:S01]  /*1bb70*/  FMNMX R9, R10, R9, !PT ;  /* 0x000000090a097209 */ /* 0x000fe20007800000 */
[----:B0-----:R-:W2:Y:S01]  /*1bb80*/  LDL R4, [R1+0x2d8] ;  /* 0x0002d80001047983 */ /* 0x001ea20000100800 */
[----:B------:R0:W-:Y:S02]  /*1bb90*/  STL [R1+0x1f70], R7 ;  /* 0x001f700701007387 */ /* 0x0001e40000100800 */
[----:B------:R-:W2:Y:S02]  /*1bba0*/  LDL R10, [R1] ;  /* 0x00000000010a7983 */ /* 0x000ea40000100800 */
[----:B------:R-:W-:-:S02]  /*1bbb0*/  FMUL R8, R7, c[0x0][0x188] ;  /* 0x0000620007087a20 */ /* 0x000fc40000400000 */
[----:B0-----:R-:W3:Y:S01]  /*1bbc0*/  LDL R7, [R1+0x4] ;  /* 0x0000040001077983 */ /* 0x001ee20000100800 */
[----:B--2---:R-:W-:-:S05]  /*1bbd0*/  FMUL R10, R10, c[0x0][0x188] ;  /* 0x000062000a0a7a20 */ /* 0x004fca0000400000 */
[----:B------:R-:W-:Y:S01]  /*1bbe0*/  FMNMX R3, R10, R3, !PT ;  /* 0x000000030a037209 */ /* 0x000fe20007800000 */
[----:B------:R-:W-:-:S05]  /*1bbf0*/  FMUL R10, R17, c[0x0][0x188] ;  /* 0x00006200110a7a20 */ /* 0x000fca0000400000 */
[----:B------:R-:W-:Y:S01]  /*1bc00*/  FMNMX R9, R10, R9, !PT ;  /* 0x000000090a097209 */ /* 0x000fe20007800000 */
[----:B---3--:R-:W-:Y:S02]  /*1bc10*/  FMUL R10, R7, c[0x0][0x188] ;  /* 0x00006200070a7a20 */ /* 0x008fe40000400000 */
[----:B------:R-:W-:Y:S02]  /*1bc20*/  FMUL R0, R14, c[0x0][0x188] ;  /* 0x000062000e007a20 */ /* 0x000fe40000400000 */
[----:B------:R-:W-:Y:S01]  /*1bc30*/  FMUL R2, R15, c[0x0][0x188] ;  /* 0x000062000f027a20 */ /* 0x000fe20000400000 */
[----:B------:R-:W2:Y:S01]  /*1bc40*/  LDL R7, [R1+0x2c4] ;  /* 0x0002c40001077983 */ /* 0x000ea20000100800 */
[----:B------:R-:W-:-:S03]  /*1bc50*/  FMNMX R3, R10, R3, !PT ;  /* 0x000000030a037209 */ /* 0x000fc60007800000 */
[----:B------:R-:W3:Y:S02]  /*1bc60*/  LDL R10, [R1+0x2f0] ;  /* 0x0002f000010a7983 */ /* 0x000ee40000100800 */
[----:B---3--:R-:W-:-:S05]  /*1bc70*/  FMUL R10, R10, c[0x0][0x188] ;  /* 0x000062000a0a7a20 */ /* 0x008fca0000400000 */
[----:B------:R-:W-:Y:S02]  /*1bc80*/  FMNMX R9, R10, R9, !PT ;  /* 0x000000090a097209 */ /* 0x000fe40007800000 */
[----:B------:R-:W3:Y:S02]  /*1bc90*/  LDL R10, [R1+0x2d0] ;  /* 0x0002d000010a7983 */ /* 0x000ee40000100800 */
[----:B---3--:R-:W-:-:S05]  /*1bca0*/  FMUL R10, R10, c[0x0][0x188] ;  /* 0x000062000a0a7a20 */ /* 0x008fca0000400000 */
[----:B------:R-:W-:Y:S01]  /*1bcb0*/  FMNMX R3, R10, R3, !PT ;  /* 0x000000030a037209 */ /* 0x000fe20007800000 */
[----:B-----5:R-:W-:Y:S01]  /*1bcc0*/  FMUL R10, R29, c[0x0][0x188] ;  /* 0x000062001d0a7a20 */ /* 0x020fe20000400000 */
[----:B------:R-:W-:Y:S01]  /*1bcd0*/  FMNMX R0, R0, R2, !PT ;  /* 0x0000000200007209 */ /* 0x000fe20007800000 */
[----:B------:R-:W3:Y:S03]  /*1bce0*/  LDL R29, [R1+0x414] ;  /* 0x00041400011d7983 */ /* 0x000ee60000100800 */
[----:B------:R-:W-:Y:S01]  /*1bcf0*/  FMNMX R9, R10, R9, !PT ;  /* 0x000000090a097209 */ /* 0x000fe20007800000 */
[----:B------:R-:W-:Y:S02]  /*1bd00*/  FMUL R10, R11, c[0x0][0x188] ;  /* 0x000062000b0a7a20 */ /* 0x000fe40000400000 */
[----:B------:R-:W-:Y:S01]  /*1bd10*/  FMUL R2, R6, c[0x0][0x188] ;  /* 0x0000620006027a20 */ /* 0x000fe20000400000 */
[----:B------:R-:W5:Y:S02]  /*1bd20*/  LDL R11, [R1+0x444] ;  /* 0x00044400010b7983 */ /* 0x000f640000100800 */
[----:B------:R-:W-:-:S02]  /*1bd30*/  FMNMX R3, R10, R3, !PT ;  /* 0x000000030a037209 */ /* 0x000fc40007800000 */
[----:B------:R-:W2:Y:S01]  /*1bd40*/  LDL R10, [R1+0x2e0] ;  /* 0x0002e000010a7983 */ /* 0x000ea20000100800 */
[----:B------:R-:W-:Y:S01]  /*1bd50*/  FMNMX R2, R2, R8, !PT ;  /* 0x0000000802027209 */ /* 0x000fe20007800000 */
[----:B------:R-:W-:-:S05]  /*1bd60*/  FMUL R8, R18, c[0x0][0x188] ;  /* 0x0000620012087a20 */ /* 0x000fca0000400000 */
[----:B------:R-:W-:Y:S02]  /*1bd70*/  FMNMX R0, R8, R0, !PT ;  /* 0x0000000008007209 */ /* 0x000fe40007800000 */
[----:B------:R-:W3:Y:S01]  /*1bd80*/  LDL R8, [R1+0x8] ;  /* 0x0000080001087983 */ /* 0x000ee20000100800 */
[----:B--2---:R-:W-:-:S05]  /*1bd90*/  FMUL R10, R10, c[0x0][0x188] ;  /* 0x000062000a0a7a20 */ /* 0x004fca0000400000 */
[----:B------:R-:W-:Y:S02]  /*1bda0*/  FMNMX R9, R10, R9, !PT ;  /* 0x000000090a097209 */ /* 0x000fe40007800000 */
[----:B------:R-:W2:Y:S01]  /*1bdb0*/  LDL R10, [R1+0x2c0] ;  /* 0x0002c000010a7983 */ /* 0x000ea20000100800 */
[----:B---3--:R-:W-:-:S05]  /*1bdc0*/  FMUL R8, R8, c[0x0][0x188] ;  /* 0x0000620008087a20 */ /* 0x008fca0000400000 */
[----:B------:R-:W-:Y:S01]  /*1bdd0*/  FMNMX R2, R8, R2, !PT ;  /* 0x0000000208027209 */ /* 0x000fe20007800000 */
[----:B------:R-:W-:-:S05]  /*1bde0*/  FMUL R8, R19, c[0x0][0x188] ;  /* 0x0000620013087a20 */ /* 0x000fca0000400000 */
[----:B------:R-:W-:Y:S01]  /*1bdf0*/  FMNMX R0, R8, R0, !PT ;  /* 0x0000000008007209 */ /* 0x000fe20007800000 */
[----:B------:R-:W-:Y:S02]  /*1be00*/  FMUL R8, R28, c[0x0][0x188] ;  /* 0x000062001c087a20 */ /* 0x000fe40000400000 */
[----:B------:R-:W3:Y:S03]  /*1be10*/  LDL R28, [R1+0x2cc] ;  /* 0x0002cc00011c7983 */ /* 0x000ee60000100800 */
[----:B------:R-:W-:Y:S02]  /*1be20*/  FMNMX R2, R8, R2, !PT ;  /* 0x0000000208027209 */ /* 0x000fe40007800000 */
[----:B------:R-:W3:Y:S01]  /*1be30*/  LDL R8, [R1+0x2f8] ;  /* 0x0002f80001087983 */ /* 0x000ee20000100800 */
[----:B--2---:R-:W-:-:S05]  /*1be40*/  FMUL R10, R10, c[0x0][0x188] ;  /* 0x000062000a0a7a20 */ /* 0x004fca0000400000 */
[----:B------:R-:W-:Y:S02]  /*1be50*/  FMNMX R3, R10, R3, !PT ;  /* 0x000000030a037209 */ /* 0x000fe40007800000 */
[----:B------:R-:W2:Y:S01]  /*1be60*/  LDL R10, [R1+0x2e4] ;  /* 0x0002e400010a7983 */ /* 0x000ea20000100800 */
[----:B---3--:R-:W-:-:S05]  /*1be70*/  FMUL R8, R8, c[0x0][0x188] ;  /* 0x0000620008087a20 */ /* 0x008fca0000400000 */
[----:B------:R-:W-:Y:S01]  /*1be80*/  FMNMX R0, R8, R0, !PT ;  /* 0x0000000008007209 */ /* 0x000fe20007800000 */
[----:B------:R-:W-:Y:S02]  /*1be90*/  FMUL R8, R4, c[0x0][0x188] ;  /* 0x0000620004087a20 */ /* 0x000fe40000400000 */
[----:B------:R-:W3:Y:S01]  /*1bea0*/  LDL R4, [R1+0x448] ;  /* 0x0004480001047983 */ /* 0x000ee20000100800 */
[----:B--2---:R-:W-:-:S05]  /*1beb0*/  FMUL R10, R10, c[0x0][0x188] ;  /* 0x000062000a0a7a20 */ /* 0x004fca0000400000 */
[----:B------:R-:W-:Y:S01]  /*1bec0*/  FMNMX R9, R10, R9, !PT ;  /* 0x000000090a097209 */ /* 0x000fe20007800000 */
[----:B------:R-:W-:Y:S01]  /*1bed0*/  FMUL R10, R7, c[0x0][0x188] ;  /* 0x00006200070a7a20 */ /* 0x000fe20000400000 */
[----:B------:R-:W-:Y:S01]  /*1bee0*/  FMNMX R2, R8, R2, !PT ;  /* 0x0000000208027209 */ /* 0x000fe20007800000 */
[----:B------:R-:W2:Y:S03]  /*1bef0*/  LDL R7, [R1+0x434] ;  /* 0x0004340001077983 */ /* 0x000ea60000100800 */
[----:B------:R-:W-:Y:S02]  /*1bf00*/  FMNMX R3, R10, R3, !PT ;  /* 0x000000030a037209 */ /* 0x000fe40007800000 */
[----:B------:R-:W2:Y:S01]  /*1bf10*/  LDL R10, [R1+0x410] ;  /* 0x00041000010a7983 */ /* 0x000ea20000100800 */
[----:B------:R-:W-:Y:S02]  /*1bf20*/  FMUL R8, R26, c[0x0][0x188] ;  /* 0x000062001a087a20 */ /* 0x000fe40000400000 */
[----:B------:R-:W3:Y:S03]  /*1bf30*/  LDL R26, [R1+0x41c] ;  /* 0x00041c00011a7983 */ /* 0x000ee60000100800 */
[----:B------:R-:W-:Y:S01]  /*1bf40*/  FMNMX R0, R8, R0, !PT ;  /* 0x0000000008007209 */ /* 0x000fe20007800000 */
[----:B----4-:R-:W-:-:S02]  /*1bf50*/  FMUL R8, R25, c[0x0][0x188] ;  /* 0x0000620019087a20 */ /* 0x010fc40000400000 */
[----:B------:R-:W4:Y:S03]  /*1bf60*/  LDL R25, [R1+0x44c] ;  /* 0x00044c0001197983 */ /* 0x000f260000100800 */
[----:B------:R-:W-:Y:S02]  /*1bf70*/  FMNMX R2, R8, R2, !PT ;  /* 0x0000000208027209 */ /* 0x000fe40007800000 */
[----:B------:R-:W3:Y:S01]  /*1bf80*/  LDL R8, [R1+0x2e8] ;  /* 0x0002e80001087983 */ /* 0x000ee20000100800 */
[----:B--2---:R-:W-:-:S05]  /*1bf90*/  FMUL R10, R10, c[0x0][0x188] ;  /* 0x000062000a0a7a20 */ /* 0x004fca0000400000 */
[----:B------:R-:W-:Y:S02]  /*1bfa0*/  FMNMX R9, R10, R9, !PT ;  /* 0x000000090a097209 */ /* 0x000fe40007800000 */
[----:B------:R-:W2:Y:S01]  /*1bfb0*/  LDL R10, [R1+0x440] ;  /* 0x00044000010a7983 */ /* 0x000ea20000100800 */
[----:B---3--:R-:W-:-:S05]  /*1bfc0*/  FMUL R8, R8, c[0x0][0x188] ;  /* 0x0000620008087a20 */ /* 0x008fca0000400000 */
[----:B------:R-:W-:Y:S02]  /*1bfd0*/  FMNMX R0, R8, R0, !PT ;  /* 0x0000000008007209 */ /* 0x000fe40007800000 */
[----:B------:R-:W3:Y:S01]  /*1bfe0*/  LDL R8, [R1+0x2c8] ;  /* 0x0002c80001087983 */ /* 0x000ee20000100800 */
[----:B--2---:R-:W-:-:S05]  /*1bff0*/  FMUL R10, R10, c[0x0][0x188] ;  /* 0x000062000a0a7a20 */ /* 0x004fca0000400000 */
[----:B------:R-:W-:Y:S01]  /*1c000*/  FMNMX R3, R10, R3, !PT ;  /* 0x000000030a037209 */ /* 0x000fe20007800000 */
[----:B------:R-:W-:Y:S02]  /*1c010*/  FMUL R10, R29, c[0x0][0x188] ;  /* 0x000062001d0a7a20 */ /* 0x000fe40000400000 */
[----:B------:R-:W2:Y:S03]  /*1c020*/  LDL R29, [R1+0x474] ;  /* 0x00047400011d7983 */ /* 0x000ea60000100800 */
[----:B------:R-:W-:Y:S01]  /*1c030*/  FMNMX R9, R10, R9, !PT ;  /* 0x000000090a097209 */ /* 0x000fe20007800000 */
[----:B-----5:R-:W-:Y:S02]  /*1c040*/  FMUL R10, R11, c[0x0][0x188] ;  /* 0x000062000b0a7a20 */ /* 0x020fe40000400000 */
[----:B---3--:R-:W-:Y:S01]  /*1c050*/  FMUL R8, R8, c[0x0][0x188] ;  /* 0x0000620008087a20 */ /* 0x008fe20000400000 */
[----:B------:R-:W3:Y:S02]  /*1c060*/  LDL R11, [R1+0x454] ;  /* 0x00045400010b7983 */ /* 0x000ee40000100800 */
[----:B------:R-:W-:-:S02]  /*1c070*/  FMNMX R3, R10, R3, !PT ;  /* 0x000000030a037209 */ /* 0x000fc40007800000 */
[----:B------:R-:W5:Y:S01]  /*1c080*/  LDL R10, [R1+0x420] ;  /* 0x00042000010a7983 */ /* 0x000f620000100800 */
[----:B------:R-:W-:Y:S02]  /*1c090*/  FMNMX R2, R8, R2, !PT ;  /* 0x0000000208027209 */ /* 0x000fe40007800000 */
[----:B------:R-:W2:Y:S02]  /*1c0a0*/  LDL R8, [R1+0x2ec] ;  /* 0x0002ec0001087983 */ /* 0x000ea40000100800 */
[----:B-----5:R-:W-:-:S05]  /*1c0b0*/  FMUL R10, R10, c[0x0][0x188] ;  /* 0x000062000a0a7a20 */ /* 0x020fca0000400000 */
[----:B------:R-:W-:Y:S02]  /*1c0c0*/  FMNMX R9, R10, R9, !PT ;  /* 0x000000090a097209 */ /* 0x000fe40007800000 */
[----:B------:R-:W5:Y:S01]  /*1c0d0*/  LDL R10, [R1+0x430] ;  /* 0x00043000010a7983 */ /* 0x000f620000100800 */
[----:B--2---:R-:W-:-:S05]  /*1c0e0*/  FMUL R8, R8, c[0x0][0x188] ;  /* 0x0000620008087a20 */ /* 0x004fca0000400000 */
[----:B------:R-:W-:Y:S01]  /*1c0f0*/  FMNMX R0, R8, R0, !PT ;  /* 0x0000000008007209 */ /* 0x000fe20007800000 */
[----:B------:R-:W-:Y:S02]  /*1c100*/  FMUL R8, R28, c[0x0][0x188] ;  /* 0x000062001c087a20 */ /* 0x000fe40000400000 */
[----:B------:R-:W2:Y:S03]  /*1c110*/  LDL R28, [R1+0x43c] ;  /* 0x00043c00011c7983 */ /* 0x000ea60000100800 */
[----:B------:R-:W-:Y:S02]  /*1c120*/  FMNMX R2, R8, R2, !PT ;  /* 0x0000000208027209 */ /* 0x000fe40007800000 */
[----:B------:R-:W2:Y:S01]  /*1c130*/  LDL R8, [R1+0x418] ;  /* 0x0004180001087983 */ /* 0x000ea20000100800 */
[----:B-----5:R-:W-:-:S05]  /*1c140*/  FMUL R10, R10, c[0x0][0x188] ;  /* 0x000062000a0a7a20 */ /* 0x020fca0000400000 */
[----:B------:R-:W-:Y:S02]  /*1c150*/  FMNMX R3, R10, R3, !PT ;  /* 0x000000030a037209 */ /* 0x000fe40007800000 */
[----:B------:R-:W5:Y:S01]  /*1c160*/  LDL R10, [R1+0x424] ;  /* 0x00042400010a7983 */ /* 0x000f620000100800 */
[----:B--2---:R-:W-:-:S05]  /*1c170*/  FMUL R8, R8, c[0x0][0x188] ;  /* 0x0000620008087a20 */ /* 0x004fca0000400000 */
[----:B------:R-:W-:Y:S01]  /*1c180*/  FMNMX R0, R8, R0, !PT ;  /* 0x0000000008007209 */ /* 0x000fe20007800000 */
[----:B------:R-:W-:Y:S02]  /*1c190*/  FMUL R8, R4, c[0x0][0x188] ;  /* 0x0000620004087a20 */ /* 0x000fe40000400000 */
[----:B------:R-:W2:Y:S03]  /*1c1a0*/  LDL R4, [R1+0x458] ;  /* 0x0004580001047983 */ /* 0x000ea60000100800 */
[----:B------:R-:W-:Y:S01]  /*1c1b0*/  FMNMX R2, R8, R2, !PT ;  /* 0x0000000208027209 */ /* 0x000fe20007800000 */
[----:B------:R-:W-:Y:S02]  /*1c1c0*/  FMUL R8, R26, c[0x0][0x188] ;  /* 0x000062001a087a20 */ /* 0x000fe40000400000 */
[----:B------:R-:W2:Y:S03]  /*1c1d0*/  LDL R26, [R1+0x47c] ;  /* 0x00047c00011a7983 */ /* 0x000ea60000100800 */
[----:B------:R-:W-:Y:S01]  /*1c1e0*/  FMNMX R0, R8, R0, !PT ;  /* 0x0000000008007209 */ /* 0x000fe20007800000 */
[----:B----4-:R-:W-:-:S02]  /*1c1f0*/  FMUL R8, R25, c[0x0][0x188] ;  /* 0x0000620019087a20 */ /* 0x010fc40000400000 */
[----:B------:R-:W4:Y:S03]  /*1c200*/  LDL R25, [R1+0x45c] ;  /* 0x00045c0001197983 */ /* 0x000f260000100800 */
[----:B------:R-:W-:Y:S02]  /*1c210*/  FMNMX R2, R8, R2, !PT ;  /* 0x0000000208027209 */ /* 0x000fe40007800000 */
[----:B------:R-:W2:Y:S01]  /*1c220*/  LDL R8, [R1+0x428] ;  /* 0x0004280001087983 */ /* 0x000ea20000100800 */
[----:B-----5:R-:W-:-:S05]  /*1c230*/  FMUL R10, R10, c[0x0][0x188] ;  /* 0x000062000a0a7a20 */ /* 0x020fca0000400000 */
[----:B------:R-:W-:Y:S01]  /*1c240*/  FMNMX R9, R10, R9, !PT ;  /* 0x000000090a097209 */ /* 0x000fe20007800000 */
[----:B------:R-:W-:Y:S02]  /*1c250*/  FMUL R10, R7, c[0x0][0x188] ;  /* 0x00006200070a7a20 */ /* 0x000fe40000400000 */
[----:B------:R-:W5:Y:S03]  /*1c260*/  LDL R7, [R1+0x464] ;  /* 0x0004640001077983 */ /* 0x000f660000100800 */
        /* <DEDUP_REMOVED lines=14> */
[----:B------:R-:W3:Y:S03]  /*1c350*/  LDL R29, [R1+0x4a4] ;  /* 0x0004a400011d7983 */ /* 0x000ee60000100800 */
[----:B------:R-:W-:Y:S01]  /*1c360*/  FMNMX R9, R10, R9, !PT ;  /* 0x000000090a097209 */ /* 0x000fe20007800000 */
[----:B------:R-:W-:Y:S02]  /*1c370*/  FMUL R10, R11, c[0x0][0x188] ;  /* 0x000062000b0a7a20 */ /* 0x000fe40000400000 */
[----:B------:R-:W3:Y:S03]  /*1c380*/  LDL R11, [R1+0x4c4] ;  /* 0x0004c400010b7983 */ /* 0x000ee60000100800 */
[----:B------:R-:W-:-:S02]  /*1c390*/  FMNMX R3, R10, R3, !PT ;  /* 0x000000030a037209 */ /* 0x000fc40007800000 */
[----:B------:R-:W3:Y:S01]  /*1c3a0*/  LDL R10, [R1+0x490] ;  /* 0x00049000010a7983 */ /* 0x000ee20000100800 */
[----:B--2---:R-:W-:-:S05]  /*1c3b0*/  FMUL R8, R8, c[0x0][0x188] ;  /* 0x0000620008087a20 */ /* 0x004fca0000400000 */
[----:B------:R-:W-:Y:S01]  /*1c3c0*/  FMNMX R0, R8, R0, !PT ;  /* 0x0000000008007209 */ /* 0x000fe20007800000 */
[----:B------:R-:W-:Y:S02]  /*1c3d0*/  FMUL R8, R28, c[0x0][0x188] ;  /* 0x000062001c087a20 */ /* 0x000fe40000400000 */
[----:B------:R-:W2:Y:S03]  /*1c3e0*/  LDL R28, [R1+0x46c] ;  /* 0x00046c00011c7983 */ /* 0x000ea60000100800 */
        /* <DEDUP_REMOVED lines=25> */
[----:B-----5:R-:W-:Y:S02]  /*1c580*/  FMUL R10, R7, c[0x0][0x188] ;  /* 0x00006200070a7a20 */ /* 0x020fe40000400000 */
[----:B------:R-:W3:Y:S03]  /*1c590*/  LDL R7, [R1+0x4d4] ;  /* 0x0004d40001077983 */ /* 0x000ee60000100800 */
[----:B------:R-:W-:Y:S02]  /*1c5a0*/  FMNMX R3, R10, R3, !PT ;  /* 0x000000030a037209 */ /* 0x000fe40007800000 */
[----:B------:R-:W5:Y:S01]  /*1c5b0*/  LDL R10, [R1+0x4a0] ;  /* 0x0004a000010a7983 */ /* 0x000f620000100800 */
[----:B--2---:R-:W-:-:S05]  /*1c5c0*/  FMUL R8, R8, c[0x0][0x188] ;  /* 0x0000620008087a20 */ /* 0x004fca0000400000 */
        /* <DEDUP_REMOVED lines=12> */
[----:B------:R-:W-:Y:S01]  /*1c690*/  FMNMX R3, R10, R3, !PT ;  /* 0x000000030a037209 */ /* 0x000fe20007800000 */
[----:B------:R-:W-:Y:S02]  /*1c6a0*/  FMUL R10, R29, c[0x0][0x188] ;  /* 0x000062001d0a7a20 */ /* 0x000fe40000400000 */
[----:B------:R-:W5:Y:S03]  /*1c6b0*/  LDL R29, [R1+0x504] ;  /* 0x00050400011d7983 */ /* 0x000f660000100800 */
        /* <DEDUP_REMOVED lines=33> */
[----:B------:R-:W-:Y:S02]  /*1c8d0*/  FMNMX R3, R10, R3, !PT ;  /* 0x000000030a037209 */ /* 0x000fe40007800000 */
        /* <DEDUP_REMOVED lines=23> */
[----:B------:R-:W-:Y:S01]  /*1ca50*/  FMNMX R3, R10, R3, !PT ;  /* 0x000000030a037209 */ /* 0x000fe20007800000 */
[----:B-----5:R-:W-:Y:S02]  /*1ca60*/  FMUL R10, R29, c[0x0][0x188] ;  /* 0x000062001d0a7a20 */ /* 0x020fe40000400000 */
[----:B------:R-:W3:Y:S03]  /*1ca70*/  LDL R29, [R1+0x524] ;  /* 0x00052400011d7983 */ /* 0x000ee60000100800 */
[----:B------:R-:W-:Y:S01]  /*1ca80*/  FMNMX R9, R10, R9, !PT ;  /* 0x000000090a097209 */ /* 0x000fe20007800000 */
[----:B------:R-:W-:Y:S02]  /*1ca90*/  FMUL R10, R11, c[0x0][0x188] ;  /* 0x000062000b0a7a20 */ /* 0x000fe40000400000 */
[----:B------:R-:W5:Y:S03]  /*1caa0*/  LDL R11, [R1+0x554] ;  /* 0x00055400010b7983 */ /* 0x000f660000100800 */
[----:B------:R-:W-:-:S02]  /*1cab0*/  FMNMX R3, R10, R3, !PT ;  /* 0x000000030a037209 */ /* 0x000fc40007800000 */
        /* <DEDUP_REMOVED lines=48> */
[----:B-----5:R-:W-:Y:S02]  /*1cdc0*/  FMUL R10, R11, c[0x0][0x188] ;  /* 0x000062000b0a7a20 */ /* 0x020fe40000400000 */
[----:B------:R-:W5:Y:S03]  /*1cdd0*/  LDL R11, [R1+0x58c] ;  /* 0x00058c00010b7983 */ /* 0x000f660000100800 */
[----:B------:R-:W-:-:S02]  /*1cde0*/  FMNMX R3, R10, R3, !PT ;  /* 0x000000030a037209 */ /* 0x000fc40007800000 */
[----:B------:R-:W3:Y:S01]  /*1cdf0*/  LDL R10, [R1+0x530] ;  /* 0x00053000010a7983 */ /* 0x000ee20000100800 */
[----:B--2---:R-:W-:Y:S02]  /*1ce00*/  FMUL R8, R8, c[0x0][0x188] ;  /* 0x0000620008087a20 */ /* 0x004fe40000400000 */
[----:B---3--:R-:W-:-:S05]  /*1ce10*/  FMUL R10, R10, c[0x0][0x188] ;  /* 0x000062000a0a7a20 */ /* 0x008fca0000400000 */
[----:B------:R-:W-:Y:S02]  /*1ce20*/  FMNMX R9, R10, R9, !PT ;  /* 0x000000090a097209 */ /* 0x000fe40007800000 */
[----:B------:R-:W2:Y:S02]  /*1ce30*/  LDL R10, [R1+0x540] ;  /* 0x00054000010a7983 */ /* 0x000ea40000100800 */
[----:B------:R-:W-:Y:S02]  /*1ce40*/  FMNMX R9, R8, R9, !PT ;  /* 0x0000000908097209 */ /* 0x000fe40007800000 */
[----:B------:R-:W3:Y:S01]  /*1ce50*/  LDL R8, [R1+0x590] ;  /* 0x0005900001087983 */ /* 0x000ee20000100800 */
[----:B--2---:R-:W-:-:S05]  /*1ce60*/  FMUL R10, R10, c[0x0][0x188] ;  /* 0x000062000a0a7a20 */ /* 0x004fca0000400000 */
[----:B------:R-:W-:Y:S01]  /*1ce70*/  FMNMX R3, R10, R3, !PT ;  /* 0x000000030a037209 */ /* 0x000fe20007800000 */
[----:B------:R-:W-:Y:S02]  /*1ce80*/  FMUL R10, R7, c[0x0][0x188] ;  /* 0x00006200070a7a20 */ /* 0x000fe40000400000 */
[----:B---3--:R-:W-:Y:S01]  /*1ce90*/  FMUL R8, R8, c[0x0][0x188] ;  /* 0x0000620008087a20 */ /* 0x008fe20000400000 */
[----:B------:R-:W2:Y:S02]  /*1cea0*/  LDL R7, [R1+0x57c] ;  /* 0x00057c0001077983 */ /* 0x000ea40000100800 */
[----:B------:R-:W-:Y:S02]  /*1ceb0*/  FMNMX R0, R10, R0, !PT ;  /* 0x000000000a007209 */ /* 0x000fe40007800000 */
[----:B------:R-:W-:Y:S01]  /*1cec0*/  FMNMX R9, R8, R9, !PT ;  /* 0x0000000908097209 */ /* 0x000fe20007800000 */
[----:B------:R-:W3:Y:S04]  /*1ced0*/  LDL R10, [R1+0x598] ;  /* 0x00059800010a7983 */ /* 0x000ee80000100800 */
[----:B------:R-:W2:Y:S01]  /*1cee0*/  LDL R8, [R1+0x594] ;  /* 0x0005940001087983 */ /* 0x000ea20000100800 */
[----:B---3--:R-:W-:-:S02]  /*1cef0*/  FMUL R10, R10, c[0x0][0x188] ;  /* 0x000062000a0a7a20 */ /* 0x008fc40000400000 */
[----:B--2---:R-:W-:-:S03]  /*1cf00*/  FMUL R8, R8, c[0x0][0x188] ;  /* 0x0000620008087a20 */ /* 0x004fc60000400000 */
[----:B------:R-:W-:Y:S01]  /*1cf10*/  FMNMX R0, R10, R0, !PT ;  /* 0x000000000a007209 */ /* 0x000fe20007800000 */
[----:B------:R-:W-:Y:S01]  /*1cf20*/  FMUL R10, R28, c[0x0][0x188] ;  /* 0x000062001c0a7a20 */ /* 0x000fe20000400000 */
[----:B------:R-:W-:Y:S01]  /*1cf30*/  FMNMX R9, R8, R9, !PT ;  /* 0x0000000908097209 */ /* 0x000fe20007800000 */
[----:B------:R-:W2:Y:S04]  /*1cf40*/  LDL R28, [R1+0x56c] ;  /* 0x00056c00011c7983 */ /* 0x000ea80000100800 */
[----:B------:R-:W3:Y:S01]  /*1cf50*/  LDL R8, [R1+0x580] ;  /* 0x0005800001087983 */ /* 0x000ee20000100800 */
[----:B------:R-:W-:-:S03]  /*1cf60*/  FMNMX R0, R10, R0, !PT ;  /* 0x000000000a007209 */ /* 0x000fc60007800000 */
[----:B------:R-:W2:Y:S01]  /*1cf70*/  LDL R10, [R1+0x588] ;  /* 0x00058800010a7983 */ /* 0x000ea20000100800 */
[----:B------:R-:W-:Y:S02]  /*1cf80*/  FMUL R20, R20, c[0x0][0x188] ;  /* 0x0000620014147a20 */ /* 0x000fe40000400000 */
[----:B---3--:R-:W-:Y:S02]  /*1cf90*/  FMUL R8, R8, c[0x0][0x188] ;  /* 0x0000620008087a20 */ /* 0x008fe40000400000 */
[----:B--2---:R-:W-:-:S03]  /*1cfa0*/  FMUL R10, R10, c[0x0][0x188] ;  /* 0x000062000a0a7a20 */ /* 0x004fc60000400000 */
[----:B------:R-:W-:Y:S01]  /*1cfb0*/  FMNMX R9, R8, R9, !PT ;  /* 0x0000000908097209 */ /* 0x000fe20007800000 */
[----:B------:R-:W-:Y:S01]  /*1cfc0*/  FMUL R8, R4, c[0x0][0x188] ;  /* 0x0000620004087a20 */ /* 0x000fe20000400000 */
[----:B------:R-:W-:Y:S01]  /*1cfd0*/  FMNMX R0, R10, R0, !PT ;  /* 0x000000000a007209 */ /* 0x000fe20007800000 */
[----:B------:R-:W-:-:S03]  /*1cfe0*/  FMUL R10, R29, c[0x0][0x188] ;  /* 0x000062001d0a7a20 */ /* 0x000fc60000400000 */
[----:B------:R-:W-:Y:S01]  /*1cff0*/  FMNMX R9, R8, R9, !PT ;  /* 0x0000000908097209 */ /* 0x000fe20007800000 */
[----:B-----5:R-:W-:Y:S01]  /*1d000*/  FMUL R8, R11, c[0x0][0x188] ;  /* 0x000062000b087a20 */ /* 0x020fe20000400000 */
[----:B------:R-:W-:Y:S01]  /*1d010*/  FMNMX R2, R10, R2, !PT ;  /* 0x000000020a027209 */ /* 0x000fe20007800000 */
[----:B------:R-:W-:-:S03]  /*1d020*/  FMUL R10, R26, c[0x0][0x188] ;  /* 0x000062001a0a7a20 */ /* 0x000fc60000400000 */
[----:B------:R-:W-:Y:S01]  /*1d030*/  FMNMX R8, R8, R0, !PT ;  /* 0x0000000008087209 */ /* 0x000fe20007800000 */
[----:B----4-:R-:W-:Y:S02]  /*1d040*/  FMUL R0, R25, c[0x0][0x188] ;  /* 0x0000620019007a20 */ /* 0x010fe40000400000 */
[----:B------:R-:W2:Y:S01]  /*1d050*/  LDL.LU R25, [R1+0x10] ;  /* 0x0000100001197983 */ /* 0x000ea20000300800 */
[----:B------:R-:W3:Y:S02]  /*1d060*/  LDL.LU R26, [R1+0xa8] ;  /* 0x0000a800011a7983 */ /* 0x000ee40000300800 */
[----:B------:R-:W4:Y:S01]  /*1d070*/  LDL.LU R29, [R1+0x8c] ;  /* 0x00008c00011d7983 */ /* 0x000f220000300800 */
[----:B------:R-:W-:Y:S02]  /*1d080*/  FMNMX R3, R10, R3, !PT ;  /* 0x000000030a037209 */ /* 0x000fe40007800000 */
[----:B------:R-:W-:Y:S01]  /*1d090*/  FMNMX R2, R0, R2, !PT ;  /* 0x0000000200027209 */ /* 0x000fe20007800000 */
[----:B------:R-:W5:Y:S04]  /*1d0a0*/  LDL R10, [R1+0x578] ;  /* 0x00057800010a7983 */ /* 0x000f680000100800 */
[----:B------:R-:W0:Y:S01]  /*1d0b0*/  SHFL.BFLY PT, R11, R9, 0x2, 0x1f ;  /* 0x0c401f00090b7f89 */ /* 0x000e2200000e0000 */
[----:B------:R-:W-:-:S02]  /*1d0c0*/  FMNMX R3, R20, R3, !PT ;  /* 0x0000000314037209 */ /* 0x000fc40007800000 */
[----:B------:R-:W2:Y:S01]  /*1d0d0*/  LDL R20, [R1+0x574] ;  /* 0x0005740001147983 */ /* 0x000ea20000100800 */
[----:B------:R-:W3:Y:S01]  /*1d0e0*/  LDL R4, [R1+0xbf4] ;  /* 0x000bf40001047983 */ /* 0x000ee20000100800 */
[----:B-----5:R-:W-:Y:S02]  /*1d0f0*/  FMUL R10, R10, c[0x0][0x188] ;  /* 0x000062000a0a7a20 */ /* 0x020fe40000400000 */
[----:B--2---:R-:W-:-:S03]  /*1d100*/  FMUL R20, R20, c[0x0][0x188] ;  /* 0x0000620014147a20 */ /* 0x004fc60000400000 */
[----:B------:R-:W-:Y:S01]  /*1d110*/  FMNMX R2, R10, R2, !PT ;  /* 0x000000020a027209 */ /* 0x000fe20007800000 */
[----:B------:R-:W-:Y:S01]  /*1d120*/  FMUL R10, R7, c[0x0][0x188] ;  /* 0x00006200070a7a20 */ /* 0x000fe20000400000 */
[----:B------:R-:W-:Y:S02]  /*1d130*/  FMNMX R3, R20, R3, !PT ;  /* 0x0000000314037209 */ /* 0x000fe40007800000 */
[----:B0-----:R-:W-:Y:S01]  /*1d140*/  FMNMX R11, R9, R11, !PT ;  /* 0x0000000b090b7209 */ /* 0x001fe20007800000 */
[----:B------:R-:W2:Y:S01]  /*1d150*/  LDL R20, [R1+0x568] ;  /* 0x0005680001147983 */ /* 0x000ea20000100800 */
[----:B------:R-:W-:Y:S02]  /*1d160*/  FMNMX R2, R10, R2, !PT ;  /* 0x000000020a027209 */ /* 0x000fe40007800000 */
[----:B------:R-:W5:Y:S01]  /*1d170*/  LDL R10, [R1+0x560] ;  /* 0x00056000010a7983 */ /* 0x000f620000100800 */
[----:B------:R-:W3:Y:S04]  /*1d180*/  LDL R7, [R1+0x7a4] ;  /* 0x0007a40001077983 */ /* 0x000ee80000100800 */
[----:B------:R0:W-:Y:S01]  /*1d190*/  STS.U16 [R27+0x15a00], R25 ;  /* 0x015a00191b007388 */ /* 0x0001e20000000400 */
[----:B--2---:R-:W-:-:S02]  /*1d1a0*/  FMUL R9, R20, c[0x0][0x188] ;  /* 0x0000620014097a20 */ /* 0x004fc40000400000 */
[----:B-----5:R-:W-:-:S03]  /*1d1b0*/  FMUL R10, R10, c[0x0][0x188] ;  /* 0x000062000a0a7a20 */ /* 0x020fc60000400000 */
[----:B------:R-:W-:Y:S01]  /*1d1c0*/  FMNMX R2, R9, R2, !PT ;  /* 0x0000000209027209 */ /* 0x000fe20007800000 */
[----:B------:R-:W-:Y:S01]  /*1d1d0*/  FMUL R9, R28, c[0x0][0x188] ;  /* 0x000062001c097a20 */ /* 0x000fe20000400000 */
[----:B------:R-:W-:Y:S02]  /*1d1e0*/  FMNMX R3, R10, R3, !PT ;  /* 0x000000030a037209 */ /* 0x000fe40007800000 */
[----:B------:R-:W2:Y:S01]  /*1d1f0*/  LDL R10, [R1+0x564] ;  /* 0x00056400010a7983 */ /* 0x000ea20000100800 */
[----:B------:R-:W5:Y:S02]  /*1d200*/  LDL.LU R28, [R1+0x7ac] ;  /* 0x0007ac00011c7983 */ /* 0x000f640000300800 */
[----:B0-----:R-:W2:Y:S01]  /*1d210*/  LDL.LU R25, [R1+0x1f94] ;  /* 0x001f940001197983 */ /* 0x001ea20000300800 */
[----:B------:R-:W0:Y:S04]  /*1d220*/  SHFL.BFLY PT, R0, R8, 0x2, 0x1f ;  /* 0x0c401f0008007f89 */ /* 0x000e2800000e0000 */
[----:B------:R-:W1:Y:S01]  /*1d230*/  SHFL.BFLY PT, R20, R11, 0x1, 0x1f ;  /* 0x0c201f000b147f89 */ /* 0x000e6200000e0000 */
[----:B------:R-:W-:-:S03]  /*1d240*/  FMNMX R2, R9, R2, !PT ;  /* 0x0000000209027209 */ /* 0x000fc60007800000 */
[----:B--2---:R2:W-:Y:S01]  /*1d250*/  STS.U16 [R27+0x16200], R25 ;  /* 0x016200191b007388 */ /* 0x0045e20000000400 */
[----:B------:R0:W-:Y:S02]  /*1d260*/  STS.U16 [R27+0x16a00], R23 ;  /* 0x016a00171b007388 */ /* 0x0001e40000000400 */
[----:B------:R1:W-:Y:S01]  /*1d270*/  STS.U16 [R27+0x17200], R22 ;  /* 0x017200161b007388 */ /* 0x0003e20000000400 */
[----:B--2---:R-:W2:Y:S01]  /*1d280*/  LDL.LU R25, [R1+0x6c] ;  /* 0x00006c0001197983 */ /* 0x004ea20000300800 */
[----:B0-----:R-:W3:Y:S02]  /*1d290*/  LDL.LU R23, [R1+0xbc] ;  /* 0x0000bc0001177983 */ /* 0x001ee40000300800 */
[----:B-1----:R-:W2:Y:S02]  /*1d2a0*/  LDL.LU R27, [R1+0x1f90] ;  /* 0x001f9000011b7983 */ /* 0x002ea40000300800 */
[----:B------:R-:W2:Y:S01]  /*1d2b0*/  LDL R22, [R1+0xbf8] ;  /* 0x000bf80001167983 */ /* 0x000ea20000100800 */
[----:B------:R-:W-:Y:S01]  /*1d2c0*/  FMNMX R0, R8, R0, !PT ;  /* 0x0000000008007209 */ /* 0x000fe20007800000 */
[----:B------:R-:W-:-:S05]  /*1d2d0*/  FMUL R8, R10, c[0x0][0x188] ;  /* 0x000062000a087a20 */ /* 0x000fca0000400000 */
[----:B------:R-:W-:Y:S01]  /*1d2e0*/  FMNMX R8, R8, R3, !PT ;  /* 0x0000000308087209 */ /* 0x000fe20007800000 */
[----:B------:R-:W0:Y:S04]  /*1d2f0*/  SHFL.BFLY PT, R10, R0, 0x1, 0x1f ;  /* 0x0c201f00000a7f89 */ /* 0x000e2800000e0000 */
[----:B------:R-:W1:Y:S01]  /*1d300*/  SHFL.BFLY PT, R9, R8, 0x2, 0x1f ;  /* 0x0c401f0008097f89 */ /* 0x000e6200000e0000 */
[----:B------:R-:W-:-:S03]  /*1d310*/  FMNMX R11, R11, R20, !PT ;  /* 0x000000140b0b7209 */ /* 0x000fc60007800000 */
[----:B------:R-:W4:Y:S01]  /*1d320*/  SHFL.BFLY PT, R3, R2, 0x2, 0x1f ;  /* 0x0c401f0002037f89 */ /* 0x000f2200000e0000 */
[----:B0-----:R-:W-:Y:S02]  /*1d330*/  FMNMX R10, R0, R10, !PT ;  /* 0x0000000a000a7209 */ /* 0x001fe40007800000 */
[----:B-1----:R-:W-:Y:S02]  /*1d340*/  FMNMX R0, R8, R9, !PT ;  /* 0x0000000908007209 */ /* 0x002fe40007800000 */
[----:B-----5:R-:W-:Y:S02]  /*1d350*/  FMNMX R20, R10, R28, !PT ;  /* 0x0000001c0a147209 */ /* 0x020fe40007800000 */
[----:B----4-:R-:W-:-:S03]  /*1d360*/  FMNMX R2, R2, R3, !PT ;  /* 0x0000000302027209 */ /* 0x010fc60007800000 */
[----:B------:R-:W-:Y:S01]  /*1d370*/  FFMA R10, R14, c[0x0][0x188], -R20 ;  /* 0x000062000e0a7a23 */ /* 0x000fe20000000814 */
[----:B--2---:R0:W-:Y:S01]  /*1d380*/  STS.U16 [R22+0x17a00], R21 ;  /* 0x017a001516007388 */ /* 0x0041e20000000400 */
[----:B---3--:R1:W-:Y:S02]  /*1d390*/  STS.U16 [R4+0x10400], R23 ;  /* 0x0104001704007388 */ /* 0x0083e40000000400 */
[----:B------:R2:W-:Y:S01]  /*1d3a0*/  STS.U16 [R4+0x10c00], R26 ;  /* 0x010c001a04007388 */ /* 0x0005e20000000400 */
[----:B0-----:R-:W3:Y:S01]  /*1d3b0*/  LDL.LU R21, [R1+0x3c] ;  /* 0x00003c0001157983 */ /* 0x001ee20000300800 */
[----:B-1----:R-:W4:Y:S01]  /*1d3c0*/  LDL.LU R23, [R1+0x38] ;  /* 0x0000380001177983 */ /* 0x002f220000300800 */
[----:B--2---:R-:W-:Y:S01]  /*1d3d0*/  FMNMX R26, R11, R7, !PT ;  /* 0x000000070b1a7209 */ /* 0x004fe20007800000 */
[----:B------:R0:W-:Y:S01]  /*1d3e0*/  STS.U16 [R4+0x11400], R29 ;  /* 0x0114001d04007388 */ /* 0x0001e20000000400 */
[----:B------:R-:W2:Y:S01]  /*1d3f0*/  LDL.LU R7, [R1+0x20] ;  /* 0x0000200001077983 */ /* 0x000ea20000300800 */
[----:B------:R-:W5:Y:S02]  /*1d400*/  LDL.LU R22, [R1+0x18] ;  /* 0x0000180001167983 */ /* 0x000f640000300800 */
[----:B------:R-:W-:-:S04]  /*1d410*/  FFMA R11, R12, c[0x0][0x188], -R26 ;  /* 0x000062000c0b7a23 */ /* 0x000fc8000000081a */
[----:B------:R-:W-:Y:S01]  /*1d420*/  FMUL R11, R11, 1.4426950216293334961 ;  /* 0x3fb8aa3b0b0b7820 */ /* 0x000fe20000400000 */
[----:B0-----:R-:W2:Y:S03]  /*1d430*/  LDL R29, [R1+0xbf0] ;  /* 0x000bf000011d7983 */ /* 0x001ea60000100800 */
[----:B------:R0:W1:Y:S01]  /*1d440*/  MUFU.EX2 R8, R11 ;  /* 0x0000000b00087308 */ /* 0x0000620000000800 */
[----:B------:R-:W-:Y:S01]  /*1d450*/  STL [R1+0x404], R26 ;  /* 0x0004041a01007387 */ /* 0x000fe20000100800 */
[----:B------:R-:W2:Y:S01]  /*1d460*/  LDL.LU R12, [R1+0x4c] ;  /* 0x00004c00010c7983 */ /* 0x000ea20000300800 */
[----:B------:R-:W2:Y:S02]  /*1d470*/  LDL.LU R9, [R1+0x7c] ;  /* 0x00007c0001097983 */ /* 0x000ea40000300800 */
[----:B------:R-:W-:Y:S02]  /*1d480*/  FFMA R3, R13, c[0x0][0x188], -R26 ;  /* 0x000062000d037a23 */ /* 0x000fe4000000081a */
[----:B------:R-:W2:Y:S01]  /*1d490*/  LDL.LU R13, [R1+0x5c] ;  /* 0x00005c00010d7983 */ /* 0x000ea20000300800 */
[----:B------:R-:W-:Y:S02]  /*1d4a0*/  STL [R1+0x400], R20 ;  /* 0x0004001401007387 */ /* 0x000fe40000100800 */
[----:B0-----:R-:W2:Y:S01]  /*1d4b0*/  LDL.LU R11, [R1+0x9c] ;  /* 0x00009c00010b7983 */ /* 0x001ea20000300800 */
[----:B-1----:R0:W-:Y:S01]  /*1d4c0*/  STL [R1+0x7c4], R8 ;  /* 0x0007c40801007387 */ /* 0x0021e20000100800 */
[----:B------:R-:W2:Y:S02]  /*1d4d0*/  LDL.LU R14, [R1+0xac] ;  /* 0x0000ac00010e7983 */ /* 0x000ea40000300800 */
[----:B------:R-:W-:-:S06]  /*1d4e0*/  FMUL R3, R3, 1.4426950216293334961 ;  /* 0x3fb8aa3b03037820 */ /* 0x000fcc0000400000 */
[----:B------:R-:W1:Y:S01]  /*1d4f0*/  MUFU.EX2 R3, R3 ;  /* 0x0000000300037308 */ /* 0x000e620000000800 */
[----:B0-----:R-:W-:Y:S01]  /*1d500*/  FFMA R8, R15, c[0x0][0x188], -R20 ;  /* 0x000062000f087a23 */ /* 0x001fe20000000814 */
[----:B--2---:R-:W-:Y:S01]  /*1d510*/  STS.U16 [R4+0x11c00], R14 ;  /* 0x011c000e04007388 */ /* 0x004fe20000000400 */
[----:B------:R-:W-:Y:S02]  /*1d520*/  STS.U16 [R4+0x12400], R11 ;  /* 0x0124000b04007388 */ /* 0x000fe40000000400 */
[----:B------:R0:W-:Y:S02]  /*1d530*/  STS.U16 [R4+0x12c00], R9 ;  /* 0x012c000904007388 */ /* 0x0001e40000000400 */
[----:B0-----:R-:W-:Y:S02]  /*1d540*/  FFMA R9, R16, c[0x0][0x188], -R26 ;  /* 0x0000620010097a23 */ /* 0x001fe4000000081a */
[----:B------:R-:W2:Y:S01]  /*1d550*/  LDL.LU R16, [R1+0xb8] ;  /* 0x0000b80001107983 */ /* 0x000ea20000300800 */
[----:B-1----:R0:W-:Y:S02]  /*1d560*/  STL [R1+0x7c0], R3 ;  /* 0x0007c00301007387 */ /* 0x0021e40000100800 */
[----:B0-----:R-:W-:-:S06]  /*1d570*/  FMUL R3, R9, 1.4426950216293334961 ;  /* 0x3fb8aa3b09037820 */ /* 0x001fcc0000400000 */
[----:B------:R-:W0:Y:S01]  /*1d580*/  MUFU.EX2 R3, R3 ;  /* 0x0000000300037308 */ /* 0x000e220000000800 */
[----:B------:R1:W-:Y:S01]  /*1d590*/  STS.U16 [R4+0x13400], R25 ;  /* 0x0134001904007388 */ /* 0x0003e20000000400 */
[----:B------:R5:W-:Y:S02]  /*1d5a0*/  STS.U16 [R4+0x13c00], R13 ;  /* 0x013c000d04007388 */ /* 0x000be40000000400 */
[----:B------:R0:W-:Y:S02]  /*1d5b0*/  STS.U16 [R4+0x14400], R12 ;  /* 0x0144000c04007388 */ /* 0x0001e40000000400 */
[----:B---3--:R3:W-:Y:S01]  /*1d5c0*/  STS.U16 [R4+0x14c00], R21 ;  /* 0x014c001504007388 */ /* 0x0087e20000000400 */
[----:B----4-:R4:W-:Y:S04]  /*1d5d0*/  STS.U16 [R4+0x15400], R23 ;  /* 0x0154001704007388 */ /* 0x0109e80000000400 */
[----:B-1----:R-:W2:Y:S01]  /*1d5e0*/  LDL.LU R25, [R1+0x98] ;  /* 0x0000980001197983 */ /* 0x002ea20000300800 */
[----:B------:R-:W2:Y:S02]  /*1d5f0*/  LDL.LU R15, [R1+0x88] ;  /* 0x00008800010f7983 */ /* 0x000ea40000300800 */
[----:B------:R-:W2:Y:S02]  /*1d600*/  LDL.LU R14, [R1+0x78] ;  /* 0x00007800010e7983 */ /* 0x000ea40000300800 */
[----:B------:R-:W2:Y:S01]  /*1d610*/  LDL.LU R11, [R1+0x68] ;  /* 0x00006800010b7983 */ /* 0x000ea20000300800 */
[----:B-----5:R-:W5:Y:S01]  /*1d620*/  LDL.LU R13, [R1+0x58] ;  /* 0x00005800010d7983 */ /* 0x020f620000300800 */
[----:B0-----:R-:W2:Y:S02]  /*1d630*/  LDL.LU R12, [R1+0x48] ;  /* 0x00004800010c7983 */ /* 0x001ea40000300800 */
[----:B---3--:R-:W3:Y:S02]  /*1d640*/  LDL.LU R21, [R1+0x2c] ;  /* 0x00002c0001157983 */ /* 0x008ee40000300800 */
[----:B----4-:R-:W4:Y:S02]  /*1d650*/  LDL.LU R23, [R1+0x24] ;  /* 0x0000240001177983 */ /* 0x010f240000300800 */
[----:B------:R-:W-:-:S02]  /*1d660*/  FFMA R9, R17, c[0x0][0x188], -R26 ;  /* 0x0000620011097a23 */ /* 0x000fc4000000081a */
[----:B------:R-:W2:Y:S01]  /*1d670*/  LDL.LU R17, [R1+0xc8] ;  /* 0x0000c80001117983 */ /* 0x000ea20000300800 */
[----:B------:R0:W-:Y:S03]  /*1d680*/  STL [R1+0x7cc], R3 ;  /* 0x0007cc0301007387 */ /* 0x0001e60000100800 */
[----:B0-----:R-:W2:Y:S04]  /*1d690*/  LDL.LU R3, [R1+0x28] ;  /* 0x0000280001037983 */ /* 0x001ea80000300800 */
[----:B--2---:R0:W-:Y:S01]  /*1d6a0*/  STS.U16 [R4+0x15c00], R3 ;  /* 0x015c000304007388 */ /* 0x0041e20000000400 */
[----:B------:R1:W-:Y:S02]  /*1d6b0*/  STS.U16 [R4+0x16400], R7 ;  /* 0x0164000704007388 */ /* 0x0003e40000000400 */
[----:B------:R2:W-:Y:S02]  /*1d6c0*/  STS.U16 [R4+0x16c00], R22 ;  /* 0x016c001604007388 */ /* 0x0005e40000000400 */
[----:B0-----:R-:W-:Y:S01]  /*1d6d0*/  FMUL R3, R9, 1.4426950216293334961 ;  /* 0x3fb8aa3b09037820 */ /* 0x001fe20000400000 */
[----:B-1----:R-:W3:Y:S01]  /*1d6e0*/  LDL.LU R7, [R1+0x1c] ;  /* 0x00001c0001077983 */ /* 0x002ee20000300800 */
[----:B--2---:R-:W2:Y:S02]  /*1d6f0*/  LDL.LU R22, [R1+0x14] ;  /* 0x0000140001167983 */ /* 0x004ea40000300800 */
[----:B------:R-:W2:Y:S02]  /*1d700*/  LDL.LU R9, [R1+0x7a4] ;  /* 0x0007a40001097983 */ /* 0x000ea40000300800 */
[----:B------:R-:W0:Y:S01]  /*1d710*/  MUFU.EX2 R3, R3 ;  /* 0x0000000300037308 */ /* 0x000e220000000800 */
[----:B------:R1:W-:Y:S01]  /*1d720*/  STS.U16 [R4+0x17400], R27 ;  /* 0x0174001b04007388 */ /* 0x0003e20000000400 */
[----:B------:R4:W-:Y:S03]  /*1d730*/  STS.U16 [R4+0x17c00], R24 ;  /* 0x017c001804007388 */ /* 0x0009e60000000400 */
[----:B-1----:R-:W3:Y:S01]  /*1d740*/  LDL.LU R27, [R1+0xcc] ;  /* 0x0000cc00011b7983 */ /* 0x002ee20000300800 */
[----:B----4-:R-:W4:Y:S02]  /*1d750*/  LDL.LU R4, [R1+0x1f8c] ;  /* 0x001f8c0001047983 */ /* 0x010f240000300800 */
[----:B------:R-:W3:Y:S02]  /*1d760*/  LDL.LU R24, [R1+0xd8] ;  /* 0x0000d80001187983 */ /* 0x000ee40000300800 */
[----:B--2---:R-:W-:-:S02]  /*1d770*/  FADD R9, -R26, R9 ;  /* 0x000000091a097221 */ /* 0x004fc40000000100 */
[----:B------:R-:W2:Y:S01]  /*1d780*/  LDL.LU R26, [R1+0x1f88] ;  /* 0x001f8800011a7983 */ /* 0x000ea20000300800 */
[----:B0-----:R0:W-:Y:S03]  /*1d790*/  STL [R1+0x7d4], R3 ;  /* 0x0007d40301007387 */ /* 0x0011e60000100800 */
[----:B0-----:R-:W2:Y:S01]  /*1d7a0*/  LDL.LU R3, [R1+0xdc] ;  /* 0x0000dc0001037983 */ /* 0x001ea20000300800 */
[----:B------:R-:W-:-:S03]  /*1d7b0*/  FMUL R10, R10, 1.4426950216293334961 ;  /* 0x3fb8aa3b0a0a7820 */ /* 0x000fc60000400000 */
[----:B--2---:R-:W-:Y:S01]  /*1d7c0*/  STS.U16 [R29+0x10600], R3 ;  /* 0x010600031d007388 */ /* 0x004fe20000000400 */
[----:B---3--:R-:W-:Y:S02]  /*1d7d0*/  STS.U16 [R29+0x10e00], R24 ;  /* 0x010e00181d007388 */ /* 0x008fe40000000400 */
[----:B------:R-:W-:Y:S02]  /*1d7e0*/  STS.U16 [R29+0x11600], R27 ;  /* 0x0116001b1d007388 */ /* 0x000fe40000000400 */
[----:B------:R-:W-:Y:S01]  /*1d7f0*/  STS.U16 [R29+0x11e00], R17 ;  /* 0x011e00111d007388 */ /* 0x000fe20000000400 */
[----:B------:R-:W-:Y:S01]  /*1d800*/  STS.U16 [R29+0x12600], R16 ;  /* 0x012600101d007388 */ /* 0x000fe20000000400 */
[----:B------:R-:W-:Y:S02]  /*1d810*/  STS.U16 [R29+0x12e00], R25 ;  /* 0x012e00191d007388 */ /* 0x000fe40000000400 */
[----:B------:R-:W-:Y:S02]  /*1d820*/  STS.U16 [R29+0x13600], R15 ;  /* 0x0136000f1d007388 */ /* 0x000fe40000000400 */
[----:B------:R-:W-:Y:S01]  /*1d830*/  STS.U16 [R29+0x13e00], R14 ;  /* 0x013e000e1d007388 */ /* 0x000fe20000000400 */
[----:B------:R-:W-:Y:S01]  /*1d840*/  STS.U16 [R29+0x14600], R11 ;  /* 0x0146000b1d007388 */ /* 0x000fe20000000400 */
[----:B-----5:R-:W-:Y:S02]  /*1d850*/  STS.U16 [R29+0x14e00], R13 ;  /* 0x014e000d1d007388 */ /* 0x020fe40000000400 */
[----:B------:R-:W-:Y:S02]  /*1d860*/  STS.U16 [R29+0x15600], R12 ;  /* 0x0156000c1d007388 */ /* 0x000fe40000000400 */
[----:B------:R-:W-:Y:S01]  /*1d870*/  STS.U16 [R29+0x15e00], R21 ;  /* 0x015e00151d007388 */ /* 0x000fe20000000400 */
[----:B------:R0:W-:Y:S04]  /*1d880*/  STS.U16 [R29+0x16600], R23 ;  /* 0x016600171d007388 */ /* 0x0001e80000000400 */
[----:B0-----:R-:W0:Y:S01]  /*1d890*/  S2R R23, SR_TID.X ;  /* 0x0000000000177919 */ /* 0x001e220000002100 */
[----:B------:R0:W-:Y:S02]  /*1d8a0*/  STS.U16 [R29+0x16e00], R7 ;  /* 0x016e00071d007388 */ /* 0x0001e40000000400 */
[----:B------:R-:W-:Y:S02]  /*1d8b0*/  STS.U16 [R29+0x17600], R22 ;  /* 0x017600161d007388 */ /* 0x000fe40000000400 */
[----:B------:R1:W-:Y:S01]  /*1d8c0*/  STS.U16 [R29+0x17e00], R26 ;  /* 0x017e001a1d007388 */ /* 0x0003e20000000400 */
[C---:B0-----:R-:W-:Y:S01]  /*1d8d0*/  LOP3.LUT R7, R23.reuse, 0x7, RZ, 0xc0, !PT ;  /* 0x0000000717077812 */ /* 0x041fe200078ec0ff */
[----:B------:R-:W-:-:S04]  /*1d8e0*/  SHF.L.U32 R23, R23, 0x1, RZ ;  /* 0x0000000117177819 */ /* 0x000fc800000006ff */
[----:B------:R-:W-:-:S05]  /*1d8f0*/  IMAD R27, R7, 0x110, RZ ;  /* 0x00000110071b7824 */ /* 0x000fca00078e02ff */
[----:B------:R-:W-:Y:S01]  /*1d900*/  LOP3.LUT R27, R27, 0x30, R23, 0x78, !PT ;  /* 0x000000301b1b7812 */ /* 0x000fe200078e7817 */
[----:B------:R-:W-:Y:S01]  /*1d910*/  BAR.SYNC.DEFER_BLOCKING 0x0 ;  /* 0x0000000000007b1d */ /* 0x000fe20000010000 */
[----:B------:R-:W-:-:S05]  /*1d920*/  FMUL R3, R9, 1.4426950216293334961 ;  /* 0x3fb8aa3b09037820 */ /* 0x000fca0000400000 */
[----:B------:R0:W-:Y:S01]  /*1d930*/  MUFU.EX2 R17, R10 ;  /* 0x0000000a00117308 */ /* 0x0001e20000000800 */
[----:B------:R-:W2:Y:S01]  /*1d940*/  LDSM.16.M88.4 R12, [R27+0x10000] ;  /* 0x010000001b0c783b */ /* 0x000ea20000000200 */
[----:B0-----:R-:W-:-:S06]  /*1d950*/  FMUL R10, R8, 1.4426950216293334961 ;  /* 0x3fb8aa3b080a7820 */ /* 0x001fcc0000400000 */
[----:B------:R-:W0:Y:S08]  /*1d960*/  MUFU.EX2 R25, R3 ;  /* 0x0000000300197308 */ /* 0x000e300000000800 */
[----:B------:R-:W3:Y:S01]  /*1d970*/  MUFU.EX2 R10, R10 ;  /* 0x0000000a000a7308 */ /* 0x000ee20000000800 */
[----:B0-----:R-:W-:Y:S01]  /*1d980*/  STL [R1+0x7a8], R25 ;  /* 0x0007a81901007387 */ /* 0x001fe20000100800 */
[----:B------:R-:W-:Y:S02]  /*1d990*/  STL [R1+0x7bc], R17 ;  /* 0x0007bc1101007387 */ /* 0x000fe40000100800 */
[----:B------:R-:W5:Y:S02]  /*1d9a0*/  LDL.LU R7, [R1+0x7b0] ;  /* 0x0007b00001077983 */ /* 0x000f640000300800 */
[----:B-1----:R-:W4:Y:S01]  /*1d9b0*/  LDL.LU R26, [R1+0x7b4] ;  /* 0x0007b400011a7983 */ /* 0x002f220000300800 */
[----:B---3--:R0:W-:Y:S01]  /*1d9c0*/  STL [R1+0x7b8], R10 ;  /* 0x0007b80a01007387 */ /* 0x0081e20000100800 */
[----:B------:R-:W-:-:S03]  /*1d9d0*/  FFMA R8, R18, c[0x0][0x188], -R20 ;  /* 0x0000620012087a23 */ /* 0x000fc60000000814 */
[----:B--2---:R-:W-:Y:S01]  /*1d9e0*/  STL.64 [R1+0x1d0], R12 ;  /* 0x0001d00c01007387 */ /* 0x004fe20000100a00 */
[----:B------:R-:W-:Y:S02]  /*1d9f0*/  STL.64 [R1+0x1d8], R14 ;  /* 0x0001d80e01007387 */ /* 0x000fe40000100a00 */
[----:B------:R-:W1:Y:S04]  /*1da00*/  LDSM.16.M88.4 R12, [R27+0x10800] ;  /* 0x010800001b0c783b */ /* 0x000e680000000200 */
[----:B------:R-:W-:Y:S02]  /*1da10*/  FMUL R8, R8, 1.4426950216293334961 ;  /* 0x3fb8aa3b08087820 */ /* 0x000fe40000400000 */
[----:B0-----:R-:W-:Y:S02]  /*1da20*/  FADD R10, -R20, R28 ;  /* 0x0000001c140a7221 */ /* 0x001fe40000000100 */
[----:B------:R0:W2:Y:S02]  /*1da30*/  MUFU.EX2 R11, R8 ;  /* 0x00000008000b7308 */ /* 0x0000a40000000800 */
[----:B0-----:R-:W-:-:S06]  /*1da40*/  FMUL R8, R10, 1.4426950216293334961 ;  /* 0x3fb8aa3b0a087820 */ /* 0x001fcc0000400000 */
[----:B------:R0:W3:Y:S01]  /*1da50*/  MUFU.EX2 R10, R8 ;  /* 0x00000008000a7308 */ /* 0x0000e20000000800 */
[----:B--2---:R-:W-:Y:S04]  /*1da60*/  STL [R1+0x7c8], R11 ;  /* 0x0007c80b01007387 */ /* 0x004fe80000100800 */
[----:B0-----:R-:W2:Y:S04]  /*1da70*/  LDL.LU R8, [R1] ;  /* 0x0000000001087983 */ /* 0x001ea80000300800 */
[----:B-1----:R-:W-:Y:S01]  /*1da80*/  STL.64 [R1+0x1c0], R12 ;  /* 0x0001c00c01007387 */ /* 0x002fe20000100a00 */
[----:B------:R-:W-:Y:S02]  /*1da90*/  STL.64 [R1+0x1c8], R14 ;  /* 0x0001c80e01007387 */ /* 0x000fe40000100a00 */
[----:B------:R-:W2:Y:S02]  /*1daa0*/  LDL R16, [R1+0x7c4] ;  /* 0x0007c40001107983 */ /* 0x000ea40000100800 */
[----:B---3--:R0:W-:Y:S01]  /*1dab0*/  STL [R1+0x7a4], R10 ;  /* 0x0007a40a01007387 */ /* 0x0081e20000100800 */
[----:B------:R-:W3:Y:S04]  /*1dac0*/  LDL R18, [R1+0x7cc] ;  /* 0x0007cc0001127983 */ /* 0x000ee80000100800 */
[----:B0-----:R-:W2:Y:S01]  /*1dad0*/  LDL R10, [R1+0x7c8] ;  /* 0x0007c800010a7983 */ /* 0x001ea20000100800 */
[----:B------:R-:W2:Y:S03]  /*1dae0*/  LDL.LU R11, [R1+0x4] ;  /* 0x00000400010b7983 */ /* 0x000ea60000300800 */
[----:B------:R-:W0:Y:S02]  /*1daf0*/  SHFL.BFLY PT, R9, R0, 0x1, 0x1f ;  /* 0x0c201f0000097f89 */ /* 0x000e2400000e0000 */
[----:B0-----:R-:W-:Y:S01]  /*1db00*/  FMNMX R9, R0, R9, !PT ;  /* 0x0000000900097209 */ /* 0x001fe20007800000 */
[----:B------:R-:W-:-:S02]  /*1db10*/  FFMA R0, R19, c[0x0][0x188], -R20 ;  /* 0x0000620013007a23 */ /* 0x000fc40000000814 */
[----:B------:R-:W-:Y:S04]  /*1db20*/  LDSM.16.M88.4 R20, [R27+0x11000] ;  /* 0x011000001b14783b */ /* 0x000fe80000000200 */
[----:B------:R-:W0:Y:S02]  /*1db30*/  SHFL.BFLY PT, R3, R2, 0x1, 0x1f ;  /* 0x0c201f0002037f89 */ /* 0x000e2400000e0000 */
[----:B0-----:R-:W-:Y:S01]  /*1db40*/  FMNMX R2, R2, R3, !PT ;  /* 0x0000000302027209 */ /* 0x001fe20007800000 */
[----:B------:R-:W-:-:S04]  /*1db50*/  FMUL R0, R0, 1.4426950216293334961 ;  /* 0x3fb8aa3b00007820 */ /* 0x000fc80000400000 */
[----:B------:R0:W1:Y:S01]  /*1db60*/  MUFU.EX2 R19, R0 ;  /* 0x0000000000137308 */ /* 0x0000620000000800 */
[----:B-----5:R-:W-:Y:S01]  /*1db70*/  FMNMX R28, R9, R7, !PT ;  /* 0x00000007091c7209 */ /* 0x020fe20007800000 */
[----:B--2---:R-:W-:Y:S01]  /*1db80*/  STL.64 [R1+0x1f80], R10 ;  /* 0x001f800a01007387 */ /* 0x004fe20000100a00 */
[----:B------:R-:W-:Y:S02]  /*1db90*/  STL [R1+0x1f78], R8 ;  /* 0x001f780801007387 */ /* 0x000fe40000100800 */
[----:B------:R-:W2:Y:S04]  /*1dba0*/  LDSM.16.M88.4 R8, [R27+0x11800] ;  /* 0x011800001b08783b */ /* 0x000ea80000000200 */
[----:B------:R-:W5:Y:S01]  /*1dbb0*/  LDL.LU R12, [R1+0x790] ;  /* 0x00079000010c7983 */ /* 0x000f620000300800 */
[----:B------:R-:W3:Y:S04]  /*1dbc0*/  LDL.LU R13, [R1+0x794] ;  /* 0x00079400010d7983 */ /* 0x000ee80000300800 */
[----:B--2---:R-:W-:Y:S01]  /*1dbd0*/  STL.64 [R1+0x1a0], R8 ;  /* 0x0001a00801007387 */ /* 0x004fe20000100a00 */
[----:B------:R-:W-:Y:S02]  /*1dbe0*/  STL.64 [R1+0x1a8], R10 ;  /* 0x0001a80a01007387 */ /* 0x000fe40000100a00 */
[----:B------:R-:W2:Y:S04]  /*1dbf0*/  LDSM.16.M88.4 R8, [R27+0x12000] ;  /* 0x012000001b08783b */ /* 0x000ea80000000200 */
[----:B------:R-:W3:Y:S01]  /*1dc00*/  LDL.LU R14, [R1+0x798] ;  /* 0x00079800010e7983 */ /* 0x000ee20000300800 */
[----:B------:R-:W3:Y:S01]  /*1dc10*/  LDL.LU R15, [R1+0x79c] ;  /* 0x00079c00010f7983 */ /* 0x000ee20000300800 */
[----:B------:R-:W-:Y:S02]  /*1dc20*/  STL.64 [R1+0x1b0], R20 ;  /* 0x0001b01401007387 */ /* 0x000fe40000100a00 */
[----:B------:R0:W-:Y:S01]  /*1dc30*/  STL.64 [R1+0x1b8], R22 ;  /* 0x0001b81601007387 */ /* 0x0001e20000100a00 */
[----:B----4-:R-:W-:Y:S01]  /*1dc40*/  FMNMX R29, R2, R26, !PT ;  /* 0x0000001a021d7209 */ /* 0x010fe20007800000 */
[----:B0-----:R-:W4:Y:S04]  /*1dc50*/  LDL R22, [R1+0x7b8] ;  /* 0x0007b80001167983 */ /* 0x001f280000100800 */
[----:B------:R-:W3:Y:S01]  /*1dc60*/  LDL R23, [R1+0x7d4] ;  /* 0x0007d40001177983 */ /* 0x000ee20000100800 */
[----:B------:R0:W-:Y:S03]  /*1dc70*/  STL [R1+0x1f2c], R26 ;  /* 0x001f2c1a01007387 */ /* 0x0001e60000100800 */
[----:B0-----:R-:W3:Y:S04]  /*1dc80*/  LDL R26, [R1+0x7a4] ;  /* 0x0007a400011a7983 */ /* 0x001ee80000100800 */
[----:B--2---:R-:W-:Y:S01]  /*1dc90*/  STL.64 [R1+0x190], R8 ;  /* 0x0001900801007387 */ /* 0x004fe20000100a00 */
[----:B------:R-:W-:Y:S02]  /*1dca0*/  STL.64 [R1+0x198], R10 ;  /* 0x0001980a01007387 */ /* 0x000fe40000100a00 */
[----:B------:R-:W0:Y:S04]  /*1dcb0*/  LDSM.16.M88.4 R8, [R27+0x12800] ;  /* 0x012800001b08783b */ /* 0x000e280000000200 */
[--C-:B------:R-:W-:Y:S01]  /*1dcc0*/  FFMA R0, R5, c[0x0][0x188], -R28.reuse ;  /* 0x0000620005007a23 */ /* 0x100fe2000000081c */
[----:B0-----:R-:W-:Y:S01]  /*1dcd0*/  STL.64 [R1+0x170], R8 ;  /* 0x0001700801007387 */ /* 0x001fe20000100a00 */
[----:B------:R0:W-:Y:S03]  /*1dce0*/  STL.64 [R1+0x178], R10 ;  /* 0x0001780a01007387 */ /* 0x0001e60000100a00 */
[----:B0-----:R-:W2:Y:S01]  /*1dcf0*/  LDL.LU.64 R10, [R1+0x1f80] ;  /* 0x001f8000010a7983 */ /* 0x001ea20000300a00 */
[----:B------:R-:W2:Y:S02]  /*1dd00*/  LDL.LU R8, [R1+0x1f78] ;  /* 0x001f780001087983 */ /* 0x000ea40000300800 */
[----:B------:R-:W3:Y:S02]  /*1dd10*/  LDL R5, [R1+0x7c0] ;  /* 0x0007c00001057983 */ /* 0x000ee40000100800 */
[----:B------:R-:W-:-:S02]  /*1dd20*/  FFMA R2, R4, c[0x0][0x188], -R28 ;  /* 0x0000620004027a23 */ /* 0x000fc4000000081c */
[----:B------:R-:W-:Y:S02]  /*1dd30*/  FMUL R4, R0, 1.4426950216293334961 ;  /* 0x3fb8aa3b00047820 */ /* 0x000fe40000400000 */
[----:B------:R-:W-:-:S04]  /*1dd40*/  FMUL R3, R2, 1.4426950216293334961 ;  /* 0x3fb8aa3b02037820 */ /* 0x000fc80000400000 */
[----:B------:R0:W0:Y:S01]  /*1dd50*/  MUFU.EX2 R0, R3 ;  /* 0x0000000300007308 */ /* 0x0000220000000800 */
[----:B-1----:R-:W-:Y:S01]  /*1dd60*/  STL [R1+0x7d0], R19 ;  /* 0x0007d01301007387 */ /* 0x002fe20000100800 */
[----:B------:R-:W-:Y:S02]  /*1dd70*/  FFMA R24, R6, c[0x0][0x188], -R29 ;  /* 0x0000620006187a23 */ /* 0x000fe4000000081d */
[--C-:B--2---:R-:W-:Y:S02]  /*1dd80*/  FFMA R2, R8, c[0x0][0x188], -R28.reuse ;  /* 0x0000620008027a23 */ /* 0x104fe4000000081c */
[----:B------:R-:W2:Y:S01]  /*1dd90*/  LDL.LU R8, [R1+0x780] ;  /* 0x0007800001087983 */ /* 0x000ea20000300800 */
[----:B------:R-:W2:Y:S02]  /*1dda0*/  LDL.LU R9, [R1+0x784] ;  /* 0x0007840001097983 */ /* 0x000ea40000300800 */
[----:B0-----:R-:W-:Y:S02]  /*1ddb0*/  FMUL R3, R2, 1.4426950216293334961 ;  /* 0x3fb8aa3b02037820 */ /* 0x001fe40000400000 */
[----:B------:R0:W1:Y:S01]  /*1ddc0*/  MUFU.EX2 R2, R4 ;  /* 0x0000000400027308 */ /* 0x0000620000000800 */
[----:B------:R0:W-:Y:S01]  /*1ddd0*/  STL [R1+0x7ac], R0 ;  /* 0x0007ac0001007387 */ /* 0x0001e20000100800 */
[----:B------:R-:W2:Y:S01]  /*1dde0*/  LDL.LU R6, [R1+0x788] ;  /* 0x0007880001067983 */ /* 0x000ea20000300800 */
[----:B---3--:R-:W-:Y:S01]  /*1ddf0*/  F2FP.BF16.PACK_AB R16, R5, R16 ;  /* 0x000000100510723e */ /* 0x008fe200000010ff */
[----:B0-----:R-:W-:-:S02]  /*1de00*/  FFMA R0, R11, c[0x0][0x188], -R28 ;  /* 0x000062000b007a23 */ /* 0x001fc4000000081c */
[----:B------:R-:W3:Y:S01]  /*1de10*/  LDL.LU R11, [R1+0x78c] ;  /* 0x00078c00010b7983 */ /* 0x000ee20000300800 */
[----:B------:R0:W-:Y:S02]  /*1de20*/  STL [R1+0x1f74], R7 ;  /* 0x001f740701007387 */ /* 0x0001e40000100800 */
[----:B------:R-:W2:Y:S02]  /*1de30*/  LDL R4, [R1+0x1d0] ;  /* 0x0001d00001047983 */ /* 0x000ea40000100800 */
[----:B-1----:R-:W-:Y:S01]  /*1de40*/  STL [R1+0x790], R2 ;  /* 0x0007900201007387 */ /* 0x002fe20000100800 */
[----:B------:R-:W2:Y:S01]  /*1de50*/  LDL R5, [R1+0x1d4] ;  /* 0x0001d40001057983 */ /* 0x000ea20000100800 */
[C---:B-----5:R-:W-:Y:S02]  /*1de60*/  FMUL R12, R25.reuse, R12 ;  /* 0x0000000c190c7220 */ /* 0x060fe40000400000 */
[----:B------:R-:W-:Y:S02]  /*1de70*/  FMUL R13, R25, R13 ;  /* 0x0000000d190d7220 */ /* 0x000fe40000400000 */
[----:B------:R-:W-:-:S02]  /*1de80*/  FMUL R14, R26, R14 ;  /* 0x0000000e1a0e7220 */ /* 0x000fc40000400000 */
[----:B------:R-:W-:Y:S01]  /*1de90*/  FMUL R15, R26, R15 ;  /* 0x0000000f1a0f7220 */ /* 0x000fe20000400000 */
[----:B----4-:R-:W-:Y:S02]  /*1dea0*/  F2FP.BF16.PACK_AB R17, R22, R17 ;  /* 0x000000111611723e */ /* 0x010fe400000010ff */
[----:B------:R-:W-:Y:S02]  /*1deb0*/  F2FP.BF16.PACK_AB R18, R23, R18 ;  /* 0x000000121712723e */ /* 0x000fe400000010ff */
[----:B------:R-:W-:Y:S01]  /*1dec0*/  F2FP.BF16.PACK_AB R19, R19, R10 ;  /* 0x0000000a1313723e */ /* 0x000fe200000010ff */
[----:B------:R-:W4:Y:S01]  /*1ded0*/  LDL.LU R23, [R1+0x77c] ;  /* 0x00077c0001177983 */ /* 0x000f220000300800 */
[----:B0-----:R-:W5:Y:S05]  /*1dee0*/  LDL.LU R7, [R1+0x1f74] ;  /* 0x001f740001077983 */ /* 0x001f6a0000300800 */
[----:B--2---:R-:W-:Y:S11]  /*1def0*/  HMMA.16816.F32.BF16 R12, R16, R4, R12 ;  /* 0x00000004100c723c */ /* 0x004ff6000004180c */
[----:B------:R-:W-:Y:S11]  /*1df00*/  @!UPT UIADD3 URZ, URZ, URZ, URZ ;  /* 0x0000003f3f3ff290 */ /* 0x000ff6000fffe03f */
[----:B------:R-:W-:Y:S01]  /*1df10*/  @!UPT UIADD3 URZ, URZ, URZ, URZ ;  /* 0x0000003f3f3ff290 */ /* 0x000fe2000fffe03f */
[----:B------:R0:W-:Y:S01]  /*1df20*/  STL.64 [R1+0x90], R12 ;  /* 0x0000900c01007387 */ /* 0x0001e20000100a00 */
[----:B------:R1:W-:Y:S03]  /*1df30*/  STL.64 [R1+0x98], R14 ;  /* 0x0000980e01007387 */ /* 0x0003e60000100a00 */
[----:B0-----:R-:W2:Y:S01]  /*1df40*/  LDL.LU R13, [R1+0x770] ;  /* 0x00077000010d7983 */ /* 0x001ea20000300800 */
[----:B-1----:R-:W2:Y:S02]  /*1df50*/  LDL.LU R14, [R1+0x774] ;  /* 0x00077400010e7983 */ /* 0x002ea40000300800 */
[----:B------:R-:W2:Y:S02]  /*1df60*/  LDL.LU R15, [R1+0x778] ;  /* 0x00077800010f7983 */ /* 0x000ea40000300800 */
[----:B------:R-:W4:Y:S01]  /*1df70*/  LDL.LU R22, [R1+0x760] ;  /* 0x0007600001167983 */ /* 0x000f220000300800 */
[----:B------:R-:W0:Y:S01]  /*1df80*/  MUFU.EX2 R3, R3 ;  /* 0x0000000300037308 */ /* 0x000e220000000800 */
[----:B------:R-:W-:-:S02]  /*1df90*/  FMUL R10, R26, R6 ;  /* 0x000000061a0a7220 */ /* 0x000fc40000400000 */
[----:B-----5:R-:W-:Y:S02]  /*1dfa0*/  FADD R2, -R28, R7 ;  /* 0x000000071c027221 */ /* 0x020fe40000000100 */
[C---:B------:R-:W-:Y:S02]  /*1dfb0*/  FMUL R8, R25.reuse, R8 ;  /* 0x0000000819087220 */ /* 0x040fe40000400000 */
[----:B------:R-:W-:Y:S01]  /*1dfc0*/  FMUL R9, R25, R9 ;  /* 0x0000000919097220 */ /* 0x000fe20000400000 */
[----:B----4-:R-:W-:Y:S01]  /*1dfd0*/  STL.64 [R1+0x1f68], R22 ;  /* 0x001f681601007387 */ /* 0x010fe20000100a00 */
[----:B------:R1:W-:Y:S03]  /*1dfe0*/  STL.64 [R1+0x1f60], R20 ;  /* 0x001f601401007387 */ /* 0x0003e60000100a00 */
[----:B-1----:R-:W4:Y:S04]  /*1dff0*/  LDL R20, [R1+0x1c0] ;  /* 0x0001c00001147983 */ /* 0x002f280000100800 */
[----:B------:R-:W4:Y:S01]  /*1e000*/  LDL R21, [R1+0x1c4] ;  /* 0x0001c40001157983 */ /* 0x000f220000100800 */
[----:B------:R-:W5:Y:S02]  /*1e010*/  LDL.LU R6, [R1+0x764] ;  /* 0x0007640001067983 */ /* 0x000f640000300800 */
[----:B------:R-:W5:Y:S02]  /*1e020*/  LDL.LU R5, [R1+0x768] ;  /* 0x0007680001057983 */ /* 0x000f640000300800 */
[----:B------:R-:W5:Y:S01]  /*1e030*/  LDL.LU R7, [R1+0x1f70] ;  /* 0x001f700001077983 */ /* 0x000f620000300800 */
[----:B------:R-:W-:Y:S01]  /*1e040*/  STL [R1+0x1e68], R28 ;  /* 0x001e681c01007387 */ /* 0x000fe20000100800 */
[----:B------:R-:W5:Y:S02]  /*1e050*/  LDL.LU R4, [R1+0x76c] ;  /* 0x00076c0001047983 */ /* 0x000f640000300800 */
[----:B---3--:R-:W-:-:S02]  /*1e060*/  FMUL R11, R26, R11 ;  /* 0x0000000b1a0b7220 */ /* 0x008fc40000400000 */
[----:B0-----:R-:W-:Y:S01]  /*1e070*/  STL [R1+0x780], R3 ;  /* 0x0007800301007387 */ /* 0x001fe20000100800 */
[----:B------:R-:W3:Y:S01]  /*1e080*/  LDL.LU.64 R22, [R1+0x1f68] ;  /* 0x001f680001167983 */ /* 0x000ee20000300a00 */
[----:B--2---:R-:W-:-:S03]  /*1e090*/  FMUL R12, R25, R13 ;  /* 0x0000000d190c7220 */ /* 0x004fc60000400000 */
[----:B----4-:R-:W-:Y:S01]  /*1e0a0*/  HMMA.16816.F32.BF16 R8, R16, R20, R8 ;  /* 0x000000141008723c */ /* 0x010fe20000041808 */
[----:B------:R-:W2:Y:S01]  /*1e0b0*/  LDL.LU.64 R20, [R1+0x1f60] ;  /* 0x001f600001147983 */ /* 0x000ea20000300a00 */
[----:B------:R-:W-:Y:S02]  /*1e0c0*/  FMUL R13, R25, R14 ;  /* 0x0000000e190d7220 */ /* 0x000fe40000400000 */
[C---:B------:R-:W-:Y:S02]  /*1e0d0*/  FMUL R14, R26.reuse, R15 ;  /* 0x0000000f1a0e7220 */ /* 0x040fe40000400000 */
[----:B---3--:R-:W-:Y:S02]  /*1e0e0*/  FMUL R15, R26, R23 ;  /* 0x000000171a0f7220 */ /* 0x008fe40000400000 */
[----:B------:R-:W-:-:S06]  /*1e0f0*/  FMUL R0, R0, 1.4426950216293334961 ;  /* 0x3fb8aa3b00007820 */ /* 0x000fcc0000400000 */
[----:B------:R-:W0:Y:S09]  /*1e100*/  MUFU.EX2 R0, R0 ;  /* 0x0000000000007308 */ /* 0x000e320000000800 */
[----:B------:R1:W-:Y:S01]  /*1e110*/  STL.64 [R1+0xf0], R8 ;  /* 0x0000f00801007387 */ /* 0x0003e20000100a00 */
[----:B------:R5:W-:Y:S03]  /*1e120*/  STL.64 [R1+0xf8], R10 ;  /* 0x0000f80a01007387 */ /* 0x000be60000100a00 */
[----:B0-----:R-:W-:Y:S01]  /*1e130*/  STL [R1+0x770], R0 ;  /* 0x0007700001007387 */ /* 0x001fe20000100800 */
[----:B-1----:R-:W-:-:S02]  /*1e140*/  FMUL R8, R25, R22 ;  /* 0x0000001619087220 */ /* 0x002fc40000400000 */
[C---:B-----5:R-:W-:Y:S02]  /*1e150*/  FMUL R11, R26.reuse, R4 ;  /* 0x000000041a0b7220 */ /* 0x060fe40000400000 */
[----:B------:R-:W-:Y:S01]  /*1e160*/  FMUL R10, R26, R5 ;  /* 0x000000051a0a7220 */ /* 0x000fe20000400000 */
[----:B--2---:R-:W-:Y:S11]  /*1e170*/  HMMA.16816.F32.BF16 R12, R16, R20, R12 ;  /* 0x00000014100c723c */ /* 0x004ff6000004180c */
[----:B------:R-:W-:Y:S11]  /*1e180*/  @!UPT UIADD3 URZ, URZ, URZ, URZ ;  /* 0x0000003f3f3ff290 */ /* 0x000ff6000fffe03f */
[----:B------:R-:W-:Y:S01]  /*1e190*/  @!UPT UIADD3 URZ, URZ, URZ, URZ ;  /* 0x0000003f3f3ff290 */ /* 0x000fe2000fffe03f */
[----:B------:R0:W-:Y:S01]  /*1e1a0*/  STL.64 [R1+0xe0], R12 ;  /* 0x0000e00c01007387 */ /* 0x0001e20000100a00 */
[----:B------:R1:W-:Y:S01]  /*1e1b0*/  STL [R1+0xec], R15 ;  /* 0x0000ec0f01007387 */ /* 0x0003e20000100800 */
[----:B------:R-:W-:Y:S01]  /*1e1c0*/  MOV R28, R14 ;  /* 0x0000000e001c7202 */ /* 0x000fe20000000f00 */
[----:B------:R-:W2:Y:S01]  /*1e1d0*/  LDL.LU R20, [R1+0x750] ;  /* 0x0007500001147983 */ /* 0x000ea20000300800 */
[----:B------:R-:W3:Y:S04]  /*1e1e0*/  LDL.LU R21, [R1+0x754] ;  /* 0x0007540001157983 */ /* 0x000ee80000300800 */
[----:B0-----:R-:W4:Y:S01]  /*1e1f0*/  LDL.LU R12, [R1+0x740] ;  /* 0x00074000010c7983 */ /* 0x001f220000300800 */
[----:B------:R-:W5:Y:S02]  /*1e200*/  LDL.LU R13, [R1+0x744] ;  /* 0x00074400010d7983 */ /* 0x000f640000300800 */
[----:B------:R0:W-:Y:S02]  /*1e210*/  STL [R1+0x1e6c], R28 ;  /* 0x001e6c1c01007387 */ /* 0x0001e40000100800 */
[----:B------:R-:W2:Y:S01]  /*1e220*/  LDL.LU R4, [R1+0x730] ;  /* 0x0007300001047983 */ /* 0x000ea20000300800 */
[----:B------:R-:W2:Y:S01]  /*1e230*/  LDL.LU R22, [R1+0x758] ;  /* 0x0007580001167983 */ /* 0x000ea20000300800 */
[----:B------:R-:W2:Y:S02]  /*1e240*/  LDL.LU R23, [R1+0x75c] ;  /* 0x00075c0001177983 */ /* 0x000ea40000300800 */
[----:B------:R-:W2:Y:S02]  /*1e250*/  LDL.LU R5, [R1+0x734] ;  /* 0x0007340001057983 */ /* 0x000ea40000300800 */
[----:B------:R-:W2:Y:S01]  /*1e260*/  LDL.LU R14, [R1+0x748] ;  /* 0x00074800010e7983 */ /* 0x000ea20000300800 */
[----:B-1----:R-:W2:Y:S01]  /*1e270*/  LDL.LU R15, [R1+0x74c] ;  /* 0x00074c00010f7983 */ /* 0x002ea20000300800 */
[----:B------:R-:W-:-:S02]  /*1e280*/  FMUL R9, R25, R6 ;  /* 0x0000000619097220 */ /* 0x000fc40000400000 */
[----:B------:R-:W-:Y:S02]  /*1e290*/  FFMA R3, R7, c[0x0][0x188], -R29 ;  /* 0x0000620007037a23 */ /* 0x000fe4000000081d */
[----:B------:R-:W3:Y:S01]  /*1e2a0*/  LDL.LU R6, [R1+0x738] ;  /* 0x0007380001067983 */ /* 0x000ee20000300800 */
[----:B------:R-:W3:Y:S01]  /*1e2b0*/  LDL.LU R7, [R1+0x73c] ;  /* 0x00073c0001077983 */ /* 0x000ee20000300800 */
[----:B0-----:R-:W3:Y:S02]  /*1e2c0*/  LDL.LU R28, [R1+0x728] ;  /* 0x00072800011c7983 */ /* 0x001ee40000300800 */
[----:B------:R-:W3:Y:S02]  /*1e2d0*/  LDL.LU R0, [R1+0x8] ;  /* 0x0000080001007983 */ /* 0x000ee40000300800 */
[C---:B----4-:R-:W-:Y:S02]  /*1e2e0*/  FMUL R12, R25.reuse, R12 ;  /* 0x0000000c190c7220 */ /* 0x050fe40000400000 */
[----:B-----5:R-:W-:Y:S01]  /*1e2f0*/  FMUL R13, R25, R13 ;  /* 0x0000000d190d7220 */ /* 0x020fe20000400000 */
[----:B--2---:R-:W-:Y:S04]  /*1e300*/  STL.64 [R1+0x1f58], R14 ;  /* 0x001f580e01007387 */ /* 0x004fe80000100a00 */
[----:B------:R0:W-:Y:S02]  /*1e310*/  STL.64 [R1+0x1f50], R12 ;  /* 0x001f500c01007387 */ /* 0x0001e40000100a00 */
[----:B0-----:R-:W2:Y:S04]  /*1e320*/  LDL R12, [R1+0x1a0] ;  /* 0x0001a000010c7983 */ /* 0x001ea80000100800 */
[----:B------:R-:W2:Y:S01]  /*1e330*/  LDL R13, [R1+0x1a4] ;  /* 0x0001a400010d7983 */ /* 0x000ea20000100800 */
[----:B------:R-:W4:Y:S01]  /*1e340*/  LDL.LU.64 R14, [R1+0x1f58] ;  /* 0x001f5800010e7983 */ /* 0x000f220000300a00 */
[----:B--2---:R-:W-:Y:S02]  /*1e350*/  HMMA.16816.F32.BF16 R8, R16, R12, R8 ;  /* 0x0000000c1008723c */ /* 0x004fe40000041808 */
[----:B------:R-:W2:Y:S01]  /*1e360*/  LDL.LU.64 R12, [R1+0x1f50] ;  /* 0x001f5000010c7983 */ /* 0x000ea20000300a00 */
[----:B----4-:R-:W-:-:S02]  /*1e370*/  FMUL R14, R26, R14 ;  /* 0x0000000e1a0e7220 */ /* 0x010fc40000400000 */
[----:B------:R-:W-:Y:S11]  /*1e380*/  FMUL R15, R26, R15 ;  /* 0x0000000f1a0f7220 */ /* 0x000ff60000400000 */
[----:B------:R-:W-:Y:S07]  /*1e390*/  @!UPT UIADD3 URZ, URZ, URZ, URZ ;  /* 0x0000003f3f3ff290 */ /* 0x000fee000fffe03f */
[----:B------:R-:W-:Y:S01]  /*1e3a0*/  STL.64 [R1+0xd0], R8 ;  /* 0x0000d00801007387 */ /* 0x000fe20000100a00 */
[----:B------:R0:W-:Y:S03]  /*1e3b0*/  STL.64 [R1+0xd8], R10 ;  /* 0x0000d80a01007387 */ /* 0x0001e60000100a00 */
[----:B0-----:R-:W4:Y:S01]  /*1e3c0*/  LDL.LU R10, [R1+0x720] ;  /* 0x00072000010a7983 */ /* 0x001f220000300800 */
[----:B------:R-:W5:Y:S02]  /*1e3d0*/  LDL.LU R11, [R1+0x724] ;  /* 0x00072400010b7983 */ /* 0x000f640000300800 */
[----:B------:R-:W-:Y:S01]  /*1e3e0*/  STL.64 [R1+0x1f48], R14 ;  /* 0x001f480e01007387 */ /* 0x000fe20000100a00 */
[----:B--2---:R0:W-:Y:S04]  /*1e3f0*/  STL.64 [R1+0x1f40], R12 ;  /* 0x001f400c01007387 */ /* 0x0041e80000100a00 */
[----:B0-----:R-:W2:Y:S04]  /*1e400*/  LDL R12, [R1+0x190] ;  /* 0x00019000010c7983 */ /* 0x001ea80000100800 */
[----:B------:R-:W2:Y:S01]  /*1e410*/  LDL R13, [R1+0x194] ;  /* 0x00019400010d7983 */ /* 0x000ea20000100800 */
[----:B------:R-:W-:-:S02]  /*1e420*/  FMUL R20, R25, R20 ;  /* 0x0000001419147220 */ /* 0x000fc40000400000 */
[C---:B---3--:R-:W-:Y:S02]  /*1e430*/  FMUL R21, R25.reuse, R21 ;  /* 0x0000001519157220 */ /* 0x048fe40000400000 */
[C---:B------:R-:W-:Y:S02]  /*1e440*/  FMUL R22, R26.reuse, R22 ;  /* 0x000000161a167220 */ /* 0x040fe40000400000 */
[----:B------:R-:W-:Y:S02]  /*1e450*/  FMUL R23, R26, R23 ;  /* 0x000000171a177220 */ /* 0x000fe40000400000 */
[----:B-----5:R-:W-:-:S05]  /*1e460*/  FMUL R9, R25, R11 ;  /* 0x0000000b19097220 */ /* 0x020fca0000400000 */
[----:B--2---:R-:W-:Y:S01]  /*1e470*/  HMMA.16816.F32.BF16 R12, R16, R12, R20 ;  /* 0x0000000c100c723c */ /* 0x004fe20000041814 */
[----:B------:R-:W2:Y:S11]  /*1e480*/  LDL R20, [R1+0x170] ;  /* 0x0001700001147983 */ /* 0x000eb60000100800 */
[----:B------:R-:W-:Y:S11]  /*1e490*/  @!UPT UIADD3 URZ, URZ, URZ, URZ ;  /* 0x0000003f3f3ff290 */ /* 0x000ff6000fffe03f */
[----:B------:R-:W-:Y:S01]  /*1e4a0*/  STL.64 [R1+0xc0], R12 ;  /* 0x0000c00c01007387 */ /* 0x000fe20000100a00 */
[----:B------:R-:W-:Y:S02]  /*1e4b0*/  STL.64 [R1+0xc8], R14 ;  /* 0x0000c80e01007387 */ /* 0x000fe40000100a00 */
[----:B------:R-:W0:Y:S04]  /*1e4c0*/  LDSM.16.M88.4 R12, [R27+0x13000] ;  /* 0x013000001b0c783b */ /* 0x000e280000000200 */
[----:B------:R-:W2:Y:S01]  /*1e4d0*/  LDL R21, [R1+0x174] ;  /* 0x0001740001157983 */ /* 0x000ea20000100800 */
[----:B------:R-:W3:Y:S04]  /*1e4e0*/  LDL.LU R11, [R1+0x72c] ;  /* 0x00072c00010b7983 */ /* 0x000ee80000300800 */
[----:B0-----:R-:W-:Y:S01]  /*1e4f0*/  STL.64 [R1+0x150], R12 ;  /* 0x0001500c01007387 */ /* 0x001fe20000100a00 */
[----:B------:R0:W-:Y:S02]  /*1e500*/  STL.64 [R1+0x158], R14 ;  /* 0x0001580e01007387 */ /* 0x0001e40000100a00 */
[----:B------:R-:W-:Y:S01]  /*1e510*/  IMAD.MOV.U32 R23, RZ, RZ, R12 ;  /* 0x000000ffff177224 */ /* 0x000fe200078e000c */
[----:B------:R-:W-:Y:S01]  /*1e520*/  MOV R22, R13 ;  /* 0x0000000d00167202 */ /* 0x000fe20000000f00 */
[----:B0-----:R-:W2:Y:S01]  /*1e530*/  LDL.LU.64 R14, [R1+0x1f48] ;  /* 0x001f4800010e7983 */ /* 0x001ea20000300a00 */
[----:B------:R-:W2:Y:S02]  /*1e540*/  LDL.LU.64 R12, [R1+0x1f40] ;  /* 0x001f4000010c7983 */ /* 0x000ea40000300a00 */
[----:B----4-:R-:W-:-:S02]  /*1e550*/  FMUL R8, R25, R10 ;  /* 0x0000000a19087220 */ /* 0x010fc40000400000 */
[----:B------:R-:W-:-:S05]  /*1e560*/  FMUL R10, R26, R28 ;  /* 0x0000001c1a0a7220 */ /* 0x000fca0000400000 */
[----:B---3--:R-:W-:Y:S01]  /*1e570*/  STL.64 [R1+0x1f38], R10 ;  /* 0x001f380a01007387 */ /* 0x008fe20000100a00 */
[----:B------:R0:W-:Y:S02]  /*1e580*/  STL.64 [R1+0x1f30], R8 ;  /* 0x001f300801007387 */ /* 0x0001e40000100a00 */
[----:B0-----:R-:W-:Y:S02]  /*1e590*/  MOV R8, R23 ;  /* 0x0000001700087202 */ /* 0x001fe40000000f00 */
[----:B------:R-:W3:Y:S01]  /*1e5a0*/  LDL.LU R23, [R1+0x714] ;  /* 0x0007140001177983 */ /* 0x000ee20000300800 */
[----:B--2---:R-:W-:Y:S11]  /*1e5b0*/  HMMA.16816.F32.BF16 R12, R16, R20, R12 ;  /* 0x00000014100c723c */ /* 0x004ff6000004180c */
[----:B------:R-:W-:Y:S11]  /*1e5c0*/  @!UPT UIADD3 URZ, URZ, URZ, URZ ;  /* 0x0000003f3f3ff290 */ /* 0x000ff6000fffe03f */
[----:B------:R-:W-:Y:S01]  /*1e5d0*/  @!UPT UIADD3 URZ, URZ, URZ, URZ ;  /* 0x0000003f3f3ff290 */ /* 0x000fe2000fffe03f */
[----:B------:R-:W-:Y:S01]  /*1e5e0*/  STL.64 [R1+0xb0], R12 ;  /* 0x0000b00c01007387 */ /* 0x000fe20000100a00 */
[----:B------:R-:W-:Y:S02]  /*1e5f0*/  STL.64 [R1+0xb8], R14 ;  /* 0x0000b80e01007387 */ /* 0x000fe40000100a00 */
[----:B------:R-:W0:Y:S04]  /*1e600*/  LDSM.16.M88.4 R12, [R27+0x13800] ;  /* 0x013800001b0c783b */ /* 0x000e280000000200 */
[----:B------:R-:W-:Y:S01]  /*1e610*/  IMAD.MOV.U32 R9, RZ, RZ, R22 ;  /* 0x000000ffff097224 */ /* 0x000fe200078e0016 */
[----:B0-----:R-:W-:Y:S01]  /*1e620*/  STL.64 [R1+0x130], R12 ;  /* 0x0001300c01007387 */ /* 0x001fe20000100a00 */
[----:B------:R-:W-:Y:S02]  /*1e630*/  STL.64 [R1+0x138], R14 ;  /* 0x0001380e01007387 */ /* 0x000fe40000100a00 */
[----:B------:R-:W2:Y:S02]  /*1e640*/  LDL.LU R22, [R1+0x718] ;  /* 0x0007180001167983 */ /* 0x000ea40000300800 */
[----:B------:R-:W4:Y:S01]  /*1e650*/  LDL.LU R20, [R1+0x71c] ;  /* 0x00071c0001147983 */ /* 0x000f220000300800 */
[----:B------:R-:W-:-:S02]  /*1e660*/  MOV R11, R12 ;  /* 0x0000000c000b7202 */ /* 0x000fc40000000f00 */
[----:B------:R-:W-:Y:S02]  /*1e670*/  MOV R10, R13 ;  /* 0x0000000d000a7202 */ /* 0x000fe40000000f00 */
[----:B------:R-:W0:Y:S04]  /*1e680*/  LDSM.16.M88.4 R12, [R27+0x14000] ;  /* 0x014000001b0c783b */ /* 0x000e280000000200 */
[----:B0-----:R-:W-:Y:S01]  /*1e690*/  STL.64 [R1+0x120], R12 ;  /* 0x0001200c01007387 */ /* 0x001fe20000100a00 */
[----:B------:R-:W-:Y:S02]  /*1e6a0*/  STL.64 [R1+0x128], R14 ;  /* 0x0001280e01007387 */ /* 0x000fe40000100a00 */
[----:B------:R-:W0:Y:S04]  /*1e6b0*/  LDSM.16.M88.4 R12, [R27+0x14800] ;  /* 0x014800001b0c783b */ /* 0x000e280000000200 */
[----:B------:R-:W-:-:S02]  /*1e6c0*/  FMUL R4, R25, R4 ;  /* 0x0000000419047220 */ /* 0x000fc40000400000 */
[----:B------:R-:W-:Y:S02]  /*1e6d0*/  FMUL R5, R25, R5 ;  /* 0x0000000519057220 */ /* 0x000fe40000400000 */
[C---:B------:R-:W-:Y:S02]  /*1e6e0*/  FMUL R6, R26.reuse, R6 ;  /* 0x000000061a067220 */ /* 0x040fe40000400000 */
[----:B------:R-:W-:Y:S01]  /*1e6f0*/  FMUL R7, R26, R7 ;  /* 0x000000071a077220 */ /* 0x000fe20000400000 */
[----:B------:R-:W-:-:S06]  /*1e700*/  MOV R21, R10 ;  /* 0x0000000a00157202 */ /* 0x000fcc0000000f00 */
[----:B------:R-:W-:Y:S01]  /*1e710*/  HMMA.16816.F32.BF16 R4, R16, R8, R4 ;  /* 0x000000081004723c */ /* 0x000fe20000041804 */
[----:B----4-:R1:W-:Y:S01]  /*1e720*/  STL [R1+0x1f28], R20 ;  /* 0x001f281401007387 */ /* 0x0103e20000100800 */
[----:B0-----:R-:W-:Y:S02]  /*1e730*/  STL.64 [R1+0x80], R12 ;  /* 0x0000800c01007387 */ /* 0x001fe40000100a00 */
[----:B------:R-:W-:Y:S02]  /*1e740*/  STL.64 [R1+0x88], R14 ;  /* 0x0000880e01007387 */ /* 0x000fe40000100a00 */
[----:B------:R-:W0:Y:S01]  /*1e750*/  LDSM.16.M88.4 R12, [R27+0x15000] ;  /* 0x015000001b0c783b */ /* 0x000e220000000200 */
[----:B-1----:R-:W-:-:S03]  /*1e760*/  IMAD.MOV.U32 R20, RZ, RZ, R11 ;  /* 0x000000ffff147224 */ /* 0x002fc600078e000b */
[----:B------:R-:W4:Y:S01]  /*1e770*/  LDL.LU.64 R10, [R1+0x1f38] ;  /* 0x001f3800010a7983 */ /* 0x000f220000300a00 */
[----:B------:R-:W5:Y:S02]  /*1e780*/  LDL.LU.64 R8, [R1+0x1f30] ;  /* 0x001f300001087983 */ /* 0x000f640000300a00 */
[----:B------:R-:W-:-:S04]  /*1e790*/  FMUL R2, R2, 1.4426950216293334961 ;  /* 0x3fb8aa3b02027820 */ /* 0x000fc80000400000 */
[----:B------:R-:W1:Y:S06]  /*1e7a0*/  MUFU.EX2 R28, R2 ;  /* 0x00000002001c7308 */ /* 0x000e6c0000000800 */
[----:B------:R-:W-:Y:S01]  /*1e7b0*/  STL.64 [R1+0xa0], R4 ;  /* 0x0000a00401007387 */ /* 0x000fe20000100a00 */
[----:B------:R2:W-:Y:S03]  /*1e7c0*/  STL.64 [R1+0xa8], R6 ;  /* 0x0000a80601007387 */ /* 0x0005e60000100a00 */
[----:B--2---:R-:W2:Y:S01]  /*1e7d0*/  LDL.LU R7, [R1+0x710] ;  /* 0x0007100001077983 */ /* 0x004ea20000300800 */
[----:B----4-:R-:W-:-:S03]  /*1e7e0*/  FMUL R11, R26, R11 ;  /* 0x0000000b1a0b7220 */ /* 0x010fc60000400000 */
[----:B------:R-:W4:Y:S01]  /*1e7f0*/  LDL.LU R26, [R1+0x1f2c] ;  /* 0x001f2c00011a7983 */ /* 0x000f220000300800 */
[----:B0-----:R-:W-:Y:S02]  /*1e800*/  STL.64 [R1+0x10], R12 ;  /* 0x0000100c01007387 */ /* 0x001fe40000100a00 */
[----:B------:R-:W-:Y:S02]  /*1e810*/  STL.64 [R1+0x18], R14 ;  /* 0x0000180e01007387 */ /* 0x000fe40000100a00 */
[----:B-1----:R-:W-:Y:S01]  /*1e820*/  STL [R1+0x40c], R28 ;  /* 0x00040c1c01007387 */ /* 0x002fe20000100800 */
[----:B------:R0:W-:Y:S01]  /*1e830*/  STL [R1+0x1ee8], R28 ;  /* 0x001ee81c01007387 */ /* 0x0001e20000100800 */
[----:B-----5:R-:W-:Y:S03]  /*1e840*/  HMMA.16816.F32.BF16 R8, R16, R20, R8 ;  /* 0x000000141008723c */ /* 0x020fe60000041808 */
[----:B0-----:R-:W5:Y:S01]  /*1e850*/  LDL R28, [R1+0x7a4] ;  /* 0x0007a400011c7983 */ /* 0x001f620000100800 */
[----:B------:R-:W5:Y:S02]  /*1e860*/  LDL.LU R20, [R1+0x1f28] ;  /* 0x001f280001147983 */ /* 0x000f640000300800 */
[----:B------:R-:W-:-:S04]  /*1e870*/  FMUL R24, R24, 1.4426950216293334961 ;  /* 0x3fb8aa3b18187820 */ /* 0x000fc80000400000 */
[----:B------:R0:W1:Y:S01]  /*1e880*/  MUFU.EX2 R14, R24 ;  /* 0x00000018000e7308 */ /* 0x0000620000000800 */
[C---:B--2---:R-:W-:Y:S11]  /*1e890*/  FMUL R4, R25.reuse, R7 ;  /* 0x0000000719047220 */ /* 0x044ff60000400000 */
[----:B------:R-:W-:Y:S01]  /*1e8a0*/  @!UPT UIADD3 URZ, URZ, URZ, URZ ;  /* 0x0000003f3f3ff290 */ /* 0x000fe2000fffe03f */
[----:B------:R2:W-:Y:S01]  /*1e8b0*/  STL.64 [R1+0x2a0], R8 ;  /* 0x0002a00801007387 */ /* 0x0005e20000100a00 */
[----:B------:R0:W-:Y:S02]  /*1e8c0*/  STL.64 [R1+0x2a8], R10 ;  /* 0x0002a80a01007387 */ /* 0x0001e40000100a00 */
[----:B---3--:R-:W-:Y:S01]  /*1e8d0*/  FMUL R5, R25, R23 ;  /* 0x0000001719057220 */ /* 0x008fe20000400000 */
[----:B--2---:R-:W2:Y:S01]  /*1e8e0*/  LDL.LU R8, [R1+0x700] ;  /* 0x0007000001087983 */ /* 0x004ea20000300800 */
[----:B------:R-:W3:Y:S02]  /*1e8f0*/  LDL.LU R9, [R1+0x704] ;  /* 0x0007040001097983 */ /* 0x000ee40000300800 */
[----:B0-----:R-:W2:Y:S02]  /*1e900*/  LDL.LU R10, [R1+0x708] ;  /* 0x00070800010a7983 */ /* 0x001ea40000300800 */
[----:B------:R-:W2:Y:S02]  /*1e910*/  LDL.LU R11, [R1+0x70c] ;  /* 0x00070c00010b7983 */ /* 0x000ea40000300800 */
[----:B----4-:R-:W-:-:S02]  /*1e920*/  FADD R2, -R29, R26 ;  /* 0x0000001a1d027221 */ /* 0x010fc40000000100 */
[C---:B-----5:R-:W-:Y:S02]  /*1e930*/  FMUL R7, R28.reuse, R20 ;  /* 0x000000141c077220 */ /* 0x060fe40000400000 */
[----:B------:R-:W4:Y:S01]  /*1e940*/  LDL.LU R20, [R1+0x6c0] ;  /* 0x0006c00001147983 */ /* 0x000f220000300800 */
[----:B------:R-:W5:Y:S02]  /*1e950*/  LDL.LU R24, [R1+0x6fc] ;  /* 0x0006fc0001187983 */ /* 0x000f640000300800 */
[----:B-1----:R-:W-:Y:S02]  /*1e960*/  STL [R1+0x710], R14 ;  /* 0x0007100e01007387 */ /* 0x002fe40000100800 */
[----:B------:R-:W4:Y:S01]  /*1e970*/  LDL.LU R21, [R1+0x6c4] ;  /* 0x0006c40001157983 */ /* 0x000f220000300800 */
[----:B------:R-:W2:Y:S01]  /*1e980*/  LDL.LU R26, [R1+0x6b0] ;  /* 0x0006b000011a7983 */ /* 0x000ea20000300800 */
[----:B------:R-:W-:Y:S02]  /*1e990*/  FMUL R6, R28, R22 ;  /* 0x000000161c067220 */ /* 0x000fe40000400000 */
[----:B------:R-:W2:Y:S02]  /*1e9a0*/  LDL.LU R23, [R1+0x6b4] ;  /* 0x0006b40001177983 */ /* 0x000ea40000300800 */
[----:B------:R-:W2:Y:S02]  /*1e9b0*/  LDL.LU R22, [R1+0x6c8] ;  /* 0x0006c80001167983 */ /* 0x000ea40000300800 */
[----:B--2---:R-:W-:Y:S01]  /*1e9c0*/  STL.64 [R1+0x1f20], R22 ;  /* 0x001f201601007387 */ /* 0x004fe20000100a00 */
[----:B----4-:R0:W-:Y:S03]  /*1e9d0*/  STL.64 [R1+0x1f18], R20 ;  /* 0x001f181401007387 */ /* 0x0101e60000100a00 */
[----:B0-----:R-:W2:Y:S04]  /*1e9e0*/  LDL R20, [R1+0x120] ;  /* 0x0001200001147983 */ /* 0x001ea80000100800 */
[----:B------:R-:W2:Y:S01]  /*1e9f0*/  LDL R21, [R1+0x124] ;  /* 0x0001240001157983 */ /* 0x000ea20000100800 */
[----:B------:R-:W4:Y:S02]  /*1ea00*/  LDL.LU R15, [R1+0x6cc] ;  /* 0x0006cc00010f7983 */ /* 0x000f240000300800 */
[----:B------:R-:W3:Y:S01]  /*1ea10*/  LDL.LU.64 R22, [R1+0x1f20] ;  /* 0x001f200001167983 */ /* 0x000ee20000300a00 */
[----:B--2---:R-:W-:Y:S01]  /*1ea20*/  HMMA.16816.F32.BF16 R4, R16, R20, R4 ;  /* 0x000000141004723c */ /* 0x004fe20000041804 */
[----:B------:R-:W2:Y:S11]  /*1ea30*/  LDL.LU.64 R20, [R1+0x1f18] ;  /* 0x001f180001147983 */ /* 0x000eb60000300a00 */
[----:B------:R-:W-:Y:S11]  /*1ea40*/  @!UPT UIADD3 URZ, URZ, URZ, URZ ;  /* 0x0000003f3f3ff290 */ /* 0x000ff6000fffe03f */
[----:B------:R0:W-:Y:S01]  /*1ea50*/  STL.64 [R1+0x290], R4 ;  /* 0x0002900401007387 */ /* 0x0001e20000100a00 */
[----:B------:R1:W-:Y:S03]  /*1ea60*/  STL.64 [R1+0x298], R6 ;  /* 0x0002980601007387 */ /* 0x0003e60000100a00 */
[----:B0-----:R-:W2:Y:S01]  /*1ea70*/  LDL.LU R5, [R1+0x6f0] ;  /* 0x0006f00001057983 */ /* 0x001ea20000300800 */
[----:B-1----:R-:W2:Y:S02]  /*1ea80*/  LDL.LU R6, [R1+0x6f4] ;  /* 0x0006f40001067983 */ /* 0x002ea40000300800 */
[----:B------:R-:W2:Y:S02]  /*1ea90*/  LDL.LU R7, [R1+0x6f8] ;  /* 0x0006f80001077983 */ /* 0x000ea40000300800 */
[----:B------:R-:W4:Y:S02]  /*1eaa0*/  LDL.LU R14, [R1+0x6b8] ;  /* 0x0006b800010e7983 */ /* 0x000f240000300800 */
[----:B------:R-:W-:-:S02]  /*1eab0*/  FFMA R0, R0, c[0x0][0x188], -R29 ;  /* 0x0000620000007a23 */ /* 0x000fc4000000081d */
[----:B------:R-:W-:Y:S02]  /*1eac0*/  FMUL R3, R3, 1.4426950216293334961 ;  /* 0x3fb8aa3b03037820 */ /* 0x000fe40000400000 */
[C---:B------:R-:W-:Y:S02]  /*1ead0*/  FMUL R8, R25.reuse, R8 ;  /* 0x0000000819087220 */ /* 0x040fe40000400000 */
[----:B---3--:R-:W-:Y:S02]  /*1eae0*/  FMUL R9, R25, R9 ;  /* 0x0000000919097220 */ /* 0x008fe40000400000 */
[----:B------:R-:W-:Y:S01]  /*1eaf0*/  FMUL R10, R28, R10 ;  /* 0x0000000a1c0a7220 */ /* 0x000fe20000400000 */
[----:B----4-:R-:W-:Y:S01]  /*1eb00*/  STL.64 [R1+0x1f10], R14 ;  /* 0x001f100e01007387 */ /* 0x010fe20000100a00 */
[----:B------:R0:W-:Y:S03]  /*1eb10*/  STL.64 [R1+0x1f08], R12 ;  /* 0x001f080c01007387 */ /* 0x0001e60000100a00 */
[----:B0-----:R-:W3:Y:S04]  /*1eb20*/  LDL R12, [R1+0x80] ;  /* 0x00008000010c7983 */ /* 0x001ee80000100800 */
[----:B------:R-:W3:Y:S01]  /*1eb30*/  LDL R13, [R1+0x84] ;  /* 0x00008400010d7983 */ /* 0x000ee20000100800 */
[----:B------:R-:W-:-:S02]  /*1eb40*/  FMUL R14, R0, 1.4426950216293334961 ;  /* 0x3fb8aa3b000e7820 */ /* 0x000fc40000400000 */
[----:B------:R-:W0:Y:S01]  /*1eb50*/  MUFU.EX2 R0, R3 ;  /* 0x0000000300007308 */ /* 0x000e220000000800 */
[----:B------:R-:W-:Y:S02]  /*1eb60*/  FMUL R11, R28, R11 ;  /* 0x0000000b1c0b7220 */ /* 0x000fe40000400000 */
[----:B------:R1:W-:Y:S04]  /*1eb70*/  STL [R1], R14 ;  /* 0x0000000e01007387 */ /* 0x0003e80000100800 */
[----:B0-----:R0:W-:Y:S01]  /*1eb80*/  STL [R1+0x700], R0 ;  /* 0x0007000001007387 */ /* 0x0011e20000100800 */
[----:B-1----:R-:W4:Y:S01]  /*1eb90*/  LDL.LU.64 R14, [R1+0x1f10] ;  /* 0x001f1000010e7983 */ /* 0x002f220000300a00 */
[----:B---3--:R-:W-:Y:S02]  /*1eba0*/  HMMA.16816.F32.BF16 R8, R16, R12, R8 ;  /* 0x0000000c1008723c */ /* 0x008fe40000041808 */
[----:B------:R-:W3:Y:S01]  /*1ebb0*/  LDL.LU.64 R12, [R1+0x1f08] ;  /* 0x001f0800010c7983 */ /* 0x000ee20000300a00 */
[----:B--2---:R-:W-:-:S02]  /*1ebc0*/  FMUL R4, R25, R5 ;  /* 0x0000000519047220 */ /* 0x004fc40000400000 */
[C---:B------:R-:W-:Y:S02]  /*1ebd0*/  FMUL R5, R25.reuse, R6 ;  /* 0x0000000619057220 */ /* 0x040fe40000400000 */
[C---:B------:R-:W-:Y:S02]  /*1ebe0*/  FMUL R6, R28.reuse, R7 ;  /* 0x000000071c067220 */ /* 0x040fe40000400000 */
[----:B-----5:R-:W-:Y:S02]  /*1ebf0*/  FMUL R7, R28, R24 ;  /* 0x000000181c077220 */ /* 0x020fe40000400000 */
[C---:B------:R-:W-:Y:S02]  /*1ec00*/  FMUL R20, R25.reuse, R20 ;  /* 0x0000001419147220 */ /* 0x040fe40000400000 */
[C---:B------:R-:W-:Y:S02]  /*1ec10*/  FMUL R21, R25.reuse, R21 ;  /* 0x0000001519157220 */ /* 0x040fe40000400000 */
[----:B------:R-:W-:-:S02]  /*1ec20*/  FMUL R24, R25, R26 ;  /* 0x0000001a19187220 */ /* 0x000fc40000400000 */
[----:B------:R-:W-:Y:S02]  /*1ec30*/  FMUL R25, R25, R23 ;  /* 0x0000001719197220 */ /* 0x000fe40000400000 */
[C---:B------:R-:W-:Y:S02]  /*1ec40*/  FMUL R22, R28.reuse, R22 ;  /* 0x000000161c167220 */ /* 0x040fe40000400000 */
[C---:B----4-:R-:W-:Y:S02]  /*1ec50*/  FMUL R23, R28.reuse, R15 ;  /* 0x0000000f1c177220 */ /* 0x050fe40000400000 */
[----:B------:R-:W-:Y:S01]  /*1ec60*/  STL.64 [R1+0x280], R8 ;  /* 0x0002800801007387 */ /* 0x000fe20000100a00 */
[----:B------:R-:W-:Y:S02]  /*1ec70*/  STL.64 [R1+0x288], R10 ;  /* 0x0002880a01007387 */ /* 0x000fe40000100a00 */
[----:B0-----:R-:W2:Y:S02]  /*1ec80*/  LDL.LU R0, [R1+0xc] ;  /* 0x00000c0001007983 */ /* 0x001ea40000300800 */
[----:B------:R-:W-:Y:S01]  /*1ec90*/  STL.64 [R1+0x1f00], R22 ;  /* 0x001f001601007387 */ /* 0x000fe20000100a00 */
[----:B------:R-:W-:Y:S01]  /*1eca0*/  STL.64 [R1+0x1ef8], R20 ;  /* 0x001ef81401007387 */ /* 0x000fe20000100a00 */
[----:B------:R-:W-:-:S02]  /*1ecb0*/  FMUL R26, R28, R14 ;  /* 0x0000000e1c1a7220 */ /* 0x000fc40000400000 */
[----:B------:R-:W4:Y:S01]  /*1ecc0*/  LDL.LU R3, [R1+0x6bc] ;  /* 0x0006bc0001037983 */ /* 0x000f220000300800 */
[----:B------:R-:W-:Y:S01]  /*1ecd0*/  LDSM.16.M88.4 R8, [R27+0x16800] ;  /* 0x016800001b08783b */ /* 0x000fe20000000200 */
[----:B------:R-:W-:Y:S01]  /*1ece0*/  LDSM.16.M88.4 R20, [R27+0x17000] ;  /* 0x017000001b14783b */ /* 0x000fe20000000200 */
[----:B---3--:R-:W-:Y:S02]  /*1ecf0*/  HMMA.16816.F32.BF16 R4, R16, R12, R4 ;  /* 0x0000000c1004723c */ /* 0x008fe40000041804 */
[----:B------:R-:W0:Y:S11]  /*1ed00*/  LDSM.16.M88.4 R12, [R27+0x15800] ;  /* 0x015800001b0c783b */ /* 0x000e360000000200 */
[----:B------:R-:W-:Y:S10]  /*1ed10*/  @!UPT UIADD3 URZ, URZ, URZ, URZ ;  /* 0x0000003f3f3ff290 */ /* 0x000ff4000fffe03f */
[----:B------:R-:W-:Y:S01]  /*1ed20*/  STL.64 [R1+0x270], R4 ;  /* 0x0002700401007387 */ /* 0x000fe20000100a00 */
[----:B------:R-:W-:Y:S02]  /*1ed30*/  STL.64 [R1+0x278], R6 ;  /* 0x0002780601007387 */ /* 0x000fe40000100a00 */
[----:B------:R-:W1:Y:S01]  /*1ed40*/  LDSM.16.M88.4 R4, [R27+0x16000] ;  /* 0x016000001b04783b */ /* 0x000e620000000200 */
[----:B0-----:R-:W-:Y:S03]  /*1ed50*/  STL [R1+0x1df4], R14 ;  /* 0x001df40e01007387 */ /* 0x001fe60000100800 */
[----:B------:R-:W-:Y:S01]  /*1ed60*/  STL [R1+0x1df0], R15 ;  /* 0x001df00f01007387 */ /* 0x000fe20000100800 */
[----:B-1----:R-:W-:Y:S01]  /*1ed70*/  STL [R1+0x1dfc], R6 ;  /* 0x001dfc0601007387 */ /* 0x002fe20000100800 */
[----:B------:R-:W-:Y:S02]  /*1ed80*/  STL [R1+0x1df8], R7 ;  /* 0x001df80701007387 */ /* 0x000fe40000100800 */
[----:B------:R0:W-:Y:S02]  /*1ed90*/  STL [R1+0x1d84], R10 ;  /* 0x001d840a01007387 */ /* 0x0001e40000100800 */
[----:B0-----:R-:W3:Y:S01]  /*1eda0*/  LDL.LU R10, [R1] ;  /* 0x00000000010a7983 */ /* 0x001ee20000300800 */
[----:B------:R-:W-:Y:S02]  /*1edb0*/  STL [R1+0x1d80], R11 ;  /* 0x001d800b01007387 */ /* 0x000fe40000100800 */
[----:B------:R-:W-:Y:S02]  /*1edc0*/  STL.64 [R1+0x100], R20 ;  /* 0x0001001401007387 */ /* 0x000fe40000100a00 */
[----:B------:R-:W-:Y:S02]  /*1edd0*/  STL.64 [R1+0x108], R22 ;  /* 0x0001081601007387 */ /* 0x000fe40000100a00 */
[----:B------:R-:W0:Y:S04]  /*1ede0*/  LDSM.16.M88.4 R20, [R27+0x17800] ;  /* 0x017800001b14783b */ /* 0x000e280000000200 */
[----:B0-----:R-:W-:Y:S01]  /*1edf0*/  STL.64 [R1+0x110], R20 ;  /* 0x0001101401007387 */ /* 0x001fe20000100a00 */
[----:B------:R0:W-:Y:S03]  /*1ee00*/  STL.64 [R1+0x118], R22 ;  /* 0x0001181601007387 */ /* 0x0001e60000100a00 */
[----:B0-----:R-:W5:Y:S01]  /*1ee10*/  LDL.LU.64 R22, [R1+0x1f00] ;  /* 0x001f000001167983 */ /* 0x001f620000300a00 */
[----:B------:R-:W5:Y:S02]  /*1ee20*/  LDL.LU.64 R20, [R1+0x1ef8] ;  /* 0x001ef80001147983 */ /* 0x000f640000300a00 */
[----:B----4-:R-:W-:-:S02]  /*1ee30*/  FMUL R27, R28, R3 ;  /* 0x000000031c1b7220 */ /* 0x010fc40000400000 */
[----:B--2---:R-:W-:Y:S01]  /*1ee40*/  FFMA R0, R0, c[0x0][0x188], -R29 ;  /* 0x0000620000007a23 */ /* 0x004fe2000000081d */
[C---:B-----5:R-:W-:Y:S11]  /*1ee50*/  HMMA.16816.F32.BF16 R20, R16.reuse, R12, R20 ;  /* 0x0000000c1014723c */ /* 0x060ff60000041814 */
[----:B------:R-:W-:Y:S11]  /*1ee60*/  @!UPT UIADD3 URZ, URZ, URZ, URZ ;  /* 0x0000003f3f3ff290 */ /* 0x000ff6000fffe03f */
[----:B------:R-:W-:Y:S02]  /*1ee70*/  @!UPT UIADD3 URZ, URZ, URZ, URZ ;  /* 0x0000003f3f3ff290 */ /* 0x000fe4000fffe03f */
[----:B------:R-:W-:Y:S01]  /*1ee80*/  MOV R6, R20 ;  /* 0x0000001400067202 */ /* 0x000fe20000000f00 */
[----:B------:R-:W-:Y:S01]  /*1ee90*/  IMAD.MOV.U32 R7, RZ, RZ, R21 ;  /* 0x000000ffff077224 */ /* 0x000fe200078e0015 */
[----:B------:R-:W2:Y:S01]  /*1eea0*/  LDL.LU R20, [R1+0x690] ;  /* 0x0006900001147983 */ /* 0x000ea20000300800 */
[----:B------:R-:W-:Y:S01]  /*1eeb0*/  MOV R14, R22 ;  /* 0x00000016000e7202 */ /* 0x000fe20000000f00 */
[----:B------:R-:W4:Y:S01]  /*1eec0*/  LDL.LU R21, [R1+0x694] ;  /* 0x0006940001157983 */ /* 0x000f220000300800 */
[----:B------:R-:W-:Y:S01]  /*1eed0*/  MOV R15, R23 ;  /* 0x00000017000f7202 */ /* 0x000fe20000000f00 */
[----:B------:R-:W5:Y:S01]  /*1eee0*/  LDL.LU R22, [R1+0x698] ;  /* 0x0006980001167983 */ /* 0x000f620000300800 */
[----:B------:R0:W-:Y:S03]  /*1eef0*/  STL [R1+0x1e74], R6 ;  /* 0x001e740601007387 */ /* 0x0001e60000100800 */
[----:B0-----:R-:W2:Y:S01]  /*1ef00*/  LDL R6, [R1+0x7a8] ;  /* 0x0007a80001067983 */ /* 0x001ea20000100800 */
[----:B------:R3:W-:Y:S02]  /*1ef10*/  STL [R1+0x1e08], R7 ;  /* 0x001e080701007387 */ /* 0x0007e40000100800 */
[----:B------:R-:W-:Y:S02]  /*1ef20*/  STL [R1+0x1e04], R14 ;  /* 0x001e040e01007387 */ /* 0x000fe40000100800 */
[----:B------:R-:W-:Y:S01]  /*1ef30*/  STL [R1+0x1e00], R15 ;  /* 0x001e000f01007387 */ /* 0x000fe20000100800 */
[----:B------:R-:W4:Y:S01]  /*1ef40*/  LDL.LU R3, [R1+0x69c] ;  /* 0x00069c0001037983 */ /* 0x000f220000300800 */
[----:B---3--:R-:W0:Y:S03]  /*1ef50*/  MUFU.EX2 R7, R10 ;  /* 0x0000000a00077308 */ /* 0x008e260000000800 */
[----:B------:R1:W-:Y:S04]  /*1ef60*/  STL [R1+0x1e70], R29 ;  /* 0x001e701d01007387 */ /* 0x0003e80000100800 */
[----:B-1----:R-:W3:Y:S01]  /*1ef70*/  LDL.LU R29, [R1+0x660] ;  /* 0x00066000011d7983 */ /* 0x002ee20000300800 */
[----:B------:R-:W3:Y:S03]  /*1ef80*/  LDL.LU R11, [R1+0x664] ;  /* 0x00066400010b7983 */ /* 0x000ee60000300800 */
[----:B0-----:R0:W-:Y:S01]  /*1ef90*/  STL [R1+0x6b0], R7 ;  /* 0x0006b00701007387 */ /* 0x0011e20000100800 */
[----:B------:R-:W3:Y:S01]  /*1efa0*/  LDL.LU R10, [R1+0x668] ;  /* 0x00066800010a7983 */ /* 0x000ee20000300800 */
[----:B------:R-:W-:Y:S01]  /*1efb0*/  HMMA.16816.F32.BF16 R24, R16, R4, R24 ;  /* 0x000000041018723c */ /* 0x000fe20000041818 */
[----:B------:R-:W-:Y:S11]  /*1efc0*/  FMUL R2, R2, 1.4426950216293334961 ;  /* 0x3fb8aa3b02027820 */ /* 0x000ff60000400000 */
[----:B------:R-:W-:Y:S11]  /*1efd0*/  @!UPT UIADD3 URZ, URZ, URZ, URZ ;  /* 0x0000003f3f3ff290 */ /* 0x000ff6000fffe03f */
[----:B------:R-:W-:Y:S01]  /*1efe0*/  @!UPT UIADD3 URZ, URZ, URZ, URZ ;  /* 0x0000003f3f3ff290 */ /* 0x000fe2000fffe03f */
[----:B------:R-:W-:Y:S02]  /*1eff0*/  MOV R14, R25 ;  /* 0x00000019000e7202 */ /* 0x000fe40000000f00 */
[----:B------:R-:W-:Y:S01]  /*1f000*/  MOV R15, R26 ;  /* 0x0000001a000f7202 */ /* 0x000fe20000000f00 */
[----:B------:R-:W-:Y:S04]  /*1f010*/  STL [R1+0x25c], R27 ;  /* 0x00025c1b01007387 */ /* 0x000fe80000100800 */
[----:B------:R1:W-:Y:S01]  /*1f020*/  STL.64 [R1+0x1e80], R14 ;  /* 0x001e800e01007387 */ /* 0x0003e20000100a00 */
[----:B------:R1:W-:Y:S02]  /*1f030*/  STL.64 [R1+0x1e78], R12 ;  /* 0x001e780c01007387 */ /* 0x0003e40000100a00 */
[----:B0-----:R-:W-:Y:S01]  /*1f040*/  IMAD.MOV.U32 R7, RZ, RZ, R24 ;  /* 0x000000ffff077224 */ /* 0x001fe200078e0018 */
[----:B-1----:R-:W3:Y:S01]  /*1f050*/  LDL.LU R14, [R1+0x66c] ;  /* 0x00066c00010e7983 */ /* 0x002ee20000300800 */
[----:B------:R-:W3:Y:S02]  /*1f060*/  LDL.LU R13, [R1+0x610] ;  /* 0x00061000010d7983 */ /* 0x000ee40000300800 */
[----:B------:R-:W3:Y:S02]  /*1f070*/  LDL.LU R12, [R1+0x614] ;  /* 0x00061400010c7983 */ /* 0x000ee40000300800 */
[----:B-----5:R-:W-:-:S02]  /*1f080*/  FMUL R22, R28, R22 ;  /* 0x000000161c167220 */ /* 0x020fc40000400000 */
[C---:B--2---:R-:W-:Y:S02]  /*1f090*/  FMUL R20, R6.reuse, R20 ;  /* 0x0000001406147220 */ /* 0x044fe40000400000 */
[----:B----4-:R-:W-:Y:S02]  /*1f0a0*/  FMUL R21, R6, R21 ;  /* 0x0000001506157220 */ /* 0x010fe40000400000 */
[----:B------:R-:W-:Y:S02]  /*1f0b0*/  FMUL R23, R28, R3 ;  /* 0x000000031c177220 */ /* 0x000fe40000400000 */
[----:B------:R-:W0:Y:S05]  /*1f0c0*/  MUFU.EX2 R3, R2 ;  /* 0x0000000200037308 */ /* 0x000e2a0000000800 */
[----:B------:R-:W-:Y:S01]  /*1f0d0*/  HMMA.16816.F32.BF16 R20, R16, R8, R20 ;  /* 0x000000081014723c */ /* 0x000fe20000041814 */
[C---:B---3--:R-:W-:Y:S01]  /*1f0e0*/  FMUL R24, R6.reuse, R29 ;  /* 0x0000001d06187220 */ /* 0x048fe20000400000 */
[----:B0-----:R-:W-:Y:S01]  /*1f0f0*/  STL [R1+0x408], R3 ;  /* 0x0004080301007387 */ /* 0x001fe20000100800 */
[----:B------:R-:W-:-:S02]  /*1f100*/  FMUL R25, R6, R11 ;  /* 0x0000000b06197220 */ /* 0x000fc40000400000 */
[----:B------:R-:W2:Y:S02]  /*1f110*/  LDL.LU R29, [R1+0x618] ;  /* 0x00061800011d7983 */ /* 0x000ea40000300800 */
[----:B------:R-:W3:Y:S02]  /*1f120*/  LDL R11, [R1+0x790] ;  /* 0x00079000010b7983 */ /* 0x000ee40000100800 */
[----:B------:R-:W-:Y:S11]  /*1f130*/  FMUL R26, R28, R10 ;  /* 0x0000000a1c1a7220 */ /* 0x000ff60000400000 */
[----:B------:R-:W-:Y:S03]  /*1f140*/  @!UPT UIADD3 URZ, URZ, URZ, URZ ;  /* 0x0000003f3f3ff290 */ /* 0x000fe6000fffe03f */
[----:B------:R-:W-:Y:S01]  /*1f150*/  STL.64 [R1+0x240], R20 ;  /* 0x0002401401007387 */ /* 0x000fe20000100a00 */
[----:B------:R-:W-:Y:S02]  /*1f160*/  STL.64 [R1+0x248], R22 ;  /* 0x0002481601007387 */ /* 0x000fe40000100a00 */
[----:B------:R-:W3:Y:S02]  /*1f170*/  LDL R10, [R1+0x7ac] ;  /* 0x0007ac00010a7983 */ /* 0x000ee40000100800 */
[----:B---3--:R-:W-:Y:S01]  /*1f180*/  STL.64 [R1+0x1ee0], R10 ;  /* 0x001ee00a01007387 */ /* 0x008fe20000100a00 */
[----:B------:R0:W-:Y:S03]  /*1f190*/  STL.64 [R1+0x1ed8], R8 ;  /* 0x001ed80801007387 */ /* 0x0001e60000100a00 */
[----:B0-----:R-:W3:Y:S01]  /*1f1a0*/  LDL.LU.64 R8, [R1+0x110] ;  /* 0x0001100001087983 */ /* 0x001ee20000300a00 */
[----:B------:R-:W-:-:S06]  /*1f1b0*/  FMUL R0, R0, 1.4426950216293334961 ;  /* 0x3fb8aa3b00007820 */ /* 0x000fcc0000400000 */
[----:B------:R-:W0:Y:S01]  /*1f1c0*/  MUFU.EX2 R0, R0 ;  /* 0x0000000000007308 */ /* 0x000e220000000800 */
[----:B------:R-:W-:Y:S02]  /*1f1d0*/  FMUL R27, R28, R14 ;  /* 0x0000000e1c1b7220 */ /* 0x000fe40000400000 */
[C---:B------:R-:W-:Y:S02]  /*1f1e0*/  FMUL R20, R6.reuse, R13 ;  /* 0x0000000d06147220 */ /* 0x040fe40000400000 */
[----:B------:R-:W-:Y:S01]  /*1f1f0*/  FMUL R21, R6, R12 ;  /* 0x0000000c06157220 */ /* 0x000fe20000400000 */
[----:B---3--:R1:W-:Y:S04]  /*1f200*/  STL.64 [R1+0x1ef0], R8 ;  /* 0x001ef00801007387 */ /* 0x0083e80000100a00 */
[----:B-1----:R-:W3:Y:S01]  /*1f210*/  LDL.LU.64 R8, [R1+0x100] ;  /* 0x0001000001087983 */ /* 0x002ee20000300a00 */
[----:B------:R-:W4:Y:S02]  /*1f220*/  LDL R2, [R1+0x770] ;  /* 0x0007700001027983 */ /* 0x000f240000100800 */
[----:B------:R-:W4:Y:S02]  /*1f230*/  LDL R14, [R1+0x780] ;  /* 0x00078000010e7983 */ /* 0x000f240000100800 */
[----:B------:R-:W5:Y:S01]  /*1f240*/  LDL.LU R6, [R1+0x61c] ;  /* 0x00061c0001067983 */ /* 0x000f620000300800 */
[----:B------:R-:W2:Y:S01]  /*1f250*/  LDL.LU R12, [R1+0x1c0] ;  /* 0x0001c000010c7983 */ /* 0x000ea20000300800 */
[----:B0-----:R-:W-:Y:S02]  /*1f260*/  STL [R1+0x660], R0 ;  /* 0x0006600001007387 */ /* 0x001fe40000100800 */
[----:B------:R-:W2:Y:S02]  /*1f270*/  LDL.LU R13, [R1+0x1c4] ;  /* 0x0001c400010d7983 */ /* 0x000ea40000300800 */
[----:B------:R-:W4:Y:S01]  /*1f280*/  LDL R15, [R1+0x6b0] ;  /* 0x0006b000010f7983 */ /* 0x000f220000100800 */
[C---:B---3--:R-:W-:Y:S01]  /*1f290*/  HMMA.16816.F32.BF16 R24, R16.reuse, R8, R24 ;  /* 0x000000081018723c */ /* 0x048fe20000041818 */
[----:B--2---:R0:W-:Y:S04]  /*1f2a0*/  STL.64 [R1+0x1ed0], R12 ;  /* 0x001ed00c01007387 */ /* 0x0041e80000100a00 */
[----:B0-----:R-:W2:Y:S01]  /*1f2b0*/  LDL.LU R12, [R1+0x1d0] ;  /* 0x0001d000010c7983 */ /* 0x001ea20000300800 */
[----:B------:R-:W2:Y:S11]  /*1f2c0*/  LDL.LU R13, [R1+0x1d4] ;  /* 0x0001d400010d7983 */ /* 0x000eb60000300800 */
[----:B------:R-:W-:Y:S06]  /*1f2d0*/  @!UPT UIADD3 URZ, URZ, URZ, URZ ;  /* 0x0000003f3f3ff290 */ /* 0x000fec000fffe03f */
[----:B------:R0:W-:Y:S01]  /*1f2e0*/  STL.64 [R1+0x230], R24 ;  /* 0x0002301801007387 */ /* 0x0001e20000100a00 */
[----:B------:R1:W-:Y:S02]  /*1f2f0*/  STL.64 [R1+0x238], R26 ;  /* 0x0002381a01007387 */ /* 0x0003e40000100a00 */
[----:B0-----:R-:W-:Y:S01]  /*1f300*/  IMAD.MOV.U32 R24, RZ, RZ, R8 ;  /* 0x000000ffff187224 */ /* 0x001fe200078e0008 */
[----:B------:R-:W-:Y:S02]  /*1f310*/  MOV R25, R9 ;  /* 0x0000000900197202 */ /* 0x000fe40000000f00 */
[----:B------:R-:W3:Y:S01]  /*1f320*/  LDL.LU.64 R8, [R1+0x1ef0] ;  /* 0x001ef00001087983 */ /* 0x000ee20000300a00 */
[C---:B------:R-:W-:Y:S02]  /*1f330*/  FMUL R22, R28.reuse, R29 ;  /* 0x0000001d1c167220 */ /* 0x040fe40000400000 */
[----:B-----5:R-:W-:Y:S02]  /*1f340*/  FMUL R23, R28, R6 ;  /* 0x000000061c177220 */ /* 0x020fe40000400000 */
[----:B-1----:R-:W5:Y:S01]  /*1f350*/  LDL R26, [R1+0x700] ;  /* 0x00070000011a7983 */ /* 0x002f620000100800 */
[----:B------:R-:W5:Y:S01]  /*1f360*/  LDL R27, [R1+0x710] ;  /* 0x00071000011b7983 */ /* 0x000f620000100800 */
[----:B------:R0:W-:Y:S03]  /*1f370*/  STL.64 [R1+0x1ea8], R24 ;  /* 0x001ea81801007387 */ /* 0x0001e60000100a00 */
[----:B0-----:R-:W2:Y:S01]  /*1f380*/  LDL.LU R24, [R1+0x5a8] ;  /* 0x0005a80001187983 */ /* 0x001ea20000300800 */
[----:B------:R-:W2:Y:S02]  /*1f390*/  LDL.LU R25, [R1+0x5ac] ;  /* 0x0005ac0001197983 */ /* 0x000ea40000300800 */
[----:B------:R-:W2:Y:S01]  /*1f3a0*/  LDL.LU R28, [R1+0x1ee8] ;  /* 0x001ee800011c7983 */ /* 0x000ea20000300800 */
[----:B---3--:R-:W-:Y:S11]  /*1f3b0*/  HMMA.16816.F32.BF16 R16, R16, R8, R20 ;  /* 0x000000081010723c */ /* 0x008ff60000041814 */
[----:B------:R-:W-:Y:S11]  /*1f3c0*/  @!UPT UIADD3 URZ, URZ, URZ, URZ ;  /* 0x0000003f3f3ff290 */ /* 0x000ff6000fffe03f */
[----:B------:R-:W-:Y:S01]  /*1f3d0*/  @!UPT UIADD3 URZ, URZ, URZ, URZ ;  /* 0x0000003f3f3ff290 */ /* 0x000fe2000fffe03f */
[----:B------:R-:W-:Y:S01]  /*1f3e0*/  STL.64 [R1+0x220], R16 ;  /* 0x0002201001007387 */ /* 0x000fe20000100a00 */
[----:B------:R2:W-:Y:S02]  /*1f3f0*/  STL.64 [R1+0x228], R18 ;  /* 0x0002281201007387 */ /* 0x0005e40000100a00 */
[----:B------:R-:W3:Y:S01]  /*1f400*/  LDL.LU.64 R10, [R1+0x1ee0] ;  /* 0x001ee000010a7983 */ /* 0x000ee20000300a00 */
[----:B------:R-:W-:Y:S01]  /*1f410*/  MOV R6, R8 ;  /* 0x0000000800067202 */ /* 0x000fe20000000f00 */
[----:B------:R-:W-:Y:S02]  /*1f420*/  IMAD.MOV.U32 R29, RZ, RZ, R9 ;  /* 0x000000ffff1d7224 */ /* 0x000fe400078e0009 */
[----:B------:R-:W4:Y:S01]  /*1f430*/  LDL.LU.64 R8, [R1+0x1ed8] ;  /* 0x001ed80001087983 */ /* 0x000f220000300a00 */
[----:B------:R-:W4:Y:S02]  /*1f440*/  LDL.LU R22, [R1+0x5a0] ;  /* 0x0005a00001167983 */ /* 0x000f240000300800 */
[----:B------:R-:W4:Y:S02]  /*1f450*/  LDL.LU R23, [R1+0x5a4] ;  /* 0x0005a40001177983 */ /* 0x000f240000300800 */
[----:B------:R0:W-:Y:S01]  /*1f460*/  STL.64 [R1+0x1e90], R6 ;  /* 0x001e900601007387 */ /* 0x0001e20000100a00 */
[----:B------:R-:W-:Y:S01]  /*1f470*/  STL.64 [R1+0x1e88], R4 ;  /* 0x001e880401007387 */ /* 0x000fe20000100a00 */
[----:B--2---:R-:W-:-:S02]  /*1f480*/  FMUL R18, R3, R24 ;  /* 0x0000001803127220 */ /* 0x004fc40000400000 */
[----:B------:R-:W-:Y:S01]  /*1f490*/  FMUL R19, R3, R25 ;  /* 0x0000001903137220 */ /* 0x000fe20000400000 */
[----:B---3--:R-:W-:Y:S02]  /*1f4a0*/  F2FP.BF16.PACK_AB R20, R11, R10 ;  /* 0x0000000a0b14723e */ /* 0x008fe400000010ff */
[----:B------:R-:W2:Y:S01]  /*1f4b0*/  LDL.LU R11, [R1+0x600] ;  /* 0x00060000010b7983 */ /* 0x000ea20000300800 */
[----:B------:R-:W3:Y:S02]  /*1f4c0*/  LDL.LU R10, [R1+0x604] ;  /* 0x00060400010a7983 */ /* 0x000ee40000300800 */
[----:B0-----:R-:W2:Y:S02]  /*1f4d0*/  LDL.LU R7, [R1+0x608] ;  /* 0x0006080001077983 */ /* 0x001ea40000300800 */
[----:B------:R-:W2:Y:S01]  /*1f4e0*/  LDL.LU R6, [R1+0x60c] ;  /* 0x00060c0001067983 */ /* 0x000ea20000300800 */
[----:B------:R-:W2:Y:S01]  /*1f4f0*/  LDL.LU R24, [R1+0x1a0] ;  /* 0x0001a00001187983 */ /* 0x000ea20000300800 */
[----:B------:R-:W2:Y:S02]  /*1f500*/  LDL.LU R25, [R1+0x1a4] ;  /* 0x0001a40001197983 */ /* 0x000ea40000300800 */
[----:B----4-:R-:W-:-:S02]  /*1f510*/  FMUL R16, R28, R22 ;  /* 0x000000161c107220 */ /* 0x010fc40000400000 */
[----:B------:R-:W-:Y:S01]  /*1f520*/  FMUL R17, R28, R23 ;  /* 0x000000171c117220 */ /* 0x000fe20000400000 */
[----:B-----5:R-:W-:Y:S02]  /*1f530*/  F2FP.BF16.PACK_AB R21, R26, R27 ;  /* 0x0000001b1a15723e */ /* 0x020fe400000010ff */
[----:B------:R-:W-:Y:S02]  /*1f540*/  F2FP.BF16.PACK_AB R22, R2, R14 ;  /* 0x0000000e0216723e */ /* 0x000fe400000010ff */
[----:B------:R-:W-:-:S07]  /*1f550*/  F2FP.BF16.PACK_AB R23, R0, R15 ;  /* 0x0000000f0017723e */ /* 0x000fce00000010ff */
[----:B------:R-:W-:Y:S01]  /*1f560*/  HMMA.16816.F32.BF16 R16, R20, R12, R16 ;  /* 0x0000000c1410723c */ /* 0x000fe20000041810 */
[----:B--2---:R0:W-:Y:S04]  /*1f570*/  STL.64 [R1+0x1ec8], R24 ;  /* 0x001ec81801007387 */ /* 0x0041e80000100a00 */
[----:B0-----:R-:W2:Y:S01]  /*1f580*/  LDL.LU R24, [R1+0x1b0] ;  /* 0x0001b00001187983 */ /* 0x001ea20000300800 */
[----:B------:R-:W2:Y:S02]  /*1f590*/  LDL.LU R25, [R1+0x1b4] ;  /* 0x0001b40001197983 */ /* 0x000ea40000300800 */
[----:B------:R-:W4:Y:S02]  /*1f5a0*/  LDL.LU.64 R12, [R1+0x1ed0] ;  /* 0x001ed000010c7983 */ /* 0x000f240000300a00 */
[----:B------:R-:W5:Y:S01]  /*1f5b0*/  LDL.LU R5, [R1+0x5f0] ;  /* 0x0005f00001057983 */ /* 0x000f620000300800 */
[----:B------:R-:W2:Y:S11]  /*1f5c0*/  LDL.LU R4, [R1+0x5f4] ;  /* 0x0005f40001047983 */ /* 0x000eb60000300800 */
[----:B------:R-:W-:Y:S01]  /*1f5d0*/  @!UPT UIADD3 URZ, URZ, URZ, URZ ;  /* 0x0000003f3f3ff290 */ /* 0x000fe2000fffe03f */
[----:B------:R0:W-:Y:S02]  /*1f5e0*/  STL.64 [R1+0x210], R16 ;  /* 0x0002101001007387 */ /* 0x0001e40000100a00 */
[----:B------:R1:W-:Y:S02]  /*1f5f0*/  STL.64 [R1+0x218], R18 ;  /* 0x0002181201007387 */ /* 0x0003e40000100a00 */
[----:B------:R-:W2:Y:S01]  /*1f600*/  LDL.LU R2, [R1+0x5f8] ;  /* 0x0005f80001027983 */ /* 0x000ea20000300800 */
[----:B------:R-:W2:Y:S01]  /*1f610*/  LDL.LU R0, [R1+0x5fc] ;  /* 0x0005fc0001007983 */ /* 0x000ea20000300800 */
[C---:B0-----:R-:W-:Y:S02]  /*1f620*/  FMUL R16, R28.reuse, R11 ;  /* 0x0000000b1c107220 */ /* 0x041fe40000400000 */
[----:B---3--:R-:W-:Y:S02]  /*1f630*/  FMUL R17, R28, R10 ;  /* 0x0000000a1c117220 */ /* 0x008fe40000400000 */
[----:B-1----:R-:W-:-:S02]  /*1f640*/  FMUL R18, R3, R7 ;  /* 0x0000000703127220 */ /* 0x002fc40000400000 */
[----:B------:R-:W-:-:S07]  /*1f650*/  FMUL R19, R3, R6 ;  /* 0x0000000603137220 */ /* 0x000fce0000400000 */
[----:B----4-:R-:W-:Y:S07]  /*1f660*/  HMMA.16816.F32.BF16 R12, R20, R12, R16 ;  /* 0x0000000c140c723c */ /* 0x010fee0000041810 */
[C---:B-----5:R-:W-:Y:S02]  /*1f670*/  FMUL R16, R28.reuse, R5 ;  /* 0x000000051c107220 */ /* 0x060fe40000400000 */
[----:B--2---:R-:W-:Y:S02]  /*1f680*/  FMUL R17, R28, R4 ;  /* 0x000000041c117220 */ /* 0x004fe40000400000 */
[----:B------:R-:W-:-:S02]  /*1f690*/  FMUL R18, R3, R2 ;  /* 0x0000000203127220 */ /* 0x000fc40000400000 */
[----:B------:R-:W-:-:S10]  /*1f6a0*/  FMUL R19, R3, R0 ;  /* 0x0000000003137220 */ /* 0x000fd40000400000 */
[----:B------:R0:W-:Y:S01]  /*1f6b0*/  STL.64 [R1+0x200], R12 ;  /* 0x0002000c01007387 */ /* 0x0001e20000100a00 */
[----:B------:R-:W-:Y:S02]  /*1f6c0*/  MOV R11, R15 ;  /* 0x0000000f000b7202 */ /* 0x000fe40000000f00 */
[----:B------:R-:W-:Y:S01]  /*1f6d0*/  MOV R10, R14 ;  /* 0x0000000e000a7202 */ /* 0x000fe20000000f00 */
[----:B0-----:R-:W2:Y:S01]  /*1f6e0*/  LDL.LU R12, [R1+0x190] ;  /* 0x00019000010c7983 */ /* 0x001ea20000300800 */
[----:B------:R-:W2:Y:S02]  /*1f6f0*/  LDL.LU R13, [R1+0x194] ;  /* 0x00019400010d7983 */ /* 0x000ea40000300800 */
[----:B------:R-:W3:Y:S02]  /*1f700*/  LDL.LU R15, [R1+0x5e0] ;  /* 0x0005e000010f7983 */ /* 0x000ee40000300800 */
[----:B------:R-:W4:Y:S01]  /*1f710*/  LDL.LU R14, [R1+0x5e4] ;  /* 0x0005e400010e7983 */ /* 0x000f220000300800 */
[----:B------:R-:W5:Y:S01]  /*1f720*/  LDL.LU R7, [R1+0x5e8] ;  /* 0x0005e80001077983 */ /* 0x000f620000300800 */
[----:B------:R-:W2:Y:S02]  /*1f730*/  LDL.LU R6, [R1+0x5ec] ;  /* 0x0005ec0001067983 */ /* 0x000ea40000300800 */
[----:B------:R0:W-:Y:S02]  /*1f740*/  STL [R1+0x1d8c], R10 ;  /* 0x001d8c0a01007387 */ /* 0x0001e40000100800 */
[----:B------:R1:W-:Y:S01]  /*1f750*/  STL [R1+0x1d88], R11 ;  /* 0x001d880b01007387 */ /* 0x0003e20000100800 */
[----:B------:R-:W-:Y:S01]  /*1f760*/  HMMA.16816.F32.BF16 R16, R20, R24, R16 ;  /* 0x000000181410723c */ /* 0x000fe20000041810 */
[----:B------:R-:W2:Y:S11]  /*1f770*/  LDL.LU.64 R24, [R1+0x1ec8] ;  /* 0x001ec80001187983 */ /* 0x000eb60000300a00 */
[----:B------:R-:W-:Y:S11]  /*1f780*/  @!UPT UIADD3 URZ, URZ, URZ, URZ ;  /* 0x0000003f3f3ff290 */ /* 0x000ff6000fffe03f */
[----:B------:R3:W-:Y:S01]  /*1f790*/  STL [R1+0x1f0], R16 ;  /* 0x0001f01001007387 */ /* 0x0007e20000100800 */
[----:B0-----:R-:W-:Y:S02]  /*1f7a0*/  IMAD.MOV.U32 R10, RZ, RZ, R17 ;  /* 0x000000ffff0a7224 */ /* 0x001fe400078e0011 */
[----:B------:R2:W-:Y:S01]  /*1f7b0*/  STL [R1+0x1fc], R19 ;  /* 0x0001fc1301007387 */ /* 0x0005e20000100800 */
[----:B-1----:R-:W-:Y:S01]  /*1f7c0*/  MOV R11, R18 ;  /* 0x00000012000b7202 */ /* 0x002fe20000000f00 */
[----:B------:R-:W2:Y:S01]  /*1f7d0*/  LDL.LU R5, [R1+0x5d0] ;  /* 0x0005d00001057983 */ /* 0x000ea20000300800 */
[----:B------:R-:W2:Y:S02]  /*1f7e0*/  LDL.LU R4, [R1+0x5d4] ;  /* 0x0005d40001047983 */ /* 0x000ea40000300800 */
[----:B------:R-:W2:Y:S02]  /*1f7f0*/  LDL.LU R2, [R1+0x5d8] ;  /* 0x0005d80001027983 */ /* 0x000ea40000300800 */
[----:B------:R-:W2:Y:S01]  /*1f800*/  LDL.LU R0, [R1+0x5dc] ;  /* 0x0005dc0001007983 */ /* 0x000ea20000300800 */
[----:B------:R-:W-:Y:S01]  /*1f810*/  STL [R1+0x1d94], R11 ;  /* 0x001d940b01007387 */ /* 0x000fe20000100800 */
[----:B------:R-:W-:Y:S02]  /*1f820*/  STL [R1+0x1d90], R10 ;  /* 0x001d900a01007387 */ /* 0x000fe40000100800 */
[----:B---3--:R-:W-:-:S02]  /*1f830*/  FMUL R16, R28, R15 ;  /* 0x0000000f1c107220 */ /* 0x008fc40000400000 */
[----:B----4-:R-:W-:Y:S02]  /*1f840*/  FMUL R17, R28, R14 ;  /* 0x0000000e1c117220 */ /* 0x010fe40000400000 */
[C---:B-----5:R-:W-:Y:S02]  /*1f850*/  FMUL R18, R3.reuse, R7 ;  /* 0x0000000703127220 */ /* 0x060fe40000400000 */
[----:B--2---:R-:W-:-:S07]  /*1f860*/  FMUL R19, R3, R6 ;  /* 0x0000000603137220 */ /* 0x004fce0000400000 */
[----:B------:R-:W-:Y:S11]  /*1f870*/  HMMA.16816.F32.BF16 R24, R20, R24, R16 ;  /* 0x000000181418723c */ /* 0x000ff60000041810 */
[----:B------:R-:W-:Y:S11]  /*1f880*/  @!UPT UIADD3 URZ, URZ, URZ, URZ ;  /* 0x0000003f3f3ff290 */ /* 0x000ff6000fffe03f */
[----:B------:R-:W-:Y:S01]  /*1f890*/  @!UPT UIADD3 URZ, URZ, URZ, URZ ;  /* 0x0000003f3f3ff290 */ /* 0x000fe2000fffe03f */
[----:B------:R0:W-:Y:S04]  /*1f8a0*/  STL.64 [R1+0x1e0], R24 ;  /* 0x0001e01801007387 */ /* 0x0001e80000100a00 */
[----:B0-----:R-:W2:Y:S01]  /*1f8b0*/  LDL.LU R24, [R1+0x130] ;  /* 0x0001300001187983 */ /* 0x001ea20000300800 */
[----:B------:R-:W2:Y:S02]  /*1f8c0*/  LDL.LU R25, [R1+0x134] ;  /* 0x0001340001197983 */ /* 0x000ea40000300800 */
[C---:B------:R-:W-:Y:S02]  /*1f8d0*/  FMUL R16, R28.reuse, R5 ;  /* 0x000000051c107220 */ /* 0x040fe40000400000 */
[----:B------:R-:W-:Y:S02]  /*1f8e0*/  FMUL R17, R28, R4 ;  /* 0x000000041c117220 */ /* 0x000fe40000400000 */
[----:B------:R-:W-:-:S02]  /*1f8f0*/  FMUL R18, R3, R2 ;  /* 0x0000000203127220 */ /* 0x000fc40000400000 */
[----:B------:R-:W-:-:S07]  /*1f900*/  FMUL R19, R3, R0 ;  /* 0x0000000003137220 */ /* 0x000fce0000400000 */
[----:B------:R-:W-:Y:S01]  /*1f910*/  HMMA.16816.F32.BF16 R12, R20, R12, R16 ;  /* 0x0000000c140c723c */ /* 0x000fe20000041810 */
[----:B------:R-:W-:Y:S01]  /*1f920*/  MOV R11, R26 ;  /* 0x0000001a000b7202 */ /* 0x000fe20000000f00 */
[----:B------:R-:W-:Y:S01]  /*1f930*/  IMAD.MOV.U32 R10, RZ, RZ, R27 ;  /* 0x000000ffff0a7224 */ /* 0x000fe200078e001b */
[----:B--2---:R0:W-:Y:S04]  /*1f940*/  STL.64 [R1+0x1eb0], R24 ;  /* 0x001eb01801007387 */ /* 0x0041e80000100a00 */
[----:B0-----:R-:W2:Y:S01]  /*1f950*/  LDL.LU R24, [R1+0x150] ;  /* 0x0001500001187983 */ /* 0x001ea20000300800 */
[----:B------:R-:W2:Y:S02]  /*1f960*/  LDL.LU R25, [R1+0x154] ;  /* 0x0001540001197983 */ /* 0x000ea40000300800 */
[----:B------:R0:W-:Y:S02]  /*1f970*/  STL [R1+0x1d9c], R11 ;  /* 0x001d9c0b01007387 */ /* 0x0001e40000100800 */
[----:B------:R1:W-:Y:S01]  /*1f980*/  STL [R1+0x1d98], R10 ;  /* 0x001d980a01007387 */ /* 0x0003e20000100800 */
[----:B------:R-:W3:Y:S01]  /*1f990*/  LDL.LU R7, [R1+0x5c0] ;  /* 0x0005c00001077983 */ /* 0x000ee20000300800 */
[----:B------:R-:W4:Y:S02]  /*1f9a0*/  LDL.LU R6, [R1+0x5c4] ;  /* 0x0005c40001067983 */ /* 0x000f240000300800 */
[----:B------:R-:W5:Y:S02]  /*1f9b0*/  LDL.LU R5, [R1+0x5c8] ;  /* 0x0005c80001057983 */ /* 0x000f640000300800 */
[----:B------:R-:W2:Y:S05]  /*1f9c0*/  LDL.LU R4, [R1+0x5cc] ;  /* 0x0005cc0001047983 */ /* 0x000eaa0000300800 */
[----:B------:R-:W-:Y:S01]  /*1f9d0*/  STL.64 [R1+0x180], R12 ;  /* 0x0001800c01007387 */ /* 0x000fe20000100a00 */
[----:B------:R-:W2:Y:S02]  /*1f9e0*/  LDL.LU R27, [R1+0x5b0] ;  /* 0x0005b000011b7983 */ /* 0x000ea40000300800 */
[----:B------:R-:W2:Y:S01]  /*1f9f0*/  LDL.LU R26, [R1+0x5b4] ;  /* 0x0005b400011a7983 */ /* 0x000ea20000300800 */
[----:B0-----:R-:W-:-:S02]  /*1fa00*/  MOV R11, R14 ;  /* 0x0000000e000b7202 */ /* 0x001fc40000000f00 */
[----:B-1----:R-:W-:Y:S01]  /*1fa10*/  MOV R10, R15 ;  /* 0x0000000f000a7202 */ /* 0x002fe20000000f00 */
[----:B--2---:R-:W-:Y:S01]  /*1fa20*/  STL.64 [R1+0x1ec0], R26 ;  /* 0x001ec01a01007387 */ /* 0x004fe20000100a00 */
[----:B------:R0:W-:Y:S03]  /*1fa30*/  STL.64 [R1+0x1eb8], R24 ;  /* 0x001eb81801007387 */ /* 0x0001e60000100a00 */
[----:B0-----:R-:W2:Y:S01]  /*1fa40*/  LDL.LU R24, [R1+0x170] ;  /* 0x0001700001187983 */ /* 0x001ea20000300800 */
[----:B------:R-:W2:Y:S02]  /*1fa50*/  LDL.LU R25, [R1+0x174] ;  /* 0x0001740001197983 */ /* 0x000ea40000300800 */
[----:B------:R-:W2:Y:S02]  /*1fa60*/  LDL.LU R2, [R1+0x5b8] ;  /* 0x0005b80001027983 */ /* 0x000ea40000300800 */
[----:B------:R-:W2:Y:S01]  /*1fa70*/  LDL.LU R0, [R1+0x5bc] ;  /* 0x0005bc0001007983 */ /* 0x000ea20000300800 */
[----:B------:R-:W-:Y:S01]  /*1fa80*/  STL [R1+0x1da4], R11 ;  /* 0x001da40b01007387 */ /* 0x000fe20000100800 */
[----:B------:R-:W-:Y:S02]  /*1fa90*/  STL [R1+0x1da0], R10 ;  /* 0x001da00a01007387 */ /* 0x000fe40000100800 */
[----:B------:R-:W2:Y:S02]  /*1faa0*/  LDL.LU R15, [R1+0x630] ;  /* 0x00063000010f7983 */ /* 0x000ea40000300800 */
[C---:B---3--:R-:W-:Y:S01]  /*1fab0*/  FMUL R16, R28.reuse, R7 ;  /* 0x000000071c107220 */ /* 0x048fe20000400000 */
[----:B------:R-:W3:Y:S01]  /*1fac0*/  LDL.LU R14, [R1+0x634] ;  /* 0x00063400010e7983 */ /* 0x000ee20000300800 */
[----:B----4-:R-:W-:-:S02]  /*1fad0*/  FMUL R17, R28, R6 ;  /* 0x000000061c117220 */ /* 0x010fc40000400000 */
[----:B------:R-:W4:Y:S02]  /*1fae0*/  LDL.LU R7, [R1+0x638] ;  /* 0x0006380001077983 */ /* 0x000f240000300800 */
[C---:B------:R-:W-:Y:S01]  /*1faf0*/  FMUL R19, R3.reuse, R4 ;  /* 0x0000000403137220 */ /* 0x040fe20000400000 */
[----:B------:R-:W3:Y:S01]  /*1fb00*/  LDL.LU R6, [R1+0x63c] ;  /* 0x00063c0001067983 */ /* 0x000ee20000300800 */
[C---:B-----5:R-:W-:Y:S02]  /*1fb10*/  FMUL R18, R3.reuse, R5 ;  /* 0x0000000503127220 */ /* 0x060fe40000400000 */
[----:B------:R-:W5:Y:S02]  /*1fb20*/  LDL.LU R4, [R1+0x80] ;  /* 0x0000800001047983 */ /* 0x000f640000300800 */
[----:B------:R-:W5:Y:S01]  /*1fb30*/  LDL.LU R5, [R1+0x84] ;  /* 0x0000840001057983 */ /* 0x000f620000300800 */
[----:B------:R-:W3:Y:S02]  /*1fb40*/  LDL.LU.64 R26, [R1+0x1ec0] ;  /* 0x001ec000011a7983 */ /* 0x000ee40000300a00 */
[----:B--2---:R-:W-:Y:S02]  /*1fb50*/  HMMA.16816.F32.BF16 R16, R20, R24, R16 ;  /* 0x000000181410723c */ /* 0x004fe40000041810 */
[----:B------:R-:W2:Y:S01]  /*1fb60*/  LDL.LU.64 R24, [R1+0x1eb8] ;  /* 0x001eb80001187983 */ /* 0x000ea20000300a00 */
[----:B------:R-:W4:Y:S11]  /*1fb70*/  LDL.LU R12, [R1+0x10] ;  /* 0x00001000010c7983 */ /* 0x000f360000300800 */
[----:B------:R-:W-:Y:S09]  /*1fb80*/  @!UPT UIADD3 URZ, URZ, URZ, URZ ;  /* 0x0000003f3f3ff290 */ /* 0x000ff2000fffe03f */
[----:B------:R3:W-:Y:S01]  /*1fb90*/  STL.64 [R1+0x160], R16 ;  /* 0x0001601001007387 */ /* 0x0007e20000100a00 */
[----:B------:R0:W-:Y:S02]  /*1fba0*/  STL.64 [R1+0x168], R18 ;  /* 0x0001681201007387 */ /* 0x0001e40000100a00 */
[----:B------:R-:W4:Y:S02]  /*1fbb0*/  LDL.LU R13, [R1+0x14] ;  /* 0x00001400010d7983 */ /* 0x000f240000300800 */
[C---:B---3--:R-:W-:Y:S02]  /*1fbc0*/  FMUL R16, R28.reuse, R27 ;  /* 0x0000001b1c107220 */ /* 0x048fe40000400000 */
[----:B------:R-:W-:Y:S02]  /*1fbd0*/  FMUL R17, R28, R26 ;  /* 0x0000001a1c117220 */ /* 0x000fe40000400000 */
[C---:B0-----:R-:W-:Y:S02]  /*1fbe0*/  FMUL R18, R3.reuse, R2 ;  /* 0x0000000203127220 */ /* 0x041fe40000400000 */
[----:B------:R-:W-:-:S07]  /*1fbf0*/  FMUL R19, R3, R0 ;  /* 0x0000000003137220 */ /* 0x000fce0000400000 */
[----:B--2---:R-:W-:Y:S01]  /*1fc00*/  HMMA.16816.F32.BF16 R16, R20, R24, R16 ;  /* 0x000000181410723c */ /* 0x004fe20000041810 */
[----:B------:R-:W2:Y:S01]  /*1fc10*/  LDL.LU.64 R24, [R1+0x1eb0] ;  /* 0x001eb00001187983 */ /* 0x000ea20000300a00 */
[----:B------:R-:W3:Y:S02]  /*1fc20*/  LDL.LU R11, [R1+0x640] ;  /* 0x00064000010b7983 */ /* 0x000ee40000300800 */
[----:B------:R-:W3:Y:S11]  /*1fc30*/  LDL.LU R10, [R1+0x644] ;  /* 0x00064400010a7983 */ /* 0x000ef60000300800 */
[----:B------:R-:W-:Y:S08]  /*1fc40*/  @!UPT UIADD3 URZ, URZ, URZ, URZ ;  /* 0x0000003f3f3ff290 */ /* 0x000ff0000fffe03f */
[----:B------:R0:W-:Y:S01]  /*1fc50*/  STL.64 [R1+0x140], R16 ;  /* 0x0001401001007387 */ /* 0x0001e20000100a00 */
[----:B------:R4:W-:Y:S02]  /*1fc60*/  STL.64 [R1+0x148], R18 ;  /* 0x0001481201007387 */ /* 0x0009e40000100a00 */
[----:B------:R-:W3:Y:S02]  /*1fc70*/  LDL.LU R2, [R1+0x648] ;  /* 0x0006480001027983 */ /* 0x000ee40000300800 */
[----:B------:R-:W3:Y:S02]  /*1fc80*/  LDL.LU R0, [R1+0x64c] ;  /* 0x00064c0001007983 */ /* 0x000ee40000300800 */
[C---:B0-----:R-:W-:Y:S02]  /*1fc90*/  FMUL R16, R28.reuse, R15 ;  /* 0x0000000f1c107220 */ /* 0x041fe40000400000 */
[----:B------:R-:W-:Y:S02]  /*1fca0*/  FMUL R17, R28, R14 ;  /* 0x0000000e1c117220 */ /* 0x000fe40000400000 */
[----:B----4-:R-:W-:-:S02]  /*1fcb0*/  FMUL R18, R3, R7 ;  /* 0x0000000703127220 */ /* 0x010fc40000400000 */
[----:B------:R-:W-:-:S07]  /*1fcc0*/  FMUL R19, R3, R6 ;  /* 0x0000000603137220 */ /* 0x000fce0000400000 */
[----:B--2---:R-:W-:Y:S01]  /*1fcd0*/  HMMA.16816.F32.BF16 R16, R20, R24, R16 ;  /* 0x000000181410723c */ /* 0x004fe20000041810 */
[----:B------:R-:W2:Y:S01]  /*1fce0*/  LDL.LU.64 R24, [R1+0x1ea8] ;  /* 0x001ea80001187983 */ /* 0x000ea20000300a00 */
[----:B------:R-:W4:Y:S02]  /*1fcf0*/  LDL.LU R7, [R1+0x628] ;  /* 0x0006280001077983 */ /* 0x000f240000300800 */
[----:B------:R-:W4:Y:S11]  /*1fd00*/  LDL.LU R6, [R1+0x62c] ;  /* 0x00062c0001067983 */ /* 0x000f360000300800 */
[----:B------:R-:W-:Y:S08]  /*1fd10*/  @!UPT UIADD3 URZ, URZ, URZ, URZ ;  /* 0x0000003f3f3ff290 */ /* 0x000ff0000fffe03f */
[----:B------:R-:W-:Y:S01]  /*1fd20*/  STL.64 [R1+0x70], R16 ;  /* 0x0000701001007387 */ /* 0x000fe20000100a00 */
[----:B------:R-:W-:Y:S03]  /*1fd30*/  STL.64 [R1+0x78], R18 ;  /* 0x0000781201007387 */ /* 0x000fe60000100a00 */
[----:B----4-:R-:W-:Y:S01]  /*1fd40*/  STL.64 [R1+0x1ea0], R6 ;  /* 0x001ea00601007387 */ /* 0x010fe20000100a00 */
[----:B-----5:R0:W-:Y:S03]  /*1fd50*/  STL.64 [R1+0x1e98], R4 ;  /* 0x001e980401007387 */ /* 0x0201e60000100a00 */
[----:B0-----:R-:W4:Y:S01]  /*1fd60*/  LDL.LU R4, [R1+0x120] ;  /* 0x0001200001047983 */ /* 0x001f220000300800 */
[----:B------:R-:W4:Y:S02]  /*1fd70*/  LDL.LU R5, [R1+0x124] ;  /* 0x0001240001057983 */ /* 0x000f240000300800 */
[----:B---3--:R-:W-:-:S02]  /*1fd80*/  FMUL R16, R28, R11 ;  /* 0x0000000b1c107220 */ /* 0x008fc40000400000 */
[C---:B------:R-:W-:Y:S02]  /*1fd90*/  FMUL R17, R28.reuse, R10 ;  /* 0x0000000a1c117220 */ /* 0x040fe40000400000 */
[C---:B------:R-:W-:Y:S02]  /*1fda0*/  FMUL R18, R3.reuse, R2 ;  /* 0x0000000203127220 */ /* 0x040fe40000400000 */
[C---:B------:R-:W-:Y:S01]  /*1fdb0*/  FMUL R19, R3.reuse, R0 ;  /* 0x0000000003137220 */ /* 0x040fe20000400000 */
[----:B------:R-:W3:Y:S01]  /*1fdc0*/  LDL.LU R27, [R1+0x650] ;  /* 0x00065000011b7983 */ /* 0x000ee20000300800 */
[----:B------:R-:W5:Y:S02]  /*1fdd0*/  LDL.LU R26, [R1+0x654] ;  /* 0x00065400011a7983 */ /* 0x000f640000300800 */
[----:B------:R-:W2:Y:S02]  /*1fde0*/  LDL.LU R15, [R1+0x658] ;  /* 0x00065800010f7983 */ /* 0x000ea40000300800 */
[----:B------:R-:W2:Y:S01]  /*1fdf0*/  LDL.LU R14, [R1+0x65c] ;  /* 0x00065c00010e7983 */ /* 0x000ea20000300800 */
[----:B------:R-:W2:Y:S01]  /*1fe00*/  LDL.LU R11, [R1+0x670] ;  /* 0x00067000010b7983 */ /* 0x000ea20000300800 */
[----:B------:R-:W2:Y:S02]  /*1fe10*/  LDL.LU R10, [R1+0x674] ;  /* 0x00067400010a7983 */ /* 0x000ea40000300800 */
[----:B------:R-:W2:Y:S02]  /*1fe20*/  LDL.LU R2, [R1+0x678] ;  /* 0x0006780001027983 */ /* 0x000ea40000300800 */
[----:B------:R-:W2:Y:S01]  /*1fe30*/  LDL.LU R0, [R1+0x67c] ;  /* 0x00067c0001007983 */ /* 0x000ea20000300800 */
[----:B------:R-:W2:Y:S01]  /*1fe40*/  LDL.LU.64 R6, [R1+0x1ea0] ;  /* 0x001ea00001067983 */ /* 0x000ea20000300a00 */
[----:B----4-:R-:W-:Y:S03]  /*1fe50*/  HMMA.16816.F32.BF16 R16, R20, R4, R16 ;  /* 0x000000041410723c */ /* 0x010fe60000041810 */
[----:B------:R-:W4:Y:S11]  /*1fe60*/  LDL.LU.64 R4, [R1+0x1e98] ;  /* 0x001e980001047983 */ /* 0x000f360000300a00 */
[----:B------:R-:W-:Y:S09]  /*1fe70*/  @!UPT UIADD3 URZ, URZ, URZ, URZ ;  /* 0x0000003f3f3ff290 */ /* 0x000ff2000fffe03f */
[----:B------:R-:W-:Y:S01]  /*1fe80*/  STL.64 [R1+0x60], R16 ;  /* 0x0000601001007387 */ /* 0x000fe20000100a00 */
[----:B------:R0:W-:Y:S03]  /*1fe90*/  STL.64 [R1+0x68], R18 ;  /* 0x0000681201007387 */ /* 0x0001e60000100a00 */
[----:B0-----:R-:W2:Y:S01]  /*1fea0*/  LDL.LU R18, [R1+0x620] ;  /* 0x0006200001127983 */ /* 0x001ea20000300800 */
[----:B------:R-:W3:Y:S02]  /*1feb0*/  LDL.LU R19, [R1+0x624] ;  /* 0x0006240001137983 */ /* 0x000ee40000300800 */
[C---:B--2---:R-:W-:Y:S02]  /*1fec0*/  FMUL R16, R28.reuse, R18 ;  /* 0x000000121c107220 */ /* 0x044fe40000400000 */
[----:B---3--:R-:W-:Y:S02]  /*1fed0*/  FMUL R17, R28, R19 ;  /* 0x000000131c117220 */ /* 0x008fe40000400000 */
[----:B------:R-:W-:-:S02]  /*1fee0*/  FMUL R18, R3, R7 ;  /* 0x0000000703127220 */ /* 0x000fc40000400000 */
[C---:B------:R-:W-:Y:S02]  /*1fef0*/  FMUL R19, R3.reuse, R6 ;  /* 0x0000000603137220 */ /* 0x040fe40000400000 */
[----:B------:R-:W2:Y:S05]  /*1ff00*/  LDL.LU.64 R6, [R1+0x1e90] ;  /* 0x001e900001067983 */ /* 0x000eaa0000300a00 */
[C---:B----4-:R-:W-:Y:S01]  /*1ff10*/  HMMA.16816.F32.BF16 R16, R20.reuse, R4, R16 ;  /* 0x000000041410723c */ /* 0x050fe20000041810 */
[----:B------:R-:W3:Y:S11]  /*1ff20*/  LDL.LU.64 R4, [R1+0x1e88] ;  /* 0x001e880001047983 */ /* 0x000ef60000300a00 */
[----:B------:R-:W-:Y:S11]  /*1ff30*/  @!UPT UIADD3 URZ, URZ, URZ, URZ ;  /* 0x0000003f3f3ff290 */ /* 0x000ff6000fffe03f */
[----:B------:R0:W-:Y:S01]  /*1ff40*/  STL.64 [R1+0x50], R16 ;  /* 0x0000501001007387 */ /* 0x0001e20000100a00 */
[----:B------:R1:W-:Y:S02]  /*1ff50*/  STL.64 [R1+0x58], R18 ;  /* 0x0000581201007387 */ /* 0x0003e40000100a00 */
[C---:B0-----:R-:W-:Y:S02]  /*1ff60*/  FMUL R16, R28.reuse, R27 ;  /* 0x0000001b1c107220 */ /* 0x041fe40000400000 */
[C---:B-----5:R-:W-:Y:S02]  /*1ff70*/  FMUL R17, R28.reuse, R26 ;  /* 0x0000001a1c117220 */ /* 0x060fe40000400000 */
[C---:B-1----:R-:W-:Y:S02]  /*1ff80*/  FMUL R18, R3.reuse, R15 ;  /* 0x0000000f03127220 */ /* 0x042fe40000400000 */
[C---:B------:R-:W-:Y:S02]  /*1ff90*/  FMUL R19, R3.reuse, R14 ;  /* 0x0000000e03137220 */ /* 0x040fe40000400000 */
[----:B------:R-:W4:Y:S05]  /*1ffa0*/  LDL.LU.64 R14, [R1+0x1e80] ;  /* 0x001e8000010e7983 */ /* 0x000f2a0000300a00 */
[----:B------:R-:W-:Y:S01]  /*1ffb0*/  HMMA.16816.F32.BF16 R16, R20, R12, R16 ;  /* 0x0000000c1410723c */ /* 0x000fe20000041810 */
[----:B------:R-:W5:Y:S11]  /*1ffc0*/  LDL.LU.64 R12, [R1+0x1e78] ;  /* 0x001e7800010c7983 */ /* 0x000f760000300a00 */
[----:B------:R-:W-:Y:S11]  /*1ffd0*/  @!UPT UIADD3 URZ, URZ, URZ, URZ ;  /* 0x0000003f3f3ff290 */ /* 0x000ff6000fffe03f */
[----:B------:R0:W-:Y:S01]  /*1ffe0*/  STL.64 [R1+0x40], R16 ;  /* 0x0000401001007387 */ /* 0x0001e20000100a00 */
[----:B------:R1:W-:Y:S02]  /*1fff0*/  STL.64 [R1+0x48], R18 ;  /* 0x0000481201007387 */ /* 0x0003e40000100a00 */
[C---:B0-----:R-:W-:Y:S02]  /*20000*/  FMUL R16, R28.reuse, R11 ;  /* 0x0000000b1c107220 */ /* 0x041fe40000400000 */
[----:B------:R-:W-:Y:S02]  /*20010*/  FMUL R17, R28, R10 ;  /* 0x0000000a1c117220 */ /* 0x000fe40000400000 */
[C---:B-1----:R-:W-:Y:S02]  /*20020*/  FMUL R18, R3.reuse, R2 ;  /* 0x0000000203127220 */ /* 0x042fe40000400000 */
[----:B------:R-:W-:-:S07]  /*20030*/  FMUL R19, R3, R0 ;  /* 0x0000000003137220 */ /* 0x000fce0000400000 */
[----:B-----5:R-:W-:Y:S11]  /*20040*/  HMMA.16816.F32.BF16 R16, R20, R12, R16 ;  /* 0x0000000c1410723c */ /* 0x020ff60000041810 */
[----:B------:R-:W-:Y:S11]  /*20050*/  @!UPT UIADD3 URZ, URZ, URZ, URZ ;  /* 0x0000003f3f3ff290 */ /* 0x000ff6000fffe03f */
[----:B------:R-:W-:Y:S01]  /*20060*/  @!UPT UIADD3 URZ, URZ, URZ, URZ ;  /* 0x0000003f3f3ff290 */ /* 0x000fe2000fffe03f */
[----:B------:R0:W-:Y:S01]  /*20070*/  STL.64 [R1+0x30], R16 ;  /* 0x0000301001007387 */ /* 0x0001e20000100a00 */
[----:B------:R1:W-:Y:S03]  /*20080*/  STL.64 [R1+0x38], R18 ;  /* 0x0000381201007387 */ /* 0x0003e60000100a00 */
[----:B0-----:R-:W5:Y:S01]  /*20090*/  LDL.LU R16, [R1+0x680] ;  /* 0x0006800001107983 */ /* 0x001f620000300800 */
[----:B------:R-:W3:Y:S02]  /*200a0*/  LDL.LU R17, [R1+0x684] ;  /* 0x0006840001117983 */ /* 0x000ee40000300800 */
[----:B-1----:R-:W3:Y:S02]  /*200b0*/  LDL.LU R18, [R1+0x688] ;  /* 0x0006880001127983 */ /* 0x002ee40000300800 */
[----:B------:R-:W3:Y:S01]  /*200c0*/  LDL.LU R19, [R1+0x68c] ;  /* 0x00068c0001137983 */ /* 0x000ee20000300800 */
[----:B------:R-:W3:Y:S01]  /*200d0*/  LDL.LU R27, [R1+0x6a0] ;  /* 0x0006a000011b7983 */ /* 0x000ee20000300800 */
[----:B------:R-:W3:Y:S02]  /*200e0*/  LDL.LU R26, [R1+0x6a4] ;  /* 0x0006a400011a7983 */ /* 0x000ee40000300800 */
[----:B------:R-:W3:Y:S02]  /*200f0*/  LDL.LU R2, [R1+0x6a8] ;  /* 0x0006a80001027983 */ /* 0x000ee40000300800 */
[----:B------:R-:W3:Y:S01]  /*20100*/  LDL.LU R0, [R1+0x6ac] ;  /* 0x0006ac0001007983 */ /* 0x000ee20000300800 */
[----:B----4-:R0:W-:Y:S01]  /*20110*/  STL.64 [R1+0x1e40], R14 ;  /* 0x001e400e01007387 */ /* 0x0101e20000100a00 */
[----:B--2---:R-:W-:-:S02]  /*20120*/  IMAD.MOV.U32 R12, RZ, RZ, R6 ;  /* 0x000000ffff0c7224 */ /* 0x004fc400078e0006 */
[----:B------:R-:W2:Y:S01]  /*20130*/  LDL.LU R6, [R1+0x1e74] ;  /* 0x001e740001067983 */ /* 0x000ea20000300800 */
[----:B------:R-:W-:Y:S02]  /*20140*/  MOV R13, R29 ;  /* 0x0000001d000d7202 */ /* 0x000fe40000000f00 */
[----:B------:R-:W4:Y:S04]  /*20150*/  LDL.LU R29, [R1+0x1e70] ;  /* 0x001e7000011d7983 */ /* 0x000f280000300800 */
[----:B0-----:R-:W4:Y:S01]  /*20160*/  LDL.LU R15, [R1+0x6d0] ;  /* 0x0006d000010f7983 */ /* 0x001f220000300800 */
[----:B------:R-:W4:Y:S02]  /*20170*/  LDL.LU R14, [R1+0x6d4] ;  /* 0x0006d400010e7983 */ /* 0x000f240000300800 */
[----:B------:R-:W4:Y:S02]  /*20180*/  LDL.LU R11, [R1+0x6d8] ;  /* 0x0006d800010b7983 */ /* 0x000f240000300800 */
[----:B------:R-:W4:Y:S02]  /*20190*/  LDL.LU R10, [R1+0x6dc] ;  /* 0x0006dc00010a7983 */ /* 0x000f240000300800 */
[----:B-----5:R-:W-:-:S02]  /*201a0*/  FMUL R16, R28, R16 ;  /* 0x000000101c107220 */ /* 0x020fc40000400000 */
[----:B---3--:R-:W-:Y:S02]  /*201b0*/  FMUL R17, R28, R17 ;  /* 0x000000111c117220 */ /* 0x008fe40000400000 */
[C---:B------:R-:W-:Y:S02]  /*201c0*/  FMUL R18, R3.reuse, R18 ;  /* 0x0000001203127220 */ /* 0x040fe40000400000 */
[----:B------:R-:W-:-:S07]  /*201d0*/  FMUL R19, R3, R19 ;  /* 0x0000001303137220 */ /* 0x000fce0000400000 */
[----:B------:R-:W-:Y:S01]  /*201e0*/  HMMA.16816.F32.BF16 R16, R20, R4, R16 ;  /* 0x000000041410723c */ /* 0x000fe20000041810 */
[----:B--2---:R0:W-:Y:S11]  /*201f0*/  STL.64 [R1+0x1e28], R6 ;  /* 0x001e280601007387 */ /* 0x0041f60000100a00 */
[----:B------:R-:W-:Y:S11]  /*20200*/  @!UPT UIADD3 URZ, URZ, URZ, URZ ;  /* 0x0000003f3f3ff290 */ /* 0x000ff6000fffe03f */
[----:B------:R1:W-:Y:S01]  /*20210*/  STL.64 [R1+0x20], R16 ;  /* 0x0000201001007387 */ /* 0x0003e20000100a00 */
[----:B------:R2:W-:Y:S02]  /*20220*/  STL.64 [R1+0x28], R18 ;  /* 0x0000281201007387 */ /* 0x0005e40000100a00 */
[----:B0-----:R-:W3:Y:S02]  /*20230*/  LDL.LU R7, [R1+0x6e0] ;  /* 0x0006e00001077983 */ /* 0x001ee40000300800 */
[----:B------:R-:W5:Y:S02]  /*20240*/  LDL.LU R6, [R1+0x6e4] ;  /* 0x0006e40001067983 */ /* 0x000f640000300800 */
[C---:B-1----:R-:W-:Y:S02]  /*20250*/  FMUL R16, R28.reuse, R27 ;  /* 0x0000001b1c107220 */ /* 0x042fe40000400000 */
[----:B------:R-:W-:Y:S02]  /*20260*/  FMUL R17, R28, R26 ;  /* 0x0000001a1c117220 */ /* 0x000fe40000400000 */
[----:B--2---:R-:W-:-:S02]  /*20270*/  FMUL R18, R3, R2 ;  /* 0x0000000203127220 */ /* 0x004fc40000400000 */
[----:B------:R-:W-:-:S07]  /*20280*/  FMUL R19, R3, R0 ;  /* 0x0000000003137220 */ /* 0x000fce0000400000 */
[----:B------:R-:W-:Y:S11]  /*20290*/  HMMA.16816.F32.BF16 R16, R20, R8, R16 ;  /* 0x000000081410723c */ /* 0x000ff60000041810 */
[----:B------:R-:W-:Y:S11]  /*202a0*/  @!UPT UIADD3 URZ, URZ, URZ, URZ ;  /* 0x0000003f3f3ff290 */ /* 0x000ff6000fffe03f */
[----:B------:R-:W-:Y:S01]  /*202b0*/  @!UPT UIADD3 URZ, URZ, URZ, URZ ;  /* 0x0000003f3f3ff290 */ /* 0x000fe2000fffe03f */
[----:B------:R4:W-:Y:S01]  /*202c0*/  STL.64 [R1], R16 ;  /* 0x0000001001007387 */ /* 0x0009e20000100a00 */
[----:B------:R0:W-:Y:S02]  /*202d0*/  STL.64 [R1+0x8], R18 ;  /* 0x0000081201007387 */ /* 0x0001e40000100a00 */
[----:B------:R-:W2:Y:S02]  /*202e0*/  LDL.LU R4, [R1+0x6e8] ;  /* 0x0006e80001047983 */ /* 0x000ea40000300800 */
[----:B------:R-:W2:Y:S01]  /*202f0*/  LDL.LU R0, [R1+0x6ec] ;  /* 0x0006ec0001007983 */ /* 0x000ea20000300800 */
[----:B------:R-:W2:Y:S01]  /*20300*/  LDL.LU R2, [R1+0x2f0] ;  /* 0x0002f00001027983 */ /* 0x000ea20000300800 */
[----:B------:R-:W2:Y:S02]  /*20310*/  LDL.LU R8, [R1+0x2e0] ;  /* 0x0002e00001087983 */ /* 0x000ea40000300800 */
[----:B------:R-:W2:Y:S02]  /*20320*/  LDL.LU R5, [R1+0x2e4] ;  /* 0x0002e40001057983 */ /* 0x000ea40000300800 */
[----:B----4-:R-:W-:-:S02]  /*20330*/  FMUL R16, R28, R15 ;  /* 0x0000000f1c107220 */ /* 0x010fc40000400000 */
[----:B------:R-:W-:Y:S02]  /*20340*/  FMUL R17, R28, R14 ;  /* 0x0000000e1c117220 */ /* 0x000fe40000400000 */
[C---:B0-----:R-:W-:Y:S02]  /*20350*/  FMUL R18, R3.reuse, R11 ;  /* 0x0000000b03127220 */ /* 0x041fe40000400000 */
[----:B------:R-:W-:-:S07]  /*20360*/  FMUL R19, R3, R10 ;  /* 0x0000000a03137220 */ /* 0x000fce0000400000 */
[----:B------:R-:W-:Y:S11]  /*20370*/  HMMA.16816.F32.BF16 R16, R20, R24, R16 ;  /* 0x000000181410723c */ /* 0x000ff60000041810 */
[----:B------:R-:W-:Y:S11]  /*20380*/  @!UPT UIADD3 URZ, URZ, URZ, URZ ;  /* 0x0000003f3f3ff290 */ /* 0x000ff6000fffe03f */
[----:B------:R-:W-:Y:S01]  /*20390*/  @!UPT UIADD3 URZ, URZ, URZ, URZ ;  /* 0x0000003f3f3ff290 */ /* 0x000fe2000fffe03f */
[----:B------:R0:W-:Y:S04]  /*203a0*/  STL.64 [R1+0x1c28], R18 ;  /* 0x001c281201007387 */ /* 0x0001e80000100a00 */
[----:B0-----:R-:W4:Y:S01]  /*203b0*/  LDL R18, [R1+0x404] ;  /* 0x0004040001127983 */ /* 0x001f220000100800 */
[----:B------:R0:W-:Y:S03]  /*203c0*/  STL.64 [R1+0x1c20], R16 ;  /* 0x001c201001007387 */ /* 0x0001e60000100a00 */
[----:B0-----:R-:W4:Y:S01]  /*203d0*/  LDL.LU R16, [R1+0x2f4] ;  /* 0x0002f40001107983 */ /* 0x001f220000300800 */
[----:B------:R-:W4:Y:S02]  /*203e0*/  LDL R17, [R1+0x400] ;  /* 0x0004000001117983 */ /* 0x000f240000100800 */
[----:B---3--:R-:W-:-:S02]  /*203f0*/  FMUL R24, R28, R7 ;  /* 0x000000071c187220 */ /* 0x008fc40000400000 */
[----:B-----5:R-:W-:Y:S02]  /*20400*/  FMUL R25, R28, R6 ;  /* 0x000000061c197220 */ /* 0x020fe40000400000 */
[----:B------:R-:W3:Y:S01]  /*20410*/  LDL.LU R28, [R1+0x1e6c] ;  /* 0x001e6c00011c7983 */ /* 0x000ee20000300800 */
[----:B------:R-:W5:Y:S02]  /*20420*/  LDL.LU R9, [R1+0x2f8] ;  /* 0x0002f80001097983 */ /* 0x000f640000300800 */
[C---:B--2---:R-:W-:Y:S02]  /*20430*/  FMUL R26, R3.reuse, R4 ;  /* 0x00000004031a7220 */ /* 0x044fe40000400000 */
[----:B------:R-:W-:Y:S02]  /*20440*/  FMUL R27, R3, R0 ;  /* 0x00000000031b7220 */ /* 0x000fe40000400000 */
[----:B------:R-:W2:Y:S01]  /*20450*/  LDL.LU R3, [R1+0x2fc] ;  /* 0x0002fc0001037983 */ /* 0x000ea20000300800 */
[----:B------:R-:W2:Y:S02]  /*20460*/  LDL.LU R19, [R1+0x2e8] ;  /* 0x0002e80001137983 */ /* 0x000ea40000300800 */
[----:B------:R-:W2:Y:S02]  /*20470*/  LDL.LU R11, [R1+0x2d0] ;  /* 0x0002d000010b7983 */ /* 0x000ea40000300800 */
[----:B--2---:R0:W-:Y:S04]  /*20480*/  STL [R1+0x1e58], R11 ;  /* 0x001e580b01007387 */ /* 0x0041e80000100800 */
[----:B0-----:R-:W2:Y:S01]  /*20490*/  LDL.64 R10, [R1+0x1c8] ;  /* 0x0001c800010a7983 */ /* 0x001ea20000100a00 */
[----:B------:R-:W2:Y:S01]  /*204a0*/  LDL.LU.64 R14, [R1+0x1b8] ;  /* 0x0001b800010e7983 */ /* 0x000ea20000300a00 */
[----:B------:R-:W-:Y:S01]  /*204b0*/  HMMA.16816.F32.BF16 R24, R20, R12, R24 ;  /* 0x0000000c1418723c */ /* 0x000fe20000041818 */
[----:B----4-:R-:W-:-:S04]  /*204c0*/  FFMA R0, R2, c[0x0][0x188], -R18 ;  /* 0x0000620002007a23 */ /* 0x010fc80000000812 */
[----:B------:R-:W-:Y:S02]  /*204d0*/  FMUL R2, R0, 1.4426950216293334961 ;  /* 0x3fb8aa3b00027820 */ /* 0x000fe40000400000 */
[--C-:B------:R-:W-:Y:S02]  /*204e0*/  FFMA R0, R16, c[0x0][0x188], -R18.reuse ;  /* 0x0000620010007a23 */ /* 0x100fe40000000812 */
[----:B------:R0:W1:Y:S02]  /*204f0*/  MUFU.EX2 R20, R2 ;  /* 0x0000000200147308 */ /* 0x0000640000000800 */
[----:B0-----:R-:W-:Y:S02]  /*20500*/  FMUL R2, R0, 1.4426950216293334961 ;  /* 0x3fb8aa3b00027820 */ /* 0x001fe40000400000 */
[----:B------:R-:W-:-:S04]  /*20510*/  FFMA R0, R8, c[0x0][0x188], -R18 ;  /* 0x0000620008007a23 */ /* 0x000fc80000000812 */
[----:B------:R0:W4:Y:S02]  /*20520*/  MUFU.EX2 R22, R2 ;  /* 0x0000000200167308 */ /* 0x0001240000000800 */
[----:B0-----:R-:W-:Y:S01]  /*20530*/  FMUL R2, R0, 1.4426950216293334961 ;  /* 0x3fb8aa3b00027820 */ /* 0x001fe20000400000 */
[----:B--2---:R0:W-:Y:S01]  /*20540*/  STL.64 [R1+0x1e60], R14 ;  /* 0x001e600e01007387 */ /* 0x0041e20000100a00 */
[----:B------:R-:W2:Y:S02]  /*20550*/  LDL.LU R12, [R1+0xf0] ;  /* 0x0000f000010c7983 */ /* 0x000ea40000300800 */
[----:B------:R-:W2:Y:S01]  /*20560*/  LDL.LU R13, [R1+0xf4] ;  /* 0x0000f400010d7983 */ /* 0x000ea20000300800 */
[----:B0-----:R-:W2:Y:S01]  /*20570*/  LDL.LU R14, [R1+0xf8] ;  /* 0x0000f800010e7983 */ /* 0x001ea20000300800 */
[----:B------:R-:W2:Y:S02]  /*20580*/  LDL.LU R15, [R1+0xfc] ;  /* 0x0000fc00010f7983 */ /* 0x000ea40000300800 */
[----:B------:R-:W2:Y:S02]  /*20590*/  LDL.LU R4, [R1+0x2ec] ;  /* 0x0002ec0001047983 */ /* 0x000ea40000300800 */
[----:B------:R-:W-:Y:S01]  /*205a0*/  FFMA R0, R5, c[0x0][0x188], -R18 ;  /* 0x0000620005007a23 */ /* 0x000fe20000000812 */
[----:B------:R-:W3:Y:S01]  /*205b0*/  LDL.64 R6, [R1+0x1d8] ;  /* 0x0001d80001067983 */ /* 0x000ee20000100a00 */
[----:B------:R0:W1:Y:S02]  /*205c0*/  MUFU.EX2 R5, R2 ;  /* 0x0000000200057308 */ /* 0x0000640000000800 */
[----:B0-----:R-:W-:-:S02]  /*205d0*/  FMUL R2, R0, 1.4426950216293334961 ;  /* 0x3fb8aa3b00027820 */ /* 0x001fc40000400000 */
[----:B-----5:R-:W-:-:S04]  /*205e0*/  FFMA R0, R9, c[0x0][0x188], -R17 ;  /* 0x0000620009007a23 */ /* 0x020fc80000000811 */
[----:B------:R0:W5:Y:S02]  /*205f0*/  MUFU.EX2 R8, R2 ;  /* 0x0000000200087308 */ /* 0x0001640000000800 */
[----:B0-----:R-:W-:Y:S02]  /*20600*/  FMUL R2, R0, 1.4426950216293334961 ;  /* 0x3fb8aa3b00027820 */ /* 0x001fe40000400000 */
[----:B------:R-:W-:-:S04]  /*20610*/  FFMA R0, R3, c[0x0][0x188], -R17 ;  /* 0x0000620003007a23 */ /* 0x000fc80000000811 */
[----:B------:R0:W1:Y:S02]  /*20620*/  MUFU.EX2 R9, R2 ;  /* 0x0000000200097308 */ /* 0x0000640000000800 */
[----:B0-----:R-:W-:-:S06]  /*20630*/  FMUL R2, R0, 1.4426950216293334961 ;  /* 0x3fb8aa3b00027820 */ /* 0x001fcc0000400000 */
[----:B------:R-:W0:Y:S01]  /*20640*/  MUFU.EX2 R21, R2 ;  /* 0x0000000200157308 */ /* 0x000e220000000800 */
[----:B------:R0:W-:Y:S01]  /*20650*/  STL.64 [R1+0x1c18], R26 ;  /* 0x001c181a01007387 */ /* 0x0001e20000100a00 */
[----:B------:R-:W-:Y:S02]  /*20660*/  STL.64 [R1+0x1c10], R24 ;  /* 0x001c101801007387 */ /* 0x000fe40000100a00 */
[----:B-1----:R-:W-:Y:S02]  /*20670*/  STL [R1+0x5b8], R20 ;  /* 0x0005b81401007387 */ /* 0x002fe40000100800 */
[----:B----4-:R-:W-:Y:S01]  /*20680*/  STL [R1+0x5e8], R22 ;  /* 0x0005e81601007387 */ /* 0x010fe20000100800 */
[----:B------:R-:W-:Y:S01]  /*20690*/  STL [R1+0x1d48], R18 ;  /* 0x001d481201007387 */ /* 0x000fe20000100800 */
[----:B------:R-:W-:Y:S02]  /*206a0*/  STL [R1+0x5ec], R5 ;  /* 0x0005ec0501007387 */ /* 0x000fe40000100800 */
[----:B-----5:R-:W-:Y:S02]  /*206b0*/  STL [R1+0x5f0], R8 ;  /* 0x0005f00801007387 */ /* 0x020fe40000100800 */
[----:B------:R-:W4:Y:S02]  /*206c0*/  LDL.LU R3, [R1+0x2d4] ;  /* 0x0002d40001037983 */ /* 0x000f240000300800 */
[--C-:B------:R-:W-:Y:S01]  /*206d0*/  FFMA R0, R19, c[0x0][0x188], -R17.reuse ;  /* 0x0000620013007a23 */ /* 0x100fe20000000811 */
[----:B0-----:R-:W5:Y:S01]  /*206e0*/  LDL.LU.64 R26, [R1+0x1a8] ;  /* 0x0001a800011a7983 */ /* 0x001f620000300a00 */
[----:B------:R-:W-:Y:S02]  /*206f0*/  STL [R1+0x5b4], R9 ;  /* 0x0005b40901007387 */ /* 0x000fe40000100800 */
[----:B------:R-:W-:Y:S02]  /*20700*/  STL [R1+0x5dc], R21 ;  /* 0x0005dc1501007387 */ /* 0x000fe40000100800 */
[----:B------:R-:W-:Y:S01]  /*20710*/  FMUL R2, R0, 1.4426950216293334961 ;  /* 0x3fb8aa3b00027820 */ /* 0x000fe20000400000 */
[----:B------:R0:W-:Y:S01]  /*20720*/  STL [R1+0x1ca0], R17 ;  /* 0x001ca01101007387 */ /* 0x0001e20000100800 */
[----:B------:R-:W3:Y:S02]  /*20730*/  LDL.LU R16, [R1+0x90] ;  /* 0x0000900001107983 */ /* 0x000ee40000300800 */
[----:B--2---:R-:W-:-:S02]  /*20740*/  FFMA R0, R4, c[0x0][0x188], -R17 ;  /* 0x0000620004007a23 */ /* 0x004fc40000000811 */
[----:B0-----:R-:W3:Y:S01]  /*20750*/  LDL.LU R17, [R1+0x94] ;  /* 0x0000940001117983 */ /* 0x001ee20000300800 */
[----:B------:R-:W3:Y:S02]  /*20760*/  LDL.LU R18, [R1+0x98] ;  /* 0x0000980001127983 */ /* 0x000ee40000300800 */
[----:B------:R-:W3:Y:S02]  /*20770*/  LDL.LU R19, [R1+0x9c] ;  /* 0x00009c0001137983 */ /* 0x000ee40000300800 */
[----:B------:R-:W-:Y:S01]  /*20780*/  FMUL R0, R0, 1.4426950216293334961 ;  /* 0x3fb8aa3b00007820 */ /* 0x000fe20000400000 */
[----:B------:R-:W-:Y:S08]  /*20790*/  MUFU.EX2 R2, R2 ;  /* 0x0000000200027308 */ /* 0x000ff00000000800 */
[----:B------:R-:W0:Y:S01]  /*207a0*/  MUFU.EX2 R4, R0 ;  /* 0x0000000000047308 */ /* 0x000e220000000800 */
[----:B------:R-:W-:-:S02]  /*207b0*/  F2FP.BF16.PACK_AB R20, R22, R20 ;  /* 0x000000141614723e */ /* 0x000fc400000010ff */
[----:B------:R-:W-:Y:S01]  /*207c0*/  F2FP.BF16.PACK_AB R21, R21, R9 ;  /* 0x000000091515723e */ /* 0x000fe200000010ff */
[----:B------:R-:W-:Y:S01]  /*207d0*/  F2FP.BF16.PACK_AB R22, R8, R5 ;  /* 0x000000050816723e */ /* 0x000fe200000010ff */
[----:B0-----:R-:W-:-:S07]  /*207e0*/  F2FP.BF16.PACK_AB R23, R4, R2 ;  /* 0x000000020417723e */ /* 0x001fce00000010ff */
[C---:B------:R-:W-:Y:S01]  /*207f0*/  HMMA.16816.F32.BF16 R12, R20.reuse, R10, R12 ;  /* 0x0000000a140c723c */ /* 0x040fe2000004180c */
[----:B------:R-:W-:Y:S01]  /*20800*/  STL [R1+0x5e0], R2 ;  /* 0x0005e00201007387 */ /* 0x000fe20000100800 */
[----:B------:R-:W-:Y:S06]  /*20810*/  STL [R1+0x5e4], R4 ;  /* 0x0005e40401007387 */ /* 0x000fec0000100800 */
[----:B---3--:R-:W-:Y:S11]  /*20820*/  HMMA.16816.F32.BF16 R16, R20, R6, R16 ;  /* 0x000000061410723c */ /* 0x008ff60000041810 */
[----:B------:R-:W-:Y:S11]  /*20830*/  @!UPT UIADD3 URZ, URZ, URZ, URZ ;  /* 0x0000003f3f3ff290 */ /* 0x000ff6000fffe03f */
[----:B------:R-:W-:Y:S01]  /*20840*/  @!UPT UIADD3 URZ, URZ, URZ, URZ ;  /* 0x0000003f3f3ff290 */ /* 0x000fe2000fffe03f */
[----:B------:R0:W-:Y:S01]  /*20850*/  STL.64 [R1+0x90], R16 ;  /* 0x0000901001007387 */ /* 0x0001e20000100a00 */
[----:B------:R1:W-:Y:S01]  /*20860*/  STL.64 [R1+0x98], R18 ;  /* 0x0000981201007387 */ /* 0x0003e20000100a00 */
[----:B0-----:R-:W-:Y:S02]  /*20870*/  MOV R16, R7 ;  /* 0x0000000700107202 */ /* 0x001fe40000000f00 */
[----:B------:R-:W2:Y:S03]  /*20880*/  LDL.LU.64 R6, [R1+0x198] ;  /* 0x0001980001067983 */ /* 0x000ea60000300a00 */
[----:B------:R0:W-:Y:S02]  /*20890*/  STL [R1+0x1da8], R16 ;  /* 0x001da81001007387 */ /* 0x0001e40000100800 */
[----:B-1----:R-:W-:Y:S01]  /*208a0*/  IMAD.MOV.U32 R18, RZ, RZ, R28 ;  /* 0x000000ffff127224 */ /* 0x002fe200078e001c */
[----:B0-----:R-:W3:Y:S01]  /*208b0*/  LDL.LU R16, [R1+0xe0] ;  /* 0x0000e00001107983 */ /* 0x001ee20000300800 */
[----:B------:R-:W3:Y:S02]  /*208c0*/  LDL.LU R17, [R1+0xe4] ;  /* 0x0000e40001117983 */ /* 0x000ee40000300800 */
[----:B------:R-:W2:Y:S02]  /*208d0*/  LDL.LU R28, [R1+0x1e68] ;  /* 0x001e6800011c7983 */ /* 0x000ea40000300800 */
[----:B------:R-:W3:Y:S01]  /*208e0*/  LDL.LU R19, [R1+0xec] ;  /* 0x0000ec0001137983 */ /* 0x000ee20000300800 */
[----:B------:R-:W-:Y:S01]  /*208f0*/  STL.64 [R1+0xf0], R12 ;  /* 0x0000f00c01007387 */ /* 0x000fe20000100a00 */
[----:B------:R0:W-:Y:S03]  /*20900*/  STL.64 [R1+0xf8], R14 ;  /* 0x0000f80e01007387 */ /* 0x0001e60000100a00 */
[----:B0-----:R-:W3:Y:S01]  /*20910*/  LDL.LU.64 R14, [R1+0x1e60] ;  /* 0x001e6000010e7983 */ /* 0x001ee20000300a00 */
[----:B------:R-:W2:Y:S02]  /*20920*/  LDL.LU R11, [R1+0x1e58] ;  /* 0x001e5800010b7983 */ /* 0x000ea40000300800 */
[----:B------:R-:W3:Y:S02]  /*20930*/  LDL.LU R5, [R1+0x2c0] ;  /* 0x0002c00001057983 */ /* 0x000ee40000300800 */
[----:B------:R3:W-:Y:S02]  /*20940*/  STL [R1+0x1dac], R10 ;  /* 0x001dac0a01007387 */ /* 0x0007e40000100800 */
[----:B--2---:R-:W-:-:S02]  /*20950*/  FFMA R0, R11, c[0x0][0x188], -R28 ;  /* 0x000062000b007a23 */ /* 0x004fc4000000081c */
[----:B---3--:R-:W-:Y:S11]  /*20960*/  HMMA.16816.F32.BF16 R8, R20, R14, R16 ;  /* 0x0000000e1408723c */ /* 0x008ff60000041810 */
[----:B------:R-:W-:Y:S11]  /*20970*/  @!UPT UIADD3 URZ, URZ, URZ, URZ ;  /* 0x0000003f3f3ff290 */ /* 0x000ff6000fffe03f */
[----:B------:R-:W-:Y:S01]  /*20980*/  @!UPT UIADD3 URZ, URZ, URZ, URZ ;  /* 0x0000003f3f3ff290 */ /* 0x000fe2000fffe03f */
[----:B------:R-:W-:Y:S01]  /*20990*/  STL.64 [R1+0xe0], R8 ;  /* 0x0000e00801007387 */ /* 0x000fe20000100a00 */
[----:B------:R0:W-:Y:S02]  /*209a0*/  STL.64 [R1+0xe8], R10 ;  /* 0x0000e80a01007387 */ /* 0x0001e40000100a00 */
[----:B0-----:R-:W-:-:S05]  /*209b0*/  MOV R11, R15 ;  /* 0x0000000f000b7202 */ /* 0x001fca0000000f00 */
[----:B------:R0:W-:Y:S01]  /*209c0*/  STL [R1+0x1db4], R11 ;  /* 0x001db40b01007387 */ /* 0x0001e20000100800 */
[----:B------:R-:W2:Y:S02]  /*209d0*/  LDL.LU R8, [R1+0xd0] ;  /* 0x0000d00001087983 */ /* 0x000ea40000300800 */
[----:B------:R-:W2:Y:S02]  /*209e0*/  LDL.LU R9, [R1+0xd4] ;  /* 0x0000d40001097983 */ /* 0x000ea40000300800 */
[----:B------:R-:W2:Y:S01]  /*209f0*/  LDL.LU R10, [R1+0xd8] ;  /* 0x0000d800010a7983 */ /* 0x000ea20000300800 */
[----:B0-----:R-:W2:Y:S01]  /*20a00*/  LDL.LU R11, [R1+0xdc] ;  /* 0x0000dc00010b7983 */ /* 0x001ea20000300800 */
[----:B------:R-:W-:-:S06]  /*20a10*/  FMUL R2, R0, 1.4426950216293334961 ;  /* 0x3fb8aa3b00027820 */ /* 0x000fcc0000400000 */
[----:B------:R-:W0:Y:S01]  /*20a20*/  MUFU.EX2 R2, R2 ;  /* 0x0000000200027308 */ /* 0x000e220000000800 */
[----:B------:R-:W-:-:S05]  /*20a30*/  MOV R16, R14 ;  /* 0x0000000e00107202 */ /* 0x000fca0000000f00 */
[----:B------:R5:W-:Y:S01]  /*20a40*/  STL [R1+0x1db0], R16 ;  /* 0x001db01001007387 */ /* 0x000be20000100800 */
[----:B------:R-:W3:Y:S02]  /*20a50*/  LDL.LU R12, [R1+0x2c4] ;  /* 0x0002c400010c7983 */ /* 0x000ee40000300800 */
[----:B----4-:R-:W-:Y:S01]  /*20a60*/  FFMA R0, R3, c[0x0][0x188], -R28 ;  /* 0x0000620003007a23 */ /* 0x010fe2000000081c */
[----:B0-----:R-:W-:Y:S01]  /*20a70*/  STL [R1+0x5cc], R2 ;  /* 0x0005cc0201007387 */ /* 0x001fe20000100800 */
[----:B-----5:R-:W-:Y:S01]  /*20a80*/  IMAD.MOV.U32 R16, RZ, RZ, R26 ;  /* 0x000000ffff107224 */ /* 0x020fe200078e001a */
[----:B--2---:R-:W-:Y:S11]  /*20a90*/  HMMA.16816.F32.BF16 R8, R20, R26, R8 ;  /* 0x0000001a1408723c */ /* 0x004ff60000041808 */
[----:B------:R-:W-:Y:S11]  /*20aa0*/  @!UPT UIADD3 URZ, URZ, URZ, URZ ;  /* 0x0000003f3f3ff290 */ /* 0x000ff6000fffe03f */
[----:B------:R-:W-:Y:S01]  /*20ab0*/  @!UPT UIADD3 URZ, URZ, URZ, URZ ;  /* 0x0000003f3f3ff290 */ /* 0x000fe2000fffe03f */
[----:B------:R-:W-:Y:S01]  /*20ac0*/  STL.64 [R1+0xd0], R8 ;  /* 0x0000d00801007387 */ /* 0x000fe20000100a00 */
[----:B------:R0:W-:Y:S02]  /*20ad0*/  STL.64 [R1+0xd8], R10 ;  /* 0x0000d80a01007387 */ /* 0x0001e40000100a00 */
[----:B------:R-:W2:Y:S02]  /*20ae0*/  LDL.LU R24, [R1+0xa0] ;  /* 0x0000a00001187983 */ /* 0x000ea40000300800 */
[----:B------:R-:W2:Y:S01]  /*20af0*/  LDL.LU R25, [R1+0xa4] ;  /* 0x0000a40001197983 */ /* 0x000ea20000300800 */
[----:B------:R-:W2:Y:S01]  /*20b00*/  LDL.LU R26, [R1+0xa8] ;  /* 0x0000a800011a7983 */ /* 0x000ea20000300800 */
[----:B0-----:R-:W-:-:S03]  /*20b10*/  MOV R10, R27 ;  /* 0x0000001b000a7202 */ /* 0x001fc60000000f00 */
[----:B------:R-:W2:Y:S01]  /*20b20*/  LDL.LU R27, [R1+0xac] ;  /* 0x0000ac00011b7983 */ /* 0x000ea20000300800 */
[----:B------:R-:W4:Y:S02]  /*20b30*/  LDL.LU R3, [R1+0x2d8] ;  /* 0x0002d80001037983 */ /* 0x000f240000300800 */
[----:B------:R-:W5:Y:S02]  /*20b40*/  LDL.LU R13, [R1+0x2dc] ;  /* 0x0002dc00010d7983 */ /* 0x000f640000300800 */
[----:B------:R-:W2:Y:S02]  /*20b50*/  LDL.LU.64 R14, [R1+0x138] ;  /* 0x00013800010e7983 */ /* 0x000ea40000300a00 */
[----:B--2---:R0:W-:Y:S01]  /*20b60*/  STL.64 [R1+0x1e50], R14 ;  /* 0x001e500e01007387 */ /* 0x0041e20000100a00 */
[----:B-----5:R-:W-:Y:S03]  /*20b70*/  STL [R1+0x1e48], R13 ;  /* 0x001e480d01007387 */ /* 0x020fe60000100800 */
[----:B0-----:R-:W2:Y:S01]  /*20b80*/  LDL.LU.64 R14, [R1+0x158] ;  /* 0x00015800010e7983 */ /* 0x001ea20000300a00 */
[----:B------:R0:W-:Y:S02]  /*20b90*/  STL [R1+0x1dbc], R10 ;  /* 0x001dbc0a01007387 */ /* 0x0001e40000100800 */
[----:B------:R-:W5:Y:S02]  /*20ba0*/  LDL.LU R8, [R1+0xc0] ;  /* 0x0000c00001087983 */ /* 0x000f640000300800 */
[----:B------:R-:W5:Y:S01]  /*20bb0*/  LDL.LU R9, [R1+0xc4] ;  /* 0x0000c40001097983 */ /* 0x000f620000300800 */
[----:B0-----:R-:W5:Y:S01]  /*20bc0*/  LDL.LU R10, [R1+0xc8] ;  /* 0x0000c800010a7983 */ /* 0x001f620000300800 */
[----:B------:R-:W5:Y:S02]  /*20bd0*/  LDL.LU R11, [R1+0xcc] ;  /* 0x0000cc00010b7983 */ /* 0x000f640000300800 */
[----:B------:R-:W-:-:S06]  /*20be0*/  FMUL R2, R0, 1.4426950216293334961 ;  /* 0x3fb8aa3b00027820 */ /* 0x000fcc0000400000 */
[----:B------:R-:W0:Y:S01]  /*20bf0*/  MUFU.EX2 R2, R2 ;  /* 0x0000000200027308 */ /* 0x000e220000000800 */
[----:B------:R1:W-:Y:S02]  /*20c00*/  STL [R1+0x1db8], R16 ;  /* 0x001db81001007387 */ /* 0x0003e40000100800 */
[----:B-1----:R-:W-:Y:S02]  /*20c10*/  MOV R16, R6 ;  /* 0x0000000600107202 */ /* 0x002fe40000000f00 */
[----:B0-----:R-:W-:Y:S01]  /*20c20*/  STL [R1+0x5d0], R2 ;  /* 0x0005d00201007387 */ /* 0x001fe20000100800 */
[----:B------:R-:W-:Y:S01]  /*20c30*/  FFMA R0, R5, c[0x0][0x188], -R28 ;  /* 0x0000620005007a23 */ /* 0x000fe2000000081c */
[----:B-----5:R-:W-:Y:S11]  /*20c40*/  HMMA.16816.F32.BF16 R8, R20, R6, R8 ;  /* 0x000000061408723c */ /* 0x020ff60000041808 */
[----:B------:R-:W-:Y:S11]  /*20c50*/  @!UPT UIADD3 URZ, URZ, URZ, URZ ;  /* 0x0000003f3f3ff290 */ /* 0x000ff6000fffe03f */
[----:B------:R-:W-:Y:S01]  /*20c60*/  @!UPT UIADD3 URZ, URZ, URZ, URZ ;  /* 0x0000003f3f3ff290 */ /* 0x000fe2000fffe03f */
[----:B------:R-:W-:Y:S01]  /*20c70*/  STL.64 [R1+0xc0], R8 ;  /* 0x0000c00801007387 */ /* 0x000fe20000100a00 */
[----:B------:R0:W-:Y:S02]  /*20c80*/  STL.64 [R1+0xc8], R10 ;  /* 0x0000c80a01007387 */ /* 0x0001e40000100a00 */
[----:B------:R-:W-:Y:S02]  /*20c90*/  STL [R1+0x1dc4], R16 ;  /* 0x001dc41001007387 */ /* 0x000fe40000100800 */
[----:B------:R-:W5:Y:S02]  /*20ca0*/  LDL.64 R18, [R1+0x178] ;  /* 0x0001780001127983 */ /* 0x000f640000100a00 */
[----:B0-----:R-:W-:-:S05]  /*20cb0*/  IMAD.MOV.U32 R11, RZ, RZ, R7 ;  /* 0x000000ffff0b7224 */ /* 0x001fca00078e0007 */
[----:B------:R0:W-:Y:S01]  /*20cc0*/  STL [R1+0x1dc0], R11 ;  /* 0x001dc00b01007387 */ /* 0x0001e20000100800 */
[----:B------:R-:W5:Y:S02]  /*20cd0*/  LDL.LU R8, [R1+0xb0] ;  /* 0x0000b00001087983 */ /* 0x000f640000300800 */
[----:B------:R-:W5:Y:S02]  /*20ce0*/  LDL.LU R9, [R1+0xb4] ;  /* 0x0000b40001097983 */ /* 0x000f640000300800 */
[----:B------:R-:W5:Y:S01]  /*20cf0*/  LDL.LU R10, [R1+0xb8] ;  /* 0x0000b800010a7983 */ /* 0x000f620000300800 */
[----:B0-----:R-:W5:Y:S01]  /*20d00*/  LDL.LU R11, [R1+0xbc] ;  /* 0x0000bc00010b7983 */ /* 0x001f620000300800 */
[----:B------:R-:W-:Y:S02]  /*20d10*/  STL [R1+0x1be8], R28 ;  /* 0x001be81c01007387 */ /* 0x000fe40000100800 */
[----:B------:R-:W5:Y:S02]  /*20d20*/  LDL.LU R5, [R1+0x2c8] ;  /* 0x0002c80001057983 */ /* 0x000f640000300800 */
[----:B------:R-:W5:Y:S02]  /*20d30*/  LDL.LU.64 R6, [R1+0x128] ;  /* 0x0001280001067983 */ /* 0x000f640000300a00 */
[----:B------:R-:W-:-:S06]  /*20d40*/  FMUL R2, R0, 1.4426950216293334961 ;  /* 0x3fb8aa3b00027820 */ /* 0x000fcc0000400000 */
[----:B------:R-:W0:Y:S01]  /*20d50*/  MUFU.EX2 R2, R2 ;  /* 0x0000000200027308 */ /* 0x000e220000000800 */
[----:B---3--:R-:W-:Y:S01]  /*20d60*/  FFMA R0, R12, c[0x0][0x188], -R28 ;  /* 0x000062000c007a23 */ /* 0x008fe2000000081c */
[----:B0-----:R0:W-:Y:S03]  /*20d70*/  STL [R1+0x5d8], R2 ;  /* 0x0005d80201007387 */ /* 0x0011e60000100800 */
[----:B0-----:R-:W-:-:S06]  /*20d80*/  FMUL R2, R0, 1.4426950216293334961 ;  /* 0x3fb8aa3b00027820 */ /* 0x001fcc0000400000 */
[----:B------:R-:W0:Y:S01]  /*20d90*/  MUFU.EX2 R2, R2 ;  /* 0x0000000200027308 */ /* 0x000e220000000800 */
[----:B----4-:R-:W-:Y:S01]  /*20da0*/  FFMA R0, R3, c[0x0][0x188], -R29 ;  /* 0x0000620003007a23 */ /* 0x010fe2000000081d */
[----:B--2---:R-:W-:Y:S01]  /*20db0*/  HMMA.16816.F32.BF16 R24, R20, R14, R24 ;  /* 0x0000000e1418723c */ /* 0x004fe20000041818 */
[----:B------:R-:W-:Y:S01]  /*20dc0*/  MOV R16, R14 ;  /* 0x0000000e00107202 */ /* 0x000fe20000000f00 */
[----:B------:R-:W-:-:S06]  /*20dd0*/  IMAD.MOV.U32 R3, RZ, RZ, R15 ;  /* 0x000000ffff037224 */ /* 0x000fcc00078e000f */
[----:B-----5:R-:W-:Y:S01]  /*20de0*/  HMMA.16816.F32.BF16 R8, R20, R18, R8 ;  /* 0x000000121408723c */ /* 0x020fe20000041808 */
[----:B------:R-:W-:Y:S01]  /*20df0*/  STL.64 [R1+0x1e38], R6 ;  /* 0x001e380601007387 */ /* 0x000fe20000100a00 */
[----:B------:R1:W-:Y:S02]  /*20e00*/  STL [R1+0x1e30], R5 ;  /* 0x001e300501007387 */ /* 0x0003e40000100800 */
[----:B------:R-:W2:Y:S01]  /*20e10*/  LDL.LU R4, [R1+0x2a0] ;  /* 0x0002a00001047983 */ /* 0x000ea20000300800 */
[----:B-1----:R-:W2:Y:S01]  /*20e20*/  LDL.LU R5, [R1+0x2a4] ;  /* 0x0002a40001057983 */ /* 0x002ea20000300800 */
[----:B------:R-:W2:Y:S02]  /*20e30*/  LDL.LU R6, [R1+0x2a8] ;  /* 0x0002a80001067983 */ /* 0x000ea40000300800 */
[----:B------:R-:W2:Y:S11]  /*20e40*/  LDL.LU R7, [R1+0x2ac] ;  /* 0x0002ac0001077983 */ /* 0x000eb60000300800 */
[----:B------:R-:W-:Y:S04]  /*20e50*/  @!UPT UIADD3 URZ, URZ, URZ, URZ ;  /* 0x0000003f3f3ff290 */ /* 0x000fe8000fffe03f */
[----:B------:R-:W-:Y:S01]  /*20e60*/  STL.64 [R1+0xb0], R8 ;  /* 0x0000b00801007387 */ /* 0x000fe20000100a00 */
[----:B------:R-:W-:Y:S02]  /*20e70*/  STL.64 [R1+0xb8], R10 ;  /* 0x0000b80a01007387 */ /* 0x000fe40000100a00 */
[----:B0-----:R0:W-:Y:S02]  /*20e80*/  STL [R1+0x5d4], R2 ;  /* 0x0005d40201007387 */ /* 0x0011e40000100800 */
[----:B------:R-:W2:Y:S01]  /*20e90*/  LDL.LU.64 R14, [R1+0x1e50] ;  /* 0x001e5000010e7983 */ /* 0x000ea20000300a00 */
[----:B------:R-:W3:Y:S01]  /*20ea0*/  LDL.LU R13, [R1+0x1e48] ;  /* 0x001e4800010d7983 */ /* 0x000ee20000300800 */
[----:B0-----:R-:W-:-:S06]  /*20eb0*/  FMUL R2, R0, 1.4426950216293334961 ;  /* 0x3fb8aa3b00027820 */ /* 0x001fcc0000400000 */
[----:B------:R-:W0:Y:S01]  /*20ec0*/  MUFU.EX2 R2, R2 ;  /* 0x0000000200027308 */ /* 0x000e220000000800 */
[----:B------:R-:W-:Y:S01]  /*20ed0*/  MOV R28, R27 ;  /* 0x0000001b001c7202 */ /* 0x000fe20000000f00 */
[----:B------:R1:W-:Y:S01]  /*20ee0*/  STL.64 [R1+0xa0], R24 ;  /* 0x0000a01801007387 */ /* 0x0003e20000100a00 */
[----:B------:R-:W-:Y:S03]  /*20ef0*/  STL [R1+0xa8], R26 ;  /* 0x0000a81a01007387 */ /* 0x000fe60000100800 */
[----:B------:R4:W-:Y:S04]  /*20f00*/  STL [R1+0x1bf0], R28 ;  /* 0x001bf01c01007387 */ /* 0x0009e80000100800 */
[----:B-1----:R-:W5:Y:S01]  /*20f10*/  LDL.LU R24, [R1+0x2cc] ;  /* 0x0002cc0001187983 */ /* 0x002f620000300800 */
[----:B0-----:R-:W-:Y:S01]  /*20f20*/  STL [R1+0x5bc], R2 ;  /* 0x0005bc0201007387 */ /* 0x001fe20000100800 */
[----:B--2---:R-:W-:Y:S01]  /*20f30*/  HMMA.16816.F32.BF16 R4, R20, R14, R4 ;  /* 0x0000000e1404723c */ /* 0x004fe20000041804 */
[----:B------:R-:W-:Y:S01]  /*20f40*/  MOV R10, R14 ;  /* 0x0000000e000a7202 */ /* 0x000fe20000000f00 */
[----:B----4-:R-:W-:-:S02]  /*20f50*/  IMAD.MOV.U32 R28, RZ, RZ, R15 ;  /* 0x000000ffff1c7224 */ /* 0x010fc400078e000f */
[----:B------:R-:W2:Y:S01]  /*20f60*/  LDL.LU.64 R14, [R1+0x1e40] ;  /* 0x001e4000010e7983 */ /* 0x000ea20000300a00 */
[----:B---3--:R-:W-:Y:S11]  /*20f70*/  FFMA R0, R13, c[0x0][0x188], -R29 ;  /* 0x000062000d007a23 */ /* 0x008ff6000000081d */
[----:B------:R-:W-:Y:S07]  /*20f80*/  @!UPT UIADD3 URZ, URZ, URZ, URZ ;  /* 0x0000003f3f3ff290 */ /* 0x000fee000fffe03f */
[----:B------:R0:W-:Y:S01]  /*20f90*/  STL.64 [R1+0x3f0], R4 ;  /* 0x0003f00401007387 */ /* 0x0001e20000100a00 */
[----:B------:R-:W-:Y:S02]  /*20fa0*/  MOV R13, R6 ;  /* 0x00000006000d7202 */ /* 0x000fe40000000f00 */
[----:B------:R-:W-:Y:S02]  /*20fb0*/  MOV R12, R7 ;  /* 0x00000007000c7202 */ /* 0x000fe40000000f00 */
[----:B------:R-:W3:Y:S04]  /*20fc0*/  LDL.LU.64 R6, [R1+0x1e38] ;  /* 0x001e380001067983 */ /* 0x000ee80000300a00 */
[----:B0-----:R-:W4:Y:S01]  /*20fd0*/  LDL.LU R5, [R1+0x1e30] ;  /* 0x001e300001057983 */ /* 0x001f220000300800 */
[----:B------:R-:W3:Y:S02]  /*20fe0*/  LDL.LU R26, [R1+0x108] ;  /* 0x00010800011a7983 */ /* 0x000ee40000300800 */
[----:B------:R-:W3:Y:S02]  /*20ff0*/  LDL.LU R27, [R1+0x10c] ;  /* 0x00010c00011b7983 */ /* 0x000ee40000300800 */
[----:B------:R-:W-:Y:S01]  /*21000*/  STL [R1+0x1b3c], R12 ;  /* 0x001b3c0c01007387 */ /* 0x000fe20000100800 */
[----:B------:R-:W-:Y:S04]  /*21010*/  STL [R1+0x1b38], R13 ;  /* 0x001b380d01007387 */ /* 0x000fe80000100800 */
[----:B--2---:R0:W-:Y:S04]  /*21020*/  STL.64 [R1+0x1e18], R14 ;  /* 0x001e180e01007387 */ /* 0x0041e80000100a00 */
[----:B0-----:R-:W2:Y:S04]  /*21030*/  LDL.LU.64 R14, [R1+0x88] ;  /* 0x00008800010e7983 */ /* 0x001ea80000300a00 */
[----:B--2---:R0:W-:Y:S01]  /*21040*/  STL.64 [R1+0x1e20], R14 ;  /* 0x001e200e01007387 */ /* 0x0041e20000100a00 */
[----:B------:R-:W2:Y:S02]  /*21050*/  LDL.LU R12, [R1+0x290] ;  /* 0x00029000010c7983 */ /* 0x000ea40000300800 */
[----:B------:R-:W2:Y:S01]  /*21060*/  LDL.LU R13, [R1+0x294] ;  /* 0x00029400010d7983 */ /* 0x000ea20000300800 */
[----:B0-----:R-:W2:Y:S01]  /*21070*/  LDL.LU R14, [R1+0x298] ;  /* 0x00029800010e7983 */ /* 0x001ea20000300800 */
[----:B------:R-:W2:Y:S02]  /*21080*/  LDL.LU R15, [R1+0x29c] ;  /* 0x00029c00010f7983 */ /* 0x000ea40000300800 */
[----:B------:R-:W-:-:S04]  /*21090*/  FMUL R2, R0, 1.4426950216293334961 ;  /* 0x3fb8aa3b00027820 */ /* 0x000fc80000400000 */
[----:B------:R-:W0:Y:S01]  /*210a0*/  MUFU.EX2 R4, R2 ;  /* 0x0000000200047308 */ /* 0x000e220000000800 */
[----:B----4-:R-:W-:Y:S02]  /*210b0*/  FFMA R0, R5, c[0x0][0x188], -R29 ;  /* 0x0000620005007a23 */ /* 0x010fe4000000081d */
[----:B---3--:R-:W-:Y:S01]  /*210c0*/  IMAD.MOV.U32 R25, RZ, RZ, R6 ;  /* 0x000000ffff197224 */ /* 0x008fe200078e0006 */
[----:B------:R-:W-:Y:S02]  /*210d0*/  MOV R19, R7 ;  /* 0x0000000700137202 */ /* 0x000fe40000000f00 */
[----:B------:R-:W-:Y:S01]  /*210e0*/  MOV R11, R18 ;  /* 0x00000012000b7202 */ /* 0x000fe20000000f00 */
[----:B0-----:R0:W-:Y:S01]  /*210f0*/  STL [R1+0x5c0], R4 ;  /* 0x0005c00401007387 */ /* 0x0011e20000100800 */
[----:B--2---:R-:W-:Y:S03]  /*21100*/  HMMA.16816.F32.BF16 R12, R20, R6, R12 ;  /* 0x00000006140c723c */ /* 0x004fe6000004180c */
[----:B------:R-:W2:Y:S11]  /*21110*/  LDL.LU.64 R6, [R1+0x1e28] ;  /* 0x001e280001067983 */ /* 0x000eb60000300a00 */
[----:B------:R-:W-:Y:S10]  /*21120*/  @!UPT UIADD3 URZ, URZ, URZ, URZ ;  /* 0x0000003f3f3ff290 */ /* 0x000ff4000fffe03f */
[----:B0-----:R-:W-:Y:S01]  /*21130*/  MOV R4, R15 ;  /* 0x0000000f00047202 */ /* 0x001fe20000000f00 */
[----:B------:R-:W-:Y:S01]  /*21140*/  IMAD.MOV.U32 R8, RZ, RZ, R13 ;  /* 0x000000ffff087224 */ /* 0x000fe200078e000d */
[----:B------:R-:W-:Y:S02]  /*21150*/  MOV R9, R12 ;  /* 0x0000000c00097202 */ /* 0x000fe40000000f00 */
[----:B------:R-:W-:Y:S02]  /*21160*/  MOV R5, R14 ;  /* 0x0000000e00057202 */ /* 0x000fe40000000f00 */
[----:B------:R-:W3:Y:S01]  /*21170*/  LDL.LU.64 R14, [R1+0x1e20] ;  /* 0x001e2000010e7983 */ /* 0x000ee20000300a00 */
[----:B------:R-:W-:Y:S02]  /*21180*/  STL [R1+0x1b4c], R4 ;  /* 0x001b4c0401007387 */ /* 0x000fe40000100800 */
[----:B------:R-:W-:Y:S02]  /*21190*/  STL [R1+0x1b48], R8 ;  /* 0x001b480801007387 */ /* 0x000fe40000100800 */
[----:B------:R-:W-:Y:S01]  /*211a0*/  STL [R1+0x1b44], R9 ;  /* 0x001b440901007387 */ /* 0x000fe20000100800 */
[----:B------:R0:W-:Y:S04]  /*211b0*/  STL.64 [R1+0x1de8], R10 ;  /* 0x001de80a01007387 */ /* 0x0001e80000100a00 */
[----:B0-----:R-:W4:Y:S04]  /*211c0*/  LDL.64 R10, [R1+0x18] ;  /* 0x00001800010a7983 */ /* 0x001f280000100a00 */
[----:B----4-:R0:W-:Y:S01]  /*211d0*/  STL.64 [R1+0x1e10], R10 ;  /* 0x001e100a01007387 */ /* 0x0101e20000100a00 */
[----:B------:R-:W4:Y:S02]  /*211e0*/  LDL.LU R8, [R1+0x280] ;  /* 0x0002800001087983 */ /* 0x000f240000300800 */
[----:B------:R-:W4:Y:S01]  /*211f0*/  LDL.LU R9, [R1+0x284] ;  /* 0x0002840001097983 */ /* 0x000f220000300800 */
[----:B0-----:R-:W4:Y:S01]  /*21200*/  LDL.LU R10, [R1+0x288] ;  /* 0x00028800010a7983 */ /* 0x001f220000300800 */
[----:B------:R-:W4:Y:S02]  /*21210*/  LDL.LU R11, [R1+0x28c] ;  /* 0x00028c00010b7983 */ /* 0x000f240000300800 */
[----:B------:R-:W-:-:S02]  /*21220*/  FMUL R2, R0, 1.4426950216293334961 ;  /* 0x3fb8aa3b00027820 */ /* 0x000fc40000400000 */
[----:B------:R-:W-:Y:S02]  /*21230*/  STL [R1+0x1b40], R5 ;  /* 0x001b400501007387 */ /* 0x000fe40000100800 */
[----:B-----5:R-:W-:Y:S01]  /*21240*/  FFMA R0, R24, c[0x0][0x188], -R29 ;  /* 0x0000620018007a23 */ /* 0x020fe2000000081d */
[----:B------:R0:W-:Y:S01]  /*21250*/  STL [R1+0x1bec], R29 ;  /* 0x001bec1d01007387 */ /* 0x0001e20000100800 */
[----:B---3--:R-:W-:Y:S01]  /*21260*/  MOV R24, R15 ;  /* 0x0000000f00187202 */ /* 0x008fe20000000f00 */
[----:B0-----:R-:W-:Y:S01]  /*21270*/  IMAD.MOV.U32 R29, RZ, RZ, R14 ;  /* 0x000000ffff1d7224 */ /* 0x001fe200078e000e */
[----:B----4-:R-:W-:Y:S01]  /*21280*/  HMMA.16816.F32.BF16 R8, R20, R14, R8 ;  /* 0x0000000e1408723c */ /* 0x010fe20000041808 */
[----:B------:R-:W3:Y:S11]  /*21290*/  LDL.LU.64 R14, [R1+0x1e18] ;  /* 0x001e1800010e7983 */ /* 0x000ef60000300a00 */
[----:B------:R-:W-:Y:S11]  /*212a0*/  @!UPT UIADD3 URZ, URZ, URZ, URZ ;  /* 0x0000003f3f3ff290 */ /* 0x000ff6000fffe03f */
[----:B------:R-:W-:Y:S01]  /*212b0*/  STL [R1+0x3d4], R9 ;  /* 0x0003d40901007387 */ /* 0x000fe20000100800 */
[----:B------:R-:W-:Y:S01]  /*212c0*/  IMAD.MOV.U32 R12, RZ, RZ, R10 ;  /* 0x000000ffff0c7224 */ /* 0x000fe200078e000a */
[----:B------:R-:W-:Y:S02]  /*212d0*/  MOV R13, R11 ;  /* 0x0000000b000d7202 */ /* 0x000fe40000000f00 */
[----:B------:R-:W4:Y:S01]  /*212e0*/  LDL.LU.64 R10, [R1+0x1e10] ;  /* 0x001e1000010a7983 */ /* 0x000f220000300a00 */
[----:B------:R-:W-:Y:S02]  /*212f0*/  STL.64 [R1+0x1d78], R26 ;  /* 0x001d781a01007387 */ /* 0x000fe40000100a00 */
[----:B------:R2:W-:Y:S02]  /*21300*/  STL.64 [R1+0x1d70], R24 ;  /* 0x001d701801007387 */ /* 0x0005e40000100a00 */
[----:B--2---:R-:W-:Y:S02]  /*21310*/  MOV R24, R7 ;  /* 0x0000000700187202 */ /* 0x004fe40000000f00 */
[----:B------:R-:W2:Y:S01]  /*21320*/  LDL.LU R7, [R1+0x1e08] ;  /* 0x001e080001077983 */ /* 0x000ea20000300800 */
[----:B---3--:R-:W-:Y:S01]  /*21330*/  IMAD.MOV.U32 R25, RZ, RZ, R14 ;  /* 0x000000ffff197224 */ /* 0x008fe200078e000e */
[----:B------:R-:W-:-:S02]  /*21340*/  MOV R26, R15 ;  /* 0x0000000f001a7202 */ /* 0x000fc40000000f00 */
[----:B------:R-:W3:Y:S01]  /*21350*/  LDL.LU R14, [R1+0x1e04] ;  /* 0x001e0400010e7983 */ /* 0x000ee20000300800 */
[----:B------:R-:W5:Y:S02]  /*21360*/  LDL.LU R15, [R1+0x1e00] ;  /* 0x001e0000010f7983 */ /* 0x000f640000300800 */
[----:B------:R-:W2:Y:S02]  /*21370*/  LDL.LU R27, [R1+0x25c] ;  /* 0x00025c00011b7983 */ /* 0x000ea40000300800 */
[----:B--2---:R3:W-:Y:S01]  /*21380*/  STL.64 [R1+0x1dd0], R26 ;  /* 0x001dd01a01007387 */ /* 0x0047e20000100a00 */
[----:B------:R0:W-:Y:S01]  /*21390*/  STL.64 [R1+0x1dc8], R24 ;  /* 0x001dc81801007387 */ /* 0x0001e20000100a00 */
[----:B---3--:R-:W-:Y:S02]  /*213a0*/  MOV R26, R14 ;  /* 0x0000000e001a7202 */ /* 0x008fe40000000f00 */
[----:B0-----:R-:W-:Y:S02]  /*213b0*/  MOV R24, R6 ;  /* 0x0000000600187202 */ /* 0x001fe40000000f00 */
[----:B-----5:R-:W-:Y:S01]  /*213c0*/  MOV R27, R15 ;  /* 0x0000000f001b7202 */ /* 0x020fe20000000f00 */
[----:B------:R-:W2:Y:S01]  /*213d0*/  LDL.LU R6, [R1+0x1dfc] ;  /* 0x001dfc0001067983 */ /* 0x000ea20000300800 */
[----:B------:R-:W-:-:S02]  /*213e0*/  IMAD.MOV.U32 R25, RZ, RZ, R7 ;  /* 0x000000ffff197224 */ /* 0x000fc400078e0007 */
[----:B------:R-:W2:Y:S02]  /*213f0*/  LDL.LU R7, [R1+0x1df8] ;  /* 0x001df80001077983 */ /* 0x000ea40000300800 */
[----:B------:R-:W3:Y:S01]  /*21400*/  LDL.LU R14, [R1+0x1df4] ;  /* 0x001df400010e7983 */ /* 0x000ee20000300800 */
[----:B------:R-:W3:Y:S01]  /*21410*/  LDL.LU R15, [R1+0x1df0] ;  /* 0x001df000010f7983 */ /* 0x000ee20000300800 */
[----:B------:R-:W-:Y:S02]  /*21420*/  STL.64 [R1+0x1de0], R26 ;  /* 0x001de01a01007387 */ /* 0x000fe40000100a00 */
[----:B------:R0:W-:Y:S02]  /*21430*/  STL.64 [R1+0x1dd8], R24 ;  /* 0x001dd81801007387 */ /* 0x0001e40000100a00 */
[----:B0-----:R-:W5:Y:S01]  /*21440*/  LDL.LU R24, [R1+0x270] ;  /* 0x0002700001187983 */ /* 0x001f620000300800 */
[----:B------:R-:W5:Y:S02]  /*21450*/  LDL.LU R25, [R1+0x274] ;  /* 0x0002740001197983 */ /* 0x000f640000300800 */
[----:B------:R-:W5:Y:S02]  /*21460*/  LDL.LU R26, [R1+0x278] ;  /* 0x00027800011a7983 */ /* 0x000f640000300800 */
[----:B------:R-:W5:Y:S01]  /*21470*/  LDL.LU R27, [R1+0x27c] ;  /* 0x00027c00011b7983 */ /* 0x000f620000300800 */
[----:B------:R-:W0:Y:S01]  /*21480*/  MUFU.EX2 R18, R2 ;  /* 0x0000000200127308 */ /* 0x000e220000000800 */
[----:B------:R-:W-:Y:S01]  /*21490*/  MOV R5, R8 ;  /* 0x0000000800057202 */ /* 0x000fe20000000f00 */
[----:B----4-:R-:W-:Y:S01]  /*214a0*/  IMAD.MOV.U32 R17, RZ, RZ, R11 ;  /* 0x000000ffff117224 */ /* 0x010fe200078e000b */
[----:B0-----:R-:W-:Y:S01]  /*214b0*/  STL [R1+0x5c4], R18 ;  /* 0x0005c41201007387 */ /* 0x001fe20000100800 */
[----:B------:R-:W-:Y:S02]  /*214c0*/  STL [R1+0x1bf4], R13 ;  /* 0x001bf40d01007387 */ /* 0x000fe40000100800 */
[----:B------:R0:W-:Y:S01]  /*214d0*/  STL [R1+0x1b50], R12 ;  /* 0x001b500c01007387 */ /* 0x0001e20000100800 */
[----:B-----5:R-:W-:Y:S01]  /*214e0*/  HMMA.16816.F32.BF16 R24, R20, R10, R24 ;  /* 0x0000000a1418723c */ /* 0x020fe20000041818 */
[----:B------:R-:W4:Y:S11]  /*214f0*/  LDL.LU.64 R10, [R1+0x1de8] ;  /* 0x001de800010a7983 */ /* 0x000f360000300a00 */
[----:B------:R-:W-:Y:S11]  /*21500*/  @!UPT UIADD3 URZ, URZ, URZ, URZ ;  /* 0x0000003f3f3ff290 */ /* 0x000ff6000fffe03f */
[----:B------:R-:W-:Y:S01]  /*21510*/  @!UPT UIADD3 URZ, URZ, URZ, URZ ;  /* 0x0000003f3f3ff290 */ /* 0x000fe2000fffe03f */
[----:B------:R-:W-:Y:S01]  /*21520*/  IMAD.MOV.U32 R8, RZ, RZ, R26 ;  /* 0x000000ffff087224 */ /* 0x000fe200078e001a */
[----:B------:R-:W-:Y:S02]  /*21530*/  MOV R9, R27 ;  /* 0x0000001b00097202 */ /* 0x000fe40000000f00 */
[----:B0-----:R-:W-:Y:S02]  /*21540*/  MOV R12, R24 ;  /* 0x00000018000c7202 */ /* 0x001fe40000000f00 */
[----:B------:R-:W-:Y:S01]  /*21550*/  MOV R4, R25 ;  /* 0x0000001900047202 */ /* 0x000fe20000000f00 */
[----:B------:R-:W3:Y:S01]  /*21560*/  LDL.LU.64 R26, [R1+0x1de0] ;  /* 0x001de000011a7983 */ /* 0x000ee20000300a00 */
[----:B------:R-:W3:Y:S02]  /*21570*/  LDL.LU.64 R24, [R1+0x1dd8] ;  /* 0x001dd80001187983 */ /* 0x000ee40000300a00 */
[----:B------:R-:W-:-:S06]  /*21580*/  FMUL R0, R0, 1.4426950216293334961 ;  /* 0x3fb8aa3b00007820 */ /* 0x000fcc0000400000 */
[----:B------:R-:W0:Y:S01]  /*21590*/  MUFU.EX2 R0, R0 ;  /* 0x0000000000007308 */ /* 0x000e220000000800 */
[----:B------:R-:W-:Y:S01]  /*215a0*/  STL.64 [R1+0x1d50], R18 ;  /* 0x001d501201007387 */ /* 0x000fe20000100a00 */
[----:B------:R-:W-:Y:S03]  /*215b0*/  STL [R1+0x1d4c], R17 ;  /* 0x001d4c1101007387 */ /* 0x000fe60000100800 */
[----:B0-----:R-:W-:Y:S01]  /*215c0*/  STL [R1+0x5c8], R0 ;  /* 0x0005c80001007387 */ /* 0x001fe20000100800 */
[----:B------:R-:W-:Y:S01]  /*215d0*/  STL [R1+0x1bf8], R12 ;  /* 0x001bf80c01007387 */ /* 0x000fe20000100800 */
[----:B---3--:R-:W-:Y:S11]  /*215e0*/  HMMA.16816.F32.BF16 R24, R20, R14, R24 ;  /* 0x0000000e1418723c */ /* 0x008ff60000041818 */
[----:B------:R-:W-:Y:S11]  /*215f0*/  @!UPT UIADD3 URZ, URZ, URZ, URZ ;  /* 0x0000003f3f3ff290 */ /* 0x000ff6000fffe03f */
[----:B------:R-:W-:Y:S01]  /*21600*/  @!UPT UIADD3 URZ, URZ, URZ, URZ ;  /* 0x0000003f3f3ff290 */ /* 0x000fe2000fffe03f */
[----:B------:R-:W-:Y:S01]  /*21610*/  STL.64 [R1+0x3b0], R24 ;  /* 0x0003b01801007387 */ /* 0x000fe20000100a00 */
[----:B------:R0:W-:Y:S03]  /*21620*/  STL.64 [R1+0x3b8], R26 ;  /* 0x0003b81a01007387 */ /* 0x0001e60000100a00 */
[----:B0-----:R-:W2:Y:S01]  /*21630*/  LDL.LU.64 R26, [R1+0x1dd0] ;  /* 0x001dd000011a7983 */ /* 0x001ea20000300a00 */
[----:B------:R-:W2:Y:S02]  /*21640*/  LDL.LU.64 R24, [R1+0x1dc8] ;  /* 0x001dc80001187983 */ /* 0x000ea40000300a00 */
[----:B------:R0:W-:Y:S02]  /*21650*/  STL.64 [R1+0x1ca8], R14 ;  /* 0x001ca80e01007387 */ /* 0x0001e40000100a00 */
[----:B0-----:R-:W-:Y:S01]  /*21660*/  MOV R14, R16 ;  /* 0x00000010000e7202 */ /* 0x001fe20000000f00 */
[----:B------:R-:W-:Y:S01]  /*21670*/  IMAD.MOV.U32 R15, RZ, RZ, R3 ;  /* 0x000000ffff0f7224 */ /* 0x000fe200078e0003 */
[----:B------:R-:W3:Y:S04]  /*21680*/  LDL.LU R16, [R1+0x1dc4] ;  /* 0x001dc40001107983 */ /* 0x000ee80000300800 */
[----:B------:R4:W-:Y:S01]  /*21690*/  STL.64 [R1+0x1cb8], R14 ;  /* 0x001cb80e01007387 */ /* 0x0009e20000100a00 */
[----:B------:R-:W5:Y:S01]  /*216a0*/  LDL.LU R3, [R1+0x414] ;  /* 0x0004140001037983 */ /* 0x000f620000300800 */
[----:B----4-:R-:W-:-:S02]  /*216b0*/  MOV R14, R11 ;  /* 0x0000000b000e7202 */ /* 0x010fc40000000f00 */
[----:B------:R-:W4:Y:S01]  /*216c0*/  LDL.LU R11, [R1+0x1dc0] ;  /* 0x001dc000010b7983 */ /* 0x000f220000300800 */
[----:B--2---:R-:W-:Y:S11]  /*216d0*/  HMMA.16816.F32.BF16 R24, R20, R6, R24 ;  /* 0x000000061418723c */ /* 0x004ff60000041818 */
[----:B------:R-:W-:Y:S11]  /*216e0*/  @!UPT UIADD3 URZ, URZ, URZ, URZ ;  /* 0x0000003f3f3ff290 */ /* 0x000ff6000fffe03f */
[----:B------:R-:W-:Y:S01]  /*216f0*/  @!UPT UIADD3 URZ, URZ, URZ, URZ ;  /* 0x0000003f3f3ff290 */ /* 0x000fe2000fffe03f */
[----:B------:R-:W-:Y:S01]  /*21700*/  STL.64 [R1+0x3a0], R24 ;  /* 0x0003a01801007387 */ /* 0x000fe20000100a00 */
[----:B------:R-:W-:Y:S02]  /*21710*/  STL.64 [R1+0x3a8], R26 ;  /* 0x0003a81a01007387 */ /* 0x000fe40000100a00 */
[----:B------:R-:W2:Y:S02]  /*21720*/  LDL.LU R15, [R1+0x17c] ;  /* 0x00017c00010f7983 */ /* 0x000ea40000300800 */
[----:B--2---:R3:W-:Y:S01]  /*21730*/  STL.64 [R1+0x1cd0], R14 ;  /* 0x001cd00e01007387 */ /* 0x0047e20000100a00 */
[----:B------:R-:W2:Y:S02]  /*21740*/  LDL.LU R2, [R1+0x410] ;  /* 0x0004100001027983 */ /* 0x000ea40000300800 */
[----:B------:R0:W-:Y:S02]  /*21750*/  STL.64 [R1+0x1c50], R6 ;  /* 0x001c500601007387 */ /* 0x0001e40000100a00 */
[----:B------:R1:W-:Y:S01]  /*21760*/  STL.64 [R1+0x1c48], R4 ;  /* 0x001c480401007387 */ /* 0x0003e20000100a00 */
[----:B---3--:R-:W-:-:S02]  /*21770*/  MOV R14, R16 ;  /* 0x00000010000e7202 */ /* 0x008fc40000000f00 */
[----:B0-----:R-:W-:Y:S02]  /*21780*/  MOV R6, R10 ;  /* 0x0000000a00067202 */ /* 0x001fe40000000f00 */
[----:B------:R-:W3:Y:S01]  /*21790*/  LDL.LU R10, [R1+0x1dbc] ;  /* 0x001dbc00010a7983 */ /* 0x000ee20000300800 */
[----:B------:R-:W2:Y:S01]  /*217a0*/  LDL.LU R16, [R1+0x1db8] ;  /* 0x001db80001107983 */ /* 0x000ea20000300800 */
[----:B----4-:R-:W-:Y:S01]  /*217b0*/  MOV R15, R11 ;  /* 0x0000000b000f7202 */ /* 0x010fe20000000f00 */
[----:B------:R-:W-:Y:S01]  /*217c0*/  IMAD.MOV.U32 R7, RZ, RZ, R28 ;  /* 0x000000ffff077224 */ /* 0x000fe200078e001c */
[----:B------:R-:W4:Y:S03]  /*217d0*/  LDL.LU R11, [R1+0x1db4] ;  /* 0x001db400010b7983 */ /* 0x000f260000300800 */
[----:B------:R-:W-:Y:S01]  /*217e0*/  STL.64 [R1+0x1ce8], R14 ;  /* 0x001ce80e01007387 */ /* 0x000fe20000100a00 */
[----:B------:R0:W-:Y:S01]  /*217f0*/  STL.64 [R1+0x1cb0], R6 ;  /* 0x001cb00601007387 */ /* 0x0001e20000100a00 */
[----:B-1----:R-:W4:Y:S02]  /*21800*/  LDL.LU R4, [R1+0x140] ;  /* 0x0001400001047983 */ /* 0x002f240000300800 */
[----:B------:R-:W4:Y:S01]  /*21810*/  LDL.LU R5, [R1+0x144] ;  /* 0x0001440001057983 */ /* 0x000f220000300800 */
[----:B0-----:R-:W4:Y:S01]  /*21820*/  LDL.LU R6, [R1+0x148] ;  /* 0x0001480001067983 */ /* 0x001f220000300800 */
[----:B------:R-:W4:Y:S02]  /*21830*/  LDL.LU R7, [R1+0x14c] ;  /* 0x00014c0001077983 */ /* 0x000f240000300800 */
[----:B--2---:R-:W-:-:S02]  /*21840*/  IMAD.MOV.U32 R14, RZ, RZ, R16 ;  /* 0x000000ffff0e7224 */ /* 0x004fc400078e0010 */
[----:B------:R-:W2:Y:S01]  /*21850*/  LDL.LU R16, [R1+0x1db0] ;  /* 0x001db00001107983 */ /* 0x000ea20000300800 */
[----:B---3--:R-:W-:Y:S02]  /*21860*/  MOV R15, R10 ;  /* 0x0000000a000f7202 */ /* 0x008fe40000000f00 */
[----:B------:R-:W3:Y:S03]  /*21870*/  LDL.LU R10, [R1+0x1dac] ;  /* 0x001dac00010a7983 */ /* 0x000ee60000300800 */
[----:B------:R0:W-:Y:S04]  /*21880*/  STL.64 [R1+0x1d00], R14 ;  /* 0x001d000e01007387 */ /* 0x0001e80000100a00 */
[----:B----4-:R-:W-:Y:S01]  /*21890*/  STL.64 [R1+0x1cc8], R6 ;  /* 0x001cc80601007387 */ /* 0x010fe20000100a00 */
[----:B------:R1:W-:Y:S02]  /*218a0*/  STL.64 [R1+0x1cc0], R4 ;  /* 0x001cc00401007387 */ /* 0x0003e40000100a00 */
[----:B0-----:R-:W-:Y:S01]  /*218b0*/  IMAD.MOV.U32 R15, RZ, RZ, R11 ;  /* 0x000000ffff0f7224 */ /* 0x001fe200078e000b */
[----:B-1----:R-:W4:Y:S01]  /*218c0*/  LDL.LU R4, [R1+0x160] ;  /* 0x0001600001047983 */ /* 0x002f220000300800 */
[----:B------:R-:W4:Y:S02]  /*218d0*/  LDL.LU R5, [R1+0x164] ;  /* 0x0001640001057983 */ /* 0x000f240000300800 */
[----:B------:R-:W4:Y:S02]  /*218e0*/  LDL.LU R6, [R1+0x168] ;  /* 0x0001680001067983 */ /* 0x000f240000300800 */
[----:B------:R-:W4:Y:S01]  /*218f0*/  LDL.LU R7, [R1+0x16c] ;  /* 0x00016c0001077983 */ /* 0x000f220000300800 */
[----:B--2---:R-:W-:-:S02]  /*21900*/  MOV R14, R16 ;  /* 0x00000010000e7202 */ /* 0x004fc40000000f00 */
[----:B------:R-:W2:Y:S01]  /*21910*/  LDL.LU R16, [R1+0x1da8] ;  /* 0x001da80001107983 */ /* 0x000ea20000300800 */
[----:B------:R-:W2:Y:S02]  /*21920*/  LDL.LU R11, [R1+0x1da4] ;  /* 0x001da400010b7983 */ /* 0x000ea40000300800 */
[----:B------:R3:W-:Y:S02]  /*21930*/  STL.64 [R1+0x1d18], R14 ;  /* 0x001d180e01007387 */ /* 0x0007e40000100a00 */
[----:B---3--:R-:W-:Y:S02]  /*21940*/  MOV R14, R10 ;  /* 0x0000000a000e7202 */ /* 0x008fe40000000f00 */
[----:B------:R-:W3:Y:S01]  /*21950*/  LDL.LU R10, [R1+0x1da0] ;  /* 0x001da000010a7983 */ /* 0x000ee20000300800 */
[----:B------:R-:W2:Y:S03]  /*21960*/  LDL.LU R15, [R1+0x1cc] ;  /* 0x0001cc00010f7983 */ /* 0x000ea60000300800 */
[----:B--2---:R-:W-:Y:S01]  /*21970*/  STL.64 [R1+0x1d30], R14 ;  /* 0x001d300e01007387 */ /* 0x004fe20000100a00 */
[----:B----4-:R-:W-:Y:S02]  /*21980*/  STL.64 [R1+0x1ce0], R6 ;  /* 0x001ce00601007387 */ /* 0x010fe40000100a00 */
[----:B------:R0:W-:Y:S02]  /*21990*/  STL.64 [R1+0x1cd8], R4 ;  /* 0x001cd80401007387 */ /* 0x0001e40000100a00 */
[----:B0-----:R-:W2:Y:S01]  /*219a0*/  LDL.LU R4, [R1+0x180] ;  /* 0x0001800001047983 */ /* 0x001ea20000300800 */
[----:B------:R-:W2:Y:S01]  /*219b0*/  LDL.LU R5, [R1+0x184] ;  /* 0x0001840001057983 */ /* 0x000ea20000300800 */
[----:B------:R-:W-:Y:S01]  /*219c0*/  MOV R6, R11 ;  /* 0x0000000b00067202 */ /* 0x000fe20000000f00 */
[----:B---3--:R-:W-:Y:S01]  /*219d0*/  IMAD.MOV.U32 R7, RZ, RZ, R10 ;  /* 0x000000ffff077224 */ /* 0x008fe200078e000a */
[----:B------:R-:W3:Y:S01]  /*219e0*/  LDL.LU R11, [R1+0x1d9c] ;  /* 0x001d9c00010b7983 */ /* 0x000ee20000300800 */
[----:B------:R-:W4:Y:S02]  /*219f0*/  LDL.LU R10, [R1+0x1d98] ;  /* 0x001d9800010a7983 */ /* 0x000f240000300800 */
[----:B------:R-:W5:Y:S01]  /*21a00*/  LDL.LU R14, [R1+0x1d8] ;  /* 0x0001d800010e7983 */ /* 0x000f620000300800 */
[----:B------:R3:W-:Y:S04]  /*21a10*/  STL.64 [R1+0x1cf8], R6 ;  /* 0x001cf80601007387 */ /* 0x0007e80000100a00 */
[----:B--2---:R0:W-:Y:S01]  /*21a20*/  STL.64 [R1+0x1cf0], R4 ;  /* 0x001cf00401007387 */ /* 0x0041e20000100a00 */
[----:B---3--:R-:W-:Y:S01]  /*21a30*/  MOV R6, R11 ;  /* 0x0000000b00067202 */ /* 0x008fe20000000f00 */
[----:B----4-:R-:W-:-:S02]  /*21a40*/  IMAD.MOV.U32 R7, RZ, RZ, R10 ;  /* 0x000000ffff077224 */ /* 0x010fc400078e000a */
[----:B0-----:R-:W2:Y:S01]  /*21a50*/  LDL.LU R4, [R1+0x1e0] ;  /* 0x0001e00001047983 */ /* 0x001ea20000300800 */
[----:B------:R-:W2:Y:S02]  /*21a60*/  LDL.LU R5, [R1+0x1e4] ;  /* 0x0001e40001057983 */ /* 0x000ea40000300800 */
[----:B------:R-:W3:Y:S02]  /*21a70*/  LDL.LU R11, [R1+0x1d94] ;  /* 0x001d9400010b7983 */ /* 0x000ee40000300800 */
[----:B------:R-:W4:Y:S01]  /*21a80*/  LDL.LU R10, [R1+0x1d90] ;  /* 0x001d9000010a7983 */ /* 0x000f220000300800 */
[----:B------:R-:W2:Y:S01]  /*21a90*/  LDL.LU R24, [R1+0x240] ;  /* 0x0002400001187983 */ /* 0x000ea20000300800 */
[----:B------:R-:W2:Y:S02]  /*21aa0*/  LDL.LU R25, [R1+0x244] ;  /* 0x0002440001197983 */ /* 0x000ea40000300800 */
[----:B------:R-:W2:Y:S02]  /*21ab0*/  LDL.LU R26, [R1+0x248] ;  /* 0x00024800011a7983 */ /* 0x000ea40000300800 */
[----:B------:R-:W2:Y:S01]  /*21ac0*/  LDL.LU R27, [R1+0x24c] ;  /* 0x00024c00011b7983 */ /* 0x000ea20000300800 */
[----:B------:R-:W2:Y:S01]  /*21ad0*/  LDL.LU.64 R18, [R1+0x118] ;  /* 0x0001180001127983 */ /* 0x000ea20000300a00 */
[----:B------:R-:W-:-:S03]  /*21ae0*/  MOV R15, R16 ;  /* 0x00000010000f7202 */ /* 0x000fc60000000f00 */
[----:B--2---:R0:W-:Y:S01]  /*21af0*/  STL.64 [R1+0x1d68], R18 ;  /* 0x001d681201007387 */ /* 0x0041e20000100a00 */
[----:B------:R-:W2:Y:S02]  /*21b00*/  LDL.LU R16, [R1+0x230] ;  /* 0x0002300001107983 */ /* 0x000ea40000300800 */
[----:B------:R-:W2:Y:S01]  /*21b10*/  LDL.LU R17, [R1+0x234] ;  /* 0x0002340001117983 */ /* 0x000ea20000300800 */
[----:B0-----:R-:W2:Y:S01]  /*21b20*/  LDL.LU R18, [R1+0x238] ;  /* 0x0002380001127983 */ /* 0x001ea20000300800 */
[----:B------:R-:W2:Y:S02]  /*21b30*/  LDL.LU R19, [R1+0x23c] ;  /* 0x00023c0001137983 */ /* 0x000ea40000300800 */
[----:B------:R-:W2:Y:S02]  /*21b40*/  LDL R12, [R1+0x5d4] ;  /* 0x0005d400010c7983 */ /* 0x000ea40000100800 */
[----:B------:R-:W2:Y:S01]  /*21b50*/  LDL R13, [R1+0x5d8] ;  /* 0x0005d800010d7983 */ /* 0x000ea20000100800 */
[----:B-----5:R-:W-:Y:S04]  /*21b60*/  STL.64 [R1+0x1d60], R14 ;  /* 0x001d600e01007387 */ /* 0x020fe80000100a00 */
[----:B--2---:R0:W-:Y:S04]  /*21b70*/  STL.64 [R1+0x1d58], R12 ;  /* 0x001d580c01007387 */ /* 0x0041e80000100a00 */
[----:B0-----:R-:W2:Y:S01]  /*21b80*/  LDL.LU R12, [R1+0x220] ;  /* 0x00022000010c7983 */ /* 0x001ea20000300800 */
[----:B------:R-:W2:Y:S02]  /*21b90*/  LDL.LU R13, [R1+0x224] ;  /* 0x00022400010d7983 */ /* 0x000ea40000300800 */
[----:B------:R-:W2:Y:S02]  /*21ba0*/  LDL.LU R14, [R1+0x228] ;  /* 0x00022800010e7983 */ /* 0x000ea40000300800 */
[----:B------:R-:W2:Y:S01]  /*21bb0*/  LDL.LU R15, [R1+0x22c] ;  /* 0x00022c00010f7983 */ /* 0x000ea20000300800 */
[----:B------:R3:W-:Y:S01]  /*21bc0*/  STL.64 [R1+0x1d10], R6 ;  /* 0x001d100601007387 */ /* 0x0007e20000100a00 */
[----:B------:R0:W-:Y:S01]  /*21bd0*/  STL.64 [R1+0x1d08], R4 ;  /* 0x001d080401007387 */ /* 0x0001e20000100a00 */
[----:B---3--:R-:W-:-:S02]  /*21be0*/  MOV R6, R11 ;  /* 0x0000000b00067202 */ /* 0x008fc40000000f00 */
[----:B0-----:R-:W3:Y:S01]  /*21bf0*/  LDL.LU R4, [R1+0x1f0] ;  /* 0x0001f00001047983 */ /* 0x001ee20000300800 */
[----:B----4-:R-:W-:Y:S02]  /*21c00*/  MOV R5, R10 ;  /* 0x0000000a00057202 */ /* 0x010fe40000000f00 */
[----:B------:R-:W4:Y:S02]  /*21c10*/  LDL.LU R10, [R1+0x1d8c] ;  /* 0x001d8c00010a7983 */ /* 0x000f240000300800 */
[----:B------:R-:W5:Y:S01]  /*21c20*/  LDL.LU R11, [R1+0x1d88] ;  /* 0x001d8800010b7983 */ /* 0x000f620000300800 */
[----:B------:R-:W2:Y:S04]  /*21c30*/  LDL.LU R7, [R1+0x1fc] ;  /* 0x0001fc0001077983 */ /* 0x000ea80000300800 */
[----:B--2---:R4:W-:Y:S01]  /*21c40*/  STL.64 [R1+0x1d28], R6 ;  /* 0x001d280601007387 */ /* 0x0049e20000100a00 */
[----:B---3--:R0:W-:Y:S02]  /*21c50*/  STL.64 [R1+0x1d20], R4 ;  /* 0x001d200401007387 */ /* 0x0081e40000100a00 */
[----:B----4-:R-:W-:Y:S01]  /*21c60*/  IMAD.MOV.U32 R6, RZ, RZ, R10 ;  /* 0x000000ffff067224 */ /* 0x010fe200078e000a */
[----:B0-----:R-:W2:Y:S01]  /*21c70*/  LDL.LU R4, [R1+0x200] ;  /* 0x0002000001047983 */ /* 0x001ea20000300800 */
[----:B------:R-:W2:Y:S02]  /*21c80*/  LDL.LU R5, [R1+0x204] ;  /* 0x0002040001057983 */ /* 0x000ea40000300800 */
[----:B------:R-:W3:Y:S01]  /*21c90*/  LDL.LU R10, [R1+0x1d84] ;  /* 0x001d8400010a7983 */ /* 0x000ee20000300800 */
[----:B-----5:R-:W-:-:S02]  /*21ca0*/  MOV R7, R11 ;  /* 0x0000000b00077202 */ /* 0x020fc40000000f00 */
[----:B------:R-:W3:Y:S03]  /*21cb0*/  LDL.LU R11, [R1+0x1d80] ;  /* 0x001d8000010b7983 */ /* 0x000ee60000300800 */
[----:B------:R-:W-:Y:S01]  /*21cc0*/  STL.64 [R1+0x1d40], R6 ;  /* 0x001d400601007387 */ /* 0x000fe20000100a00 */
[C---:B---3--:R-:W-:Y:S01]  /*21cd0*/  HMMA.16816.F32.BF16 R24, R20.reuse, R10, R24 ;  /* 0x0000000a1418723c */ /* 0x048fe20000041818 */
[----:B--2---:R0:W-:Y:S04]  /*21ce0*/  STL.64 [R1+0x1d38], R4 ;  /* 0x001d380401007387 */ /* 0x0041e80000100a00 */
[----:B0-----:R-:W2:Y:S01]  /*21cf0*/  LDL.LU R4, [R1+0x210] ;  /* 0x0002100001047983 */ /* 0x001ea20000300800 */
[----:B------:R-:W2:Y:S02]  /*21d00*/  LDL.LU R5, [R1+0x214] ;  /* 0x0002140001057983 */ /* 0x000ea40000300800 */
[----:B------:R-:W2:Y:S02]  /*21d10*/  LDL.LU R6, [R1+0x218] ;  /* 0x0002180001067983 */ /* 0x000ea40000300800 */
[----:B------:R-:W2:Y:S11]  /*21d20*/  LDL.LU R7, [R1+0x21c] ;  /* 0x00021c0001077983 */ /* 0x000eb60000300800 */
[----:B------:R-:W-:Y:S02]  /*21d30*/  @!UPT UIADD3 URZ, URZ, URZ, URZ ;  /* 0x0000003f3f3ff290 */ /* 0x000fe4000fffe03f */
[----:B------:R-:W-:Y:S01]  /*21d40*/  STL.64 [R1+0x390], R24 ;  /* 0x0003901801007387 */ /* 0x000fe20000100a00 */
[----:B------:R0:W-:Y:S03]  /*21d50*/  STL.64 [R1+0x398], R26 ;  /* 0x0003981a01007387 */ /* 0x0001e60000100a00 */
[----:B0-----:R-:W3:Y:S01]  /*21d60*/  LDL.LU.64 R26, [R1+0x1d78] ;  /* 0x001d7800011a7983 */ /* 0x001ee20000300a00 */
[----:B------:R-:W4:Y:S02]  /*21d70*/  LDL.LU.64 R24, [R1+0x1d70] ;  /* 0x001d700001187983 */ /* 0x000f240000300a00 */
[----:B------:R-:W-:Y:S02]  /*21d80*/  STL.64 [R1+0x1c40], R10 ;  /* 0x001c400a01007387 */ /* 0x000fe40000100a00 */
[----:B------:R0:W-:Y:S02]  /*21d90*/  STL.64 [R1+0x1c38], R8 ;  /* 0x001c380801007387 */ /* 0x0001e40000100a00 */
[----:B0-----:R-:W5:Y:S01]  /*21da0*/  LDL.LU R8, [R1+0x70] ;  /* 0x0000700001087983 */ /* 0x001f620000300800 */
[----:B------:R-:W5:Y:S02]  /*21db0*/  LDL.LU R9, [R1+0x74] ;  /* 0x0000740001097983 */ /* 0x000f640000300800 */
[----:B------:R-:W5:Y:S02]  /*21dc0*/  LDL.LU R10, [R1+0x78] ;  /* 0x00007800010a7983 */ /* 0x000f640000300800 */
[----:B------:R-:W5:Y:S01]  /*21dd0*/  LDL.LU R11, [R1+0x7c] ;  /* 0x00007c00010b7983 */ /* 0x000f620000300800 */
[C---:B---3--:R-:W-:Y:S11]  /*21de0*/  HMMA.16816.F32.BF16 R16, R20.reuse, R26, R16 ;  /* 0x0000001a1410723c */ /* 0x048ff60000041810 */
[----:B------:R-:W-:Y:S11]  /*21df0*/  @!UPT UIADD3 URZ, URZ, URZ, URZ ;  /* 0x0000003f3f3ff290 */ /* 0x000ff6000fffe03f */
[----:B------:R-:W-:Y:S01]  /*21e00*/  @!UPT UIADD3 URZ, URZ, URZ, URZ ;  /* 0x0000003f3f3ff290 */ /* 0x000fe2000fffe03f */
[----:B------:R-:W-:Y:S01]  /*21e10*/  STL.64 [R1+0x380], R16 ;  /* 0x0003801001007387 */ /* 0x000fe20000100a00 */
[----:B------:R0:W-:Y:S03]  /*21e20*/  STL.64 [R1+0x388], R18 ;  /* 0x0003881201007387 */ /* 0x0001e60000100a00 */
[----:B0-----:R-:W3:Y:S01]  /*21e30*/  LDL.LU.64 R18, [R1+0x1d68] ;  /* 0x001d680001127983 */ /* 0x001ee20000300a00 */
[----:B------:R0:W-:Y:S03]  /*21e40*/  STL.64 [R1+0x1c30], R26 ;  /* 0x001c301a01007387 */ /* 0x0001e60000100a00 */
[----:B0-----:R-:W2:Y:S04]  /*21e50*/  LDL R26, [R1+0x5c0] ;  /* 0x0005c000011a7983 */ /* 0x001ea80000100800 */
[----:B------:R-:W2:Y:S01]  /*21e60*/  LDL R27, [R1+0x5bc] ;  /* 0x0005bc00011b7983 */ /* 0x000ea20000100800 */
[----:B---3--:R-:W-:Y:S03]  /*21e70*/  HMMA.16816.F32.BF16 R20, R20, R18, R12 ;  /* 0x000000121414723c */ /* 0x008fe6000004180c */
[----:B------:R-:W3:Y:S01]  /*21e80*/  LDL.LU.64 R14, [R1+0x1d60] ;  /* 0x001d6000010e7983 */ /* 0x000ee20000300a00 */
[----:B------:R-:W3:Y:S01]  /*21e90*/  LDL.LU.64 R12, [R1+0x1d58] ;  /* 0x001d5800010c7983 */ /* 0x000ee20000300a00 */
[----:B------:R-:W-:Y:S01]  /*21ea0*/  MOV R28, R18 ;  /* 0x00000012001c7202 */ /* 0x000fe20000000f00 */
[----:B------:R-:W-:Y:S11]  /*21eb0*/  IMAD.MOV.U32 R16, RZ, RZ, R19 ;  /* 0x000000ffff107224 */ /* 0x000ff600078e0013 */
[----:B------:R-:W-:Y:S06]  /*21ec0*/  @!UPT UIADD3 URZ, URZ, URZ, URZ ;  /* 0x0000003f3f3ff290 */ /* 0x000fec000fffe03f */
[----:B------:R-:W-:Y:S01]  /*21ed0*/  STL.64 [R1+0x370], R20 ;  /* 0x0003701401007387 */ /* 0x000fe20000100a00 */
[----:B------:R0:W-:Y:S02]  /*21ee0*/  STL.64 [R1+0x378], R22 ;  /* 0x0003781601007387 */ /* 0x0001e40000100a00 */
[----:B------:R-:W3:Y:S02]  /*21ef0*/  LDL.LU.64 R18, [R1+0x1d50] ;  /* 0x001d500001127983 */ /* 0x000ee40000300a00 */
[----:B------:R-:W3:Y:S01]  /*21f00*/  LDL.LU R17, [R1+0x1d4c] ;  /* 0x001d4c0001117983 */ /* 0x000ee20000300800 */
[----:B0-----:R-:W3:Y:S04]  /*21f10*/  LDL R22, [R1+0x5d0] ;  /* 0x0005d00001167983 */ /* 0x001ee80000100800 */
[----:B------:R-:W3:Y:S01]  /*21f20*/  LDL R23, [R1+0x5cc] ;  /* 0x0005cc0001177983 */ /* 0x000ee20000100800 */
[----:B--2---:R-:W-:-:S02]  /*21f30*/  F2FP.BF16.PACK_AB R21, R26, R27 ;  /* 0x0000001b1a15723e */ /* 0x004fc400000010ff */
[----:B---3--:R-:W-:Y:S01]  /*21f40*/  F2FP.BF16.PACK_AB R20, R22, R23 ;  /* 0x000000171614723e */ /* 0x008fe200000010ff */
[----:B------:R-:W-:Y:S01]  /*21f50*/  F2FP.BF16.PACK_AB R22, R12, R13 ;  /* 0x0000000d0c16723e */ /* 0x000fe200000010ff */
[----:B------:R-:W-:Y:S02]  /*21f60*/  F2FP.BF16.PACK_AB R23, R0, R18 ;  /* 0x000000120017723e */ /* 0x000fe400000010ff */
[----:B------:R-:W2:Y:S05]  /*21f70*/  LDL.LU R18, [R1+0x1d48] ;  /* 0x001d480001127983 */ /* 0x000eaa0000300800 */
[C---:B------:R-:W-:Y:S01]  /*21f80*/  HMMA.16816.F32.BF16 R12, R20.reuse, R14, R4 ;  /* 0x0000000e140c723c */ /* 0x040fe20000041804 */
[----:B------:R-:W3:Y:S01]  /*21f90*/  LDL.LU.64 R6, [R1+0x1d40] ;  /* 0x001d400001067983 */ /* 0x000ee20000300a00 */
[----:B------:R-:W3:Y:S11]  /*21fa0*/  LDL.LU.64 R4, [R1+0x1d38] ;  /* 0x001d380001047983 */ /* 0x000ef60000300a00 */
[----:B------:R-:W-:Y:S10]  /*21fb0*/  @!UPT UIADD3 URZ, URZ, URZ, URZ ;  /* 0x0000003f3f3ff290 */ /* 0x000ff4000fffe03f */
        /* <DEDUP_REMOVED lines=39> */
[----:B------:R-:W5:Y:S11]  /*22230*/  LDL.LU.64 R6, [R1+0x1cb0] ;  /* 0x001cb00001067983 */ /* 0x000f760000300a00 */
[----:B------:R-:W-:Y:S10]  /*22240*/  @!UPT UIADD3 URZ, URZ, URZ, URZ ;  /* 0x0000003f3f3ff290 */ /* 0x000ff4000fffe03f */
[----:B------:R-:W-:Y:S01]  /*22250*/  STL.64 [R1+0x300], R12 ;  /* 0x0003000c01007387 */ /* 0x000fe20000100a00 */
[----:B------:R0:W-:Y:S03]  /*22260*/  STL.64 [R1+0x308], R14 ;  /* 0x0003080e01007387 */ /* 0x0001e60000100a00 */
[----:B0-----:R-:W3:Y:S01]  /*22270*/  LDL.LU.64 R14, [R1+0x1ca8] ;  /* 0x001ca800010e7983 */ /* 0x001ee20000300a00 */
[----:B------:R-:W2:Y:S02]  /*22280*/  LDL.LU R13, [R1+0x41c] ;  /* 0x00041c00010d7983 */ /* 0x000ea40000300800 */
[----:B------:R-:W2:Y:S01]  /*22290*/  LDL.LU R4, [R1+0x30] ;  /* 0x0000300001047983 */ /* 0x000ea20000300800 */
[----:B-----5:R-:W-:Y:S11]  /*222a0*/  HMMA.16816.F32.BF16 R8, R20, R6, R8 ;  /* 0x000000061408723c */ /* 0x020ff60000041808 */
[----:B------:R-:W-:Y:S11]  /*222b0*/  @!UPT UIADD3 URZ, URZ, URZ, URZ ;  /* 0x0000003f3f3ff290 */ /* 0x000ff6000fffe03f */
[----:B------:R-:W-:Y:S01]  /*222c0*/  @!UPT UIADD3 URZ, URZ, URZ, URZ ;  /* 0x0000003f3f3ff290 */ /* 0x000fe2000fffe03f */
[----:B------:R-:W-:Y:S01]  /*222d0*/  STL.64 [R1+0x2f0], R8 ;  /* 0x0002f00801007387 */ /* 0x000fe20000100a00 */
[----:B------:R-:W-:Y:S02]  /*222e0*/  STL.64 [R1+0x2f8], R10 ;  /* 0x0002f80a01007387 */ /* 0x000fe40000100a00 */
[----:B------:R-:W2:Y:S02]  /*222f0*/  LDL.LU R5, [R1+0x34] ;  /* 0x0000340001057983 */ /* 0x000ea40000300800 */
[----:B------:R-:W5:Y:S01]  /*22300*/  LDL.LU R6, [R1+0x38] ;  /* 0x0000380001067983 */ /* 0x000f620000300800 */
[----:B------:R-:W5:Y:S01]  /*22310*/  LDL.LU R7, [R1+0x3c] ;  /* 0x00003c0001077983 */ /* 0x000f620000300800 */
[----:B----4-:R-:W-:Y:S02]  /*22320*/  MOV R26, R25 ;  /* 0x00000019001a7202 */ /* 0x010fe40000000f00 */
[----:B------:R-:W-:Y:S01]  /*22330*/  MOV R27, R19 ;  /* 0x00000013001b7202 */ /* 0x000fe20000000f00 */
[----:B------:R-:W4:Y:S01]  /*22340*/  LDL.LU R25, [R1+0x420] ;  /* 0x0004200001197983 */ /* 0x000f220000300800 */
[----:B------:R-:W3:Y:S04]  /*22350*/  LDL.LU R19, [R1+0x424] ;  /* 0x0004240001137983 */ /* 0x000ee80000300800 */
[----:B-----5:R-:W-:Y:S01]  /*22360*/  STL.64 [R1+0x1c60], R6 ;  /* 0x001c600601007387 */ /* 0x020fe20000100a00 */
[----:B--2---:R0:W-:Y:S03]  /*22370*/  STL.64 [R1+0x1c58], R4 ;  /* 0x001c580401007387 */ /* 0x0041e60000100a00 */
[----:B0-----:R-:W2:Y:S01]  /*22380*/  LDL.LU R5, [R1+0x418] ;  /* 0x0004180001057983 */ /* 0x001ea20000300800 */
[----:B------:R-:W5:Y:S02]  /*22390*/  LDL.LU R6, [R1+0x18] ;  /* 0x0000180001067983 */ /* 0x000f640000300800 */
[----:B------:R-:W-:-:S02]  /*223a0*/  IMAD.MOV.U32 R7, RZ, RZ, R17 ;  /* 0x000000ffff077224 */ /* 0x000fc400078e0011 */
[----:B------:R-:W3:Y:S04]  /*223b0*/  LDL.LU R17, [R1+0x1ca0] ;  /* 0x001ca00001117983 */ /* 0x000ee80000300800 */
[----:B-----5:R0:W-:Y:S01]  /*223c0*/  STL.64 [R1+0x1c80], R6 ;  /* 0x001c800601007387 */ /* 0x0201e20000100a00 */
[----:B--2---:R1:W-:Y:S01]  /*223d0*/  STL [R1+0x1c78], R5 ;  /* 0x001c780501007387 */ /* 0x0043e20000100800 */
[----:B0-----:R-:W-:Y:S02]  /*223e0*/  MOV R6, R29 ;  /* 0x0000001d00067202 */ /* 0x001fe40000000f00 */
[----:B------:R-:W-:-:S05]  /*223f0*/  MOV R7, R24 ;  /* 0x0000001800077202 */ /* 0x000fca0000000f00 */
[----:B------:R0:W-:Y:S01]  /*22400*/  STL.64 [R1+0x1c98], R6 ;  /* 0x001c980601007387 */ /* 0x0001e20000100a00 */
[----:B------:R-:W2:Y:S02]  /*22410*/  LDL.LU R4, [R1+0x60] ;  /* 0x0000600001047983 */ /* 0x000ea40000300800 */
[----:B-1----:R-:W2:Y:S01]  /*22420*/  LDL.LU R5, [R1+0x64] ;  /* 0x0000640001057983 */ /* 0x002ea20000300800 */
[----:B0-----:R-:W2:Y:S01]  /*22430*/  LDL.LU R6, [R1+0x68] ;  /* 0x0000680001067983 */ /* 0x001ea20000300800 */
[----:B------:R-:W2:Y:S02]  /*22440*/  LDL.LU R7, [R1+0x6c] ;  /* 0x00006c0001077983 */ /* 0x000ea40000300800 */
[----:B------:R-:W5:Y:S02]  /*22450*/  LDL.LU R8, [R1+0x20] ;  /* 0x0000200001087983 */ /* 0x000f640000300800 */
[----:B------:R-:W5:Y:S01]  /*22460*/  LDL.LU R9, [R1+0x24] ;  /* 0x0000240001097983 */ /* 0x000f620000300800 */
[----:B------:R-:W2:Y:S01]  /*22470*/  LDL.LU R10, [R1+0x28] ;  /* 0x00002800010a7983 */ /* 0x000ea20000300800 */
[----:B------:R-:W2:Y:S02]  /*22480*/  LDL.LU R11, [R1+0x2c] ;  /* 0x00002c00010b7983 */ /* 0x000ea40000300800 */
[----:B------:R-:W-:-:S04]  /*22490*/  FFMA R0, R2, c[0x0][0x188], -R18 ;  /* 0x0000620002007a23 */ /* 0x000fc80000000812 */
[----:B------:R-:W-:Y:S01]  /*224a0*/  FMUL R2, R0, 1.4426950216293334961 ;  /* 0x3fb8aa3b00027820 */ /* 0x000fe20000400000 */
[----:B--2---:R-:W-:Y:S01]  /*224b0*/  STL.64 [R1+0x1c70], R10 ;  /* 0x001c700a01007387 */ /* 0x004fe20000100a00 */
[----:B-----5:R0:W-:Y:S03]  /*224c0*/  STL.64 [R1+0x1c68], R8 ;  /* 0x001c680801007387 */ /* 0x0201e60000100a00 */
[----:B0-----:R-:W2:Y:S01]  /*224d0*/  LDL.LU R8, [R1+0x40] ;  /* 0x0000400001087983 */ /* 0x001ea20000300800 */
[----:B------:R-:W2:Y:S02]  /*224e0*/  LDL.LU R9, [R1+0x44] ;  /* 0x0000440001097983 */ /* 0x000ea40000300800 */
[----:B------:R-:W5:Y:S02]  /*224f0*/  LDL.LU R10, [R1+0x48] ;  /* 0x00004800010a7983 */ /* 0x000f640000300800 */
[----:B------:R-:W5:Y:S02]  /*22500*/  LDL.LU R11, [R1+0x4c] ;  /* 0x00004c00010b7983 */ /* 0x000f640000300800 */
[----:B------:R-:W-:-:S02]  /*22510*/  FFMA R0, R3, c[0x0][0x188], -R18 ;  /* 0x0000620003007a23 */ /* 0x000fc40000000812 */
[----:B------:R0:W1:Y:S02]  /*22520*/  MUFU.EX2 R3, R2 ;  /* 0x0000000200037308 */ /* 0x0000640000000800 */
[----:B0-----:R-:W-:Y:S02]  /*22530*/  FMUL R2, R0, 1.4426950216293334961 ;  /* 0x3fb8aa3b00027820 */ /* 0x001fe40000400000 */
[----:B----4-:R-:W-:Y:S02]  /*22540*/  FFMA R0, R25, c[0x0][0x188], -R18 ;  /* 0x0000620019007a23 */ /* 0x010fe40000000812 */
[----:B------:R-:W-:Y:S01]  /*22550*/  HMMA.16816.F32.BF16 R24, R20, R26, R4 ;  /* 0x0000001a1418723c */ /* 0x000fe20000041804 */
[----:B-----5:R-:W-:Y:S01]  /*22560*/  STL.64 [R1+0x1c90], R10 ;  /* 0x001c900a01007387 */ /* 0x020fe20000100a00 */
[----:B--2---:R0:W-:Y:S03]  /*22570*/  STL.64 [R1+0x1c88], R8 ;  /* 0x001c880801007387 */ /* 0x0041e60000100a00 */
[----:B0-----:R-:W2:Y:S01]  /*22580*/  LDL.LU R8, [R1+0x50] ;  /* 0x0000500001087983 */ /* 0x001ea20000300800 */
[----:B------:R-:W2:Y:S02]  /*22590*/  LDL.LU R9, [R1+0x54] ;  /* 0x0000540001097983 */ /* 0x000ea40000300800 */
[----:B------:R-:W2:Y:S02]  /*225a0*/  LDL.LU R10, [R1+0x58] ;  /* 0x00005800010a7983 */ /* 0x000ea40000300800 */
[----:B------:R-:W2:Y:S01]  /*225b0*/  LDL.LU R11, [R1+0x5c] ;  /* 0x00005c00010b7983 */ /* 0x000ea20000300800 */
[----:B------:R-:W4:Y:S01]  /*225c0*/  LDL.LU R12, [R1+0x428] ;  /* 0x00042800010c7983 */ /* 0x000f220000300800 */
[----:B-1----:R-:W-:Y:S02]  /*225d0*/  STL [R1+0x5b0], R3 ;  /* 0x0005b00301007387 */ /* 0x002fe40000100800 */
[----:B------:R-:W2:Y:S01]  /*225e0*/  LDL.LU.64 R6, [R1+0x1c98] ;  /* 0x001c980001067983 */ /* 0x000ea20000300a00 */
[----:B------:R-:W0:Y:S02]  /*225f0*/  MUFU.EX2 R2, R2 ;  /* 0x0000000200027308 */ /* 0x000e240000000800 */
[----:B0-----:R0:W-:Y:S06]  /*22600*/  STL [R1+0x5a4], R2 ;  /* 0x0005a40201007387 */ /* 0x0011ec0000100800 */
[----:B------:R1:W-:Y:S02]  /*22610*/  STL.64 [R1+0x2e0], R24 ;  /* 0x0002e01801007387 */ /* 0x0003e40000100a00 */
[----:B------:R5:W-:Y:S02]  /*22620*/  STL.64 [R1+0x2e8], R26 ;  /* 0x0002e81a01007387 */ /* 0x000be40000100a00 */
[----:B0-----:R-:W-:-:S02]  /*22630*/  FMUL R2, R0, 1.4426950216293334961 ;  /* 0x3fb8aa3b00027820 */ /* 0x001fc40000400000 */
[----:B---3--:R-:W-:Y:S02]  /*22640*/  FFMA R0, R19, c[0x0][0x188], -R18 ;  /* 0x0000620013007a23 */ /* 0x008fe40000000812 */
[----:B------:R-:W3:Y:S01]  /*22650*/  LDL.LU R18, [R1+0x42c] ;  /* 0x00042c0001127983 */ /* 0x000ee20000300800 */
[----:B-1----:R-:W3:Y:S02]  /*22660*/  LDL.LU R24, [R1] ;  /* 0x0000000001187983 */ /* 0x002ee40000300800 */
[----:B------:R-:W3:Y:S02]  /*22670*/  LDL.LU R25, [R1+0x4] ;  /* 0x0000040001197983 */ /* 0x000ee40000300800 */
[----:B-----5:R-:W5:Y:S01]  /*22680*/  LDL.LU R26, [R1+0x8] ;  /* 0x00000800011a7983 */ /* 0x020f620000300800 */
[----:B------:R-:W5:Y:S01]  /*22690*/  LDL.LU R27, [R1+0xc] ;  /* 0x00000c00011b7983 */ /* 0x000f620000300800 */
[----:B--2---:R-:W-:Y:S03]  /*226a0*/  HMMA.16816.F32.BF16 R4, R20, R6, R8 ;  /* 0x000000061404723c */ /* 0x004fe60000041808 */
[----:B------:R-:W2:Y:S01]  /*226b0*/  LDL.LU.64 R10, [R1+0x1c90] ;  /* 0x001c9000010a7983 */ /* 0x000ea20000300a00 */
[----:B------:R-:W2:Y:S11]  /*226c0*/  LDL.LU.64 R8, [R1+0x1c88] ;  /* 0x001c880001087983 */ /* 0x000eb60000300a00 */
[----:B------:R-:W-:Y:S08]  /*226d0*/  @!UPT UIADD3 URZ, URZ, URZ, URZ ;  /* 0x0000003f3f3ff290 */ /* 0x000ff0000fffe03f */
[----:B------:R-:W-:Y:S01]  /*226e0*/  STL.64 [R1+0x2d0], R4 ;  /* 0x0002d00401007387 */ /* 0x000fe20000100a00 */
[----:B------:R0:W-:Y:S03]  /*226f0*/  STL.64 [R1+0x2d8], R6 ;  /* 0x0002d80601007387 */ /* 0x0001e60000100a00 */
[----:B0-----:R-:W2:Y:S01]  /*22700*/  LDL.LU.64 R6, [R1+0x1c80] ;  /* 0x001c800001067983 */ /* 0x001ea20000300a00 */
[----:B------:R-:W2:Y:S01]  /*22710*/  LDL.LU R5, [R1+0x1c78] ;  /* 0x001c780001057983 */ /* 0x000ea20000300800 */
[----:B------:R0:W1:Y:S02]  /*22720*/  MUFU.EX2 R29, R2 ;  /* 0x00000002001d7308 */ /* 0x0000640000000800 */
[----:B0-----:R-:W-:-:S06]  /*22730*/  FMUL R2, R0, 1.4426950216293334961 ;  /* 0x3fb8aa3b00027820 */ /* 0x001fcc0000400000 */
[----:B------:R-:W0:Y:S01]  /*22740*/  MUFU.EX2 R2, R2 ;  /* 0x0000000200027308 */ /* 0x000e220000000800 */
[----:B-1----:R-:W-:Y:S04]  /*22750*/  STL [R1+0x5ac], R29 ;  /* 0x0005ac1d01007387 */ /* 0x002fe80000100800 */
[----:B0-----:R-:W-:Y:S01]  /*22760*/  STL [R1+0x5a8], R2 ;  /* 0x0005a80201007387 */ /* 0x001fe20000100800 */
[----:B--2---:R-:W-:Y:S02]  /*22770*/  FFMA R0, R5, c[0x0][0x188], -R17 ;  /* 0x0000620005007a23 */ /* 0x004fe40000000811 */
[----:B------:R-:W-:Y:S01]  /*22780*/  HMMA.16816.F32.BF16 R4, R20, R6, R8 ;  /* 0x000000061404723c */ /* 0x000fe20000041808 */
[----:B------:R-:W2:Y:S01]  /*22790*/  LDL.LU.64 R10, [R1+0x1c70] ;  /* 0x001c7000010a7983 */ /* 0x000ea20000300a00 */
[----:B------:R-:W2:Y:S11]  /*227a0*/  LDL.LU.64 R8, [R1+0x1c68] ;  /* 0x001c680001087983 */ /* 0x000eb60000300a00 */
[----:B------:R-:W-:Y:S10]  /*227b0*/  @!UPT UIADD3 URZ, URZ, URZ, URZ ;  /* 0x0000003f3f3ff290 */ /* 0x000ff4000fffe03f */
[----:B------:R-:W-:Y:S01]  /*227c0*/  STL.64 [R1+0x2c0], R4 ;  /* 0x0002c00401007387 */ /* 0x000fe20000100a00 */
[----:B------:R0:W-:Y:S03]  /*227d0*/  STL.64 [R1+0x2c8], R6 ;  /* 0x0002c80601007387 */ /* 0x0001e60000100a00 */
[----:B0-----:R-:W2:Y:S01]  /*227e0*/  LDL.LU.64 R6, [R1+0x1c60] ;  /* 0x001c600001067983 */ /* 0x001ea20000300a00 */
[----:B------:R-:W2:Y:S03]  /*227f0*/  LDL.LU.64 R4, [R1+0x1c58] ;  /* 0x001c580001047983 */ /* 0x000ea60000300a00 */
[----:B------:R-:W0:Y:S01]  /*22800*/  S2R R19, SR_TID.X ;  /* 0x0000000000137919 */ /* 0x000e220000002100 */
[----:B------:R-:W-:Y:S02]  /*22810*/  FMUL R2, R0, 1.4426950216293334961 ;  /* 0x3fb8aa3b00027820 */ /* 0x000fe40000400000 */
[----:B------:R-:W1:Y:S01]  /*22820*/  S2R R0, SR_TID.X ;  /* 0x0000000000007919 */ /* 0x000e620000002100 */
[----:B0-----:R-:W-:Y:S01]  /*22830*/  LOP3.LUT R19, R19, 0x7, RZ, 0xc0, !PT ;  /* 0x0000000713137812 */ /* 0x001fe200078ec0ff */
[----:B-1----:R-:W-:-:S04]  /*22840*/  IMAD.SHL.U32 R0, R0, 0x2, RZ ;  /* 0x0000000200007824 */ /* 0x002fc800078e00ff */
[----:B------:R-:W-:-:S05]  /*22850*/  IMAD R19, R19, 0x110, RZ ;  /* 0x0000011013137824 */ /* 0x000fca00078e02ff */
[----:B------:R-:W-:-:S04]  /*22860*/  LOP3.LUT R19, R19, 0x30, R0, 0x78, !PT ;  /* 0x0000003013137812 */ /* 0x000fc800078e7800 */
[----:B------:R-:W-:Y:S01]  /*22870*/  LOP3.LUT R19, R19, 0x40, RZ, 0x3c, !PT ;  /* 0x0000004013137812 */ /* 0x000fe200078e3cff */
[----:B--2---:R-:W-:Y:S11]  /*22880*/  HMMA.16816.F32.BF16 R4, R20, R14, R4 ;  /* 0x0000000e1404723c */ /* 0x004ff60000041804 */
[----:B------:R-:W-:Y:S11]  /*22890*/  @!UPT UIADD3 URZ, URZ, URZ, URZ ;  /* 0x0000003f3f3ff290 */ /* 0x000ff6000fffe03f */
[----:B------:R-:W-:Y:S01]  /*228a0*/  @!UPT UIADD3 URZ, URZ, URZ, URZ ;  /* 0x0000003f3f3ff290 */ /* 0x000fe2000fffe03f */
[----:B------:R-:W-:Y:S01]  /*228b0*/  STL.64 [R1+0x2b0], R4 ;  /* 0x0002b00401007387 */ /* 0x000fe20000100a00 */
[----:B------:R-:W-:Y:S02]  /*228c0*/  STL.64 [R1+0x2b8], R6 ;  /* 0x0002b80601007387 */ /* 0x000fe40000100a00 */
[----:B------:R-:W0:Y:S02]  /*228d0*/  LDSM.16.M88.4 R4, [R19+0x10000] ;  /* 0x010000001304783b */ /* 0x000e240000000200 */
[----:B0-----:R-:W-:Y:S02]  /*228e0*/  STL.64 [R1+0x160], R4 ;  /* 0x0001600401007387 */ /* 0x001fe40000100a00 */
[----:B------:R0:W-:Y:S02]  /*228f0*/  STL.64 [R1+0x168], R6 ;  /* 0x0001680601007387 */ /* 0x0001e40000100a00 */
[----:B0-----:R-:W2:Y:S01]  /*22900*/  LDL.LU.64 R6, [R1+0x1c50] ;  /* 0x001c500001067983 */ /* 0x001ea20000300a00 */
[----:B------:R-:W-:-:S02]  /*22910*/  FFMA R0, R13, c[0x0][0x188], -R17 ;  /* 0x000062000d007a23 */ /* 0x000fc40000000811 */
[----:B------:R-:W0:Y:S01]  /*22920*/  MUFU.EX2 R13, R2 ;  /* 0x00000002000d7308 */ /* 0x000e220000000800 */
[----:B------:R-:W-:Y:S02]  /*22930*/  MOV R15, R4 ;  /* 0x00000004000f7202 */ /* 0x000fe40000000f00 */
[----:B------:R-:W-:Y:S02]  /*22940*/  MOV R14, R5 ;  /* 0x00000005000e7202 */ /* 0x000fe40000000f00 */
[----:B------:R-:W3:Y:S04]  /*22950*/  LDL.LU.64 R4, [R1+0x1c48] ;  /* 0x001c480001047983 */ /* 0x000ee80000300a00 */
[----:B0-----:R-:W-:Y:S01]  /*22960*/  STL [R1+0x5a0], R13 ;  /* 0x0005a00d01007387 */ /* 0x001fe20000100800 */
[----:B--2---:R-:W-:Y:S11]  /*22970*/  HMMA.16816.F32.BF16 R8, R20, R6, R8 ;  /* 0x000000061408723c */ /* 0x004ff60000041808 */
[----:B------:R-:W-:Y:S11]  /*22980*/  @!UPT UIADD3 URZ, URZ, URZ, URZ ;  /* 0x0000003f3f3ff290 */ /* 0x000ff6000fffe03f */
[----:B------:R-:W-:Y:S01]  /*22990*/  @!UPT UIADD3 URZ, URZ, URZ, URZ ;  /* 0x0000003f3f3ff290 */ /* 0x000fe2000fffe03f */
[----:B------:R-:W-:Y:S01]  /*229a0*/  STL.64 [R1+0x220], R8 ;  /* 0x0002200801007387 */ /* 0x000fe20000100a00 */
[----:B------:R0:W-:Y:S03]  /*229b0*/  STL.64 [R1+0x228], R10 ;  /* 0x0002280a01007387 */ /* 0x0001e60000100a00 */
[----:B0-----:R-:W5:Y:S01]  /*229c0*/  LDL.LU.64 R10, [R1+0x1c40] ;  /* 0x001c4000010a7983 */ /* 0x001f620000300a00 */
[----:B------:R-:W2:Y:S02]  /*229d0*/  LDL.LU.64 R8, [R1+0x1c38] ;  /* 0x001c380001087983 */ /* 0x000ea40000300a00 */
[----:B------:R-:W-:Y:S02]  /*229e0*/  FMUL R2, R0, 1.4426950216293334961 ;  /* 0x3fb8aa3b00027820 */ /* 0x000fe40000400000 */
[----:B----4-:R-:W-:Y:S02]  /*229f0*/  FFMA R0, R12, c[0x0][0x188], -R17 ;  /* 0x000062000c007a23 */ /* 0x010fe40000000811 */
[----:B------:R-:W0:Y:S01]  /*22a00*/  MUFU.EX2 R12, R2 ;  /* 0x00000002000c7308 */ /* 0x000e220000000800 */
[----:B---3--:R1:W-:Y:S04]  /*22a10*/  STL.64 [R1+0x1b58], R4 ;  /* 0x001b580401007387 */ /* 0x0083e80000100a00 */
[----:B0-----:R-:W-:Y:S01]  /*22a20*/  STL [R1+0x424], R12 ;  /* 0x0004240c01007387 */ /* 0x001fe20000100800 */
[----:B------:R0:W-:Y:S02]  /*22a30*/  STL.64 [R1+0x1c08], R14 ;  /* 0x001c080e01007387 */ /* 0x0001e40000100a00 */
[----:B------:R-:W-:Y:S02]  /*22a40*/  STL.64 [R1+0x1c00], R12 ;  /* 0x001c000c01007387 */ /* 0x000fe40000100a00 */
[----:B------:R-:W-:-:S02]  /*22a50*/  FMUL R2, R0, 1.4426950216293334961 ;  /* 0x3fb8aa3b00027820 */ /* 0x000fc40000400000 */
[----:B------:R-:W-:Y:S02]  /*22a60*/  FFMA R0, R18, c[0x0][0x188], -R17 ;  /* 0x0000620012007a23 */ /* 0x000fe40000000811 */
[----:B------:R-:W3:Y:S01]  /*22a70*/  S2R R18, SR_TID.X ;  /* 0x0000000000127919 */ /* 0x000ee20000002100 */
[----:B-1----:R1:W4:Y:S01]  /*22a80*/  MUFU.EX2 R4, R2 ;  /* 0x0000000200047308 */ /* 0x0023220000000800 */
[----:B0-----:R-:W-:Y:S01]  /*22a90*/  MOV R15, R16 ;  /* 0x00000010000f7202 */ /* 0x001fe20000000f00 */
[----:B------:R-:W-:Y:S01]  /*22aa0*/  IMAD.MOV.U32 R14, RZ, RZ, R28 ;  /* 0x000000ffff0e7224 */ /* 0x000fe200078e001c */
[----:B-----5:R-:W-:Y:S01]  /*22ab0*/  HMMA.16816.F32.BF16 R24, R20, R10, R24 ;  /* 0x0000000a1418723c */ /* 0x020fe20000041818 */
[----:B------:R-:W5:Y:S01]  /*22ac0*/  LDL R11, [R1+0x5a4] ;  /* 0x0005a400010b7983 */ /* 0x000f620000100800 */
[----:B--2---:R-:W-:Y:S11]  /*22ad0*/  STL.64 [R1+0x1b60], R8 ;  /* 0x001b600801007387 */ /* 0x004ff60000100a00 */
[----:B------:R-:W-:Y:S10]  /*22ae0*/  @!UPT UIADD3 URZ, URZ, URZ, URZ ;  /* 0x0000003f3f3ff290 */ /* 0x000ff4000fffe03f */
[----:B------:R-:W-:Y:S01]  /*22af0*/  STL.64 [R1+0x210], R24 ;  /* 0x0002101801007387 */ /* 0x000fe20000100a00 */
[----:B------:R-:W-:Y:S02]  /*22b00*/  STL.64 [R1+0x218], R26 ;  /* 0x0002181a01007387 */ /* 0x000fe40000100a00 */
[----:B------:R-:W0:Y:S02]  /*22b10*/  LDSM.16.M88.4 R24, [R19+0x10800] ;  /* 0x010800001318783b */ /* 0x000e240000000200 */
[----:B0-----:R-:W-:Y:S01]  /*22b20*/  MOV R6, R24 ;  /* 0x0000001800067202 */ /* 0x001fe20000000f00 */
[----:B------:R3:W-:Y:S01]  /*22b30*/  STL.64 [R1+0x80], R24 ;  /* 0x0000801801007387 */ /* 0x0007e20000100a00 */
[----:B-1----:R-:W-:Y:S01]  /*22b40*/  IMAD.MOV.U32 R2, RZ, RZ, R25 ;  /* 0x000000ffff027224 */ /* 0x002fe200078e0019 */
[C---:B---3--:R-:W-:Y:S02]  /*22b50*/  SHF.L.U32 R25, R18.reuse, 0x1, RZ ;  /* 0x0000000112197819 */ /* 0x048fe400000006ff */
[----:B------:R-:W-:-:S02]  /*22b60*/  LOP3.LUT R24, R18, 0x7, RZ, 0xc0, !PT ;  /* 0x0000000712187812 */ /* 0x000fc400078ec0ff */
[----:B------:R-:W0:Y:S04]  /*22b70*/  LDSM.16.M88.4 R16, [R19+0x11000] ;  /* 0x011000001310783b */ /* 0x000e280000000200 */
[----:B------:R1:W-:Y:S04]  /*22b80*/  STL.64 [R1+0x88], R26 ;  /* 0x0000881a01007387 */ /* 0x0003e80000100a00 */
[----:B-1----:R-:W2:Y:S01]  /*22b90*/  LDL.LU.64 R26, [R1+0x1c30] ;  /* 0x001c3000011a7983 */ /* 0x002ea20000300a00 */
[----:B----4-:R-:W-:Y:S03]  /*22ba0*/  STL [R1+0x42c], R4 ;  /* 0x00042c0401007387 */ /* 0x010fe60000100800 */
[----:B0-----:R-:W-:Y:S01]  /*22bb0*/  STL.64 [R1+0x70], R16 ;  /* 0x0000701001007387 */ /* 0x001fe20000100a00 */
[----:B------:R0:W-:Y:S01]  /*22bc0*/  STL.64 [R1+0x78], R18 ;  /* 0x0000781201007387 */ /* 0x0001e20000100a00 */
[----:B------:R-:W-:Y:S01]  /*22bd0*/  MOV R28, R16 ;  /* 0x00000010001c7202 */ /* 0x000fe20000000f00 */
[----:B------:R-:W-:Y:S01]  /*22be0*/  IMAD.MOV.U32 R7, RZ, RZ, R17 ;  /* 0x000000ffff077224 */ /* 0x000fe200078e0011 */
[----:B0-----:R-:W2:Y:S01]  /*22bf0*/  LDL.LU.64 R18, [R1+0x1c28] ;  /* 0x001c280001127983 */ /* 0x001ea20000300a00 */
[----:B------:R-:W2:Y:S02]  /*22c00*/  LDL.LU.64 R16, [R1+0x1c20] ;  /* 0x001c200001107983 */ /* 0x000ea40000300a00 */
[----:B------:R-:W-:-:S04]  /*22c10*/  FMUL R0, R0, 1.4426950216293334961 ;  /* 0x3fb8aa3b00007820 */ /* 0x000fc80000400000 */
[----:B------:R0:W1:Y:S02]  /*22c20*/  MUFU.EX2 R5, R0 ;  /* 0x0000000000057308 */ /* 0x0000640000000800 */
[----:B0-----:R-:W-:-:S05]  /*22c30*/  IMAD R0, R24, 0x110, RZ ;  /* 0x0000011018007824 */ /* 0x001fca00078e02ff */
[----:B------:R-:W-:-:S04]  /*22c40*/  LOP3.LUT R0, R0, 0x30, R25, 0x78, !PT ;  /* 0x0000003000007812 */ /* 0x000fc800078e7819 */
[----:B------:R-:W-:Y:S01]  /*22c50*/  LOP3.LUT R0, R0, 0x40, RZ, 0x3c, !PT ;  /* 0x0000004000007812 */ /* 0x000fe200078e3cff */
[----:B-1----:R-:W-:Y:S01]  /*22c60*/  STL [R1+0x428], R5 ;  /* 0x0004280501007387 */ /* 0x002fe20000100800 */
[C---:B--2---:R-:W-:Y:S03]  /*22c70*/  HMMA.16816.F32.BF16 R16, R20.reuse, R26, R16 ;  /* 0x0000001a1410723c */ /* 0x044fe60000041810 */
[----:B------:R-:W0:Y:S11]  /*22c80*/  LDSM.16.M88.4 R24, [R0+0x11800] ;  /* 0x011800000018783b */ /* 0x000e360000000200 */
[----:B------:R-:W-:Y:S09]  /*22c90*/  @!UPT UIADD3 URZ, URZ, URZ, URZ ;  /* 0x0000003f3f3ff290 */ /* 0x000ff2000fffe03f */
[----:B------:R1:W-:Y:S01]  /*22ca0*/  STL.64 [R1+0x250], R16 ;  /* 0x0002501001007387 */ /* 0x0003e20000100a00 */
[----:B------:R-:W-:Y:S03]  /*22cb0*/  STL.64 [R1+0x258], R18 ;  /* 0x0002581201007387 */ /* 0x000fe60000100a00 */
[----:B0-----:R-:W-:Y:S01]  /*22cc0*/  STL.64 [R1+0x60], R24 ;  /* 0x0000601801007387 */ /* 0x001fe20000100a00 */
[----:B-1----:R-:W-:Y:S01]  /*22cd0*/  MOV R17, R24 ;  /* 0x0000001800117202 */ /* 0x002fe20000000f00 */
[----:B------:R-:W-:Y:S01]  /*22ce0*/  STL.64 [R1+0x68], R26 ;  /* 0x0000681a01007387 */ /* 0x000fe20000100a00 */
[----:B------:R-:W-:Y:S02]  /*22cf0*/  MOV R16, R25 ;  /* 0x0000001900107202 */ /* 0x000fe40000000f00 */
[----:B------:R-:W0:Y:S04]  /*22d00*/  LDSM.16.M88.4 R24, [R0+0x12000] ;  /* 0x012000000018783b */ /* 0x000e280000000200 */
[----:B0-----:R-:W-:Y:S01]  /*22d10*/  STL.64 [R1+0x50], R24 ;  /* 0x0000501801007387 */ /* 0x001fe20000100a00 */
[----:B------:R0:W-:Y:S02]  /*22d20*/  STL.64 [R1+0x58], R26 ;  /* 0x0000581a01007387 */ /* 0x0001e40000100a00 */
[----:B------:R-:W-:Y:S01]  /*22d30*/  IMAD.MOV.U32 R19, RZ, RZ, R24 ;  /* 0x000000ffff137224 */ /* 0x000fe200078e0018 */
[----:B------:R-:W-:Y:S01]  /*22d40*/  MOV R18, R25 ;  /* 0x0000001900127202 */ /* 0x000fe20000000f00 */
[----:B0-----:R-:W2:Y:S01]  /*22d50*/  LDL.LU.64 R26, [R1+0x1c18] ;  /* 0x001c1800011a7983 */ /* 0x001ea20000300a00 */
[----:B------:R-:W2:Y:S02]  /*22d60*/  LDL.LU.64 R24, [R1+0x1c10] ;  /* 0x001c100001187983 */ /* 0x000ea40000300a00 */
[----:B--2---:R-:W-:Y:S01]  /*22d70*/  HMMA.16816.F32.BF16 R20, R20, R14, R24 ;  /* 0x0000000e1414723c */ /* 0x004fe20000041818 */
[----:B------:R-:W2:Y:S01]  /*22d80*/  LDL.LU.64 R14, [R1+0x1c08] ;  /* 0x001c0800010e7983 */ /* 0x000ea20000300a00 */
[----:B------:R-:W3:Y:S05]  /*22d90*/  LDL.LU.64 R12, [R1+0x1c00] ;  /* 0x001c0000010c7983 */ /* 0x000eea0000300a00 */
[----:B-----5:R-:W-:-:S02]  /*22da0*/  F2FP.BF16.PACK_AB R24, R11, R3 ;  /* 0x000000030b18723e */ /* 0x020fc400000010ff */
[----:B------:R-:W4:Y:S11]  /*22db0*/  LDL.LU R3, [R1+0x434] ;  /* 0x0004340001037983 */ /* 0x000f360000300800 */
[----:B------:R-:W-:Y:S03]  /*22dc0*/  @!UPT UIADD3 URZ, URZ, URZ, URZ ;  /* 0x0000003f3f3ff290 */ /* 0x000fe6000fffe03f */
[----:B------:R-:W-:Y:S01]  /*22dd0*/  STL.64 [R1+0x2a0], R20 ;  /* 0x0002a01401007387 */ /* 0x000fe20000100a00 */
[----:B------:R-:W-:Y:S02]  /*22de0*/  STL.64 [R1+0x2a8], R22 ;  /* 0x0002a81601007387 */ /* 0x000fe40000100a00 */
[----:B------:R-:W5:Y:S02]  /*22df0*/  LDL.LU R8, [R1+0xb0] ;  /* 0x0000b00001087983 */ /* 0x000f640000300800 */
[----:B------:R-:W5:Y:S01]  /*22e00*/  LDL.LU R9, [R1+0xb4] ;  /* 0x0000b40001097983 */ /* 0x000f620000300800 */
[----:B------:R-:W2:Y:S01]  /*22e10*/  LDL.LU R10, [R1+0xb8] ;  /* 0x0000b800010a7983 */ /* 0x000ea20000300800 */
[----:B------:R-:W2:Y:S03]  /*22e20*/  LDL.LU R11, [R1+0xbc] ;  /* 0x0000bc00010b7983 */ /* 0x000ea60000300800 */
[----:B--2---:R0:W-:Y:S04]  /*22e30*/  STL.64 [R1+0x1b70], R10 ;  /* 0x001b700a01007387 */ /* 0x0041e80000100a00 */
[----:B0-----:R-:W2:Y:S01]  /*22e40*/  LDL.LU R11, [R1+0x430] ;  /* 0x00043000010b7983 */ /* 0x001ea20000300800 */
[----:B-----5:R0:W-:Y:S01]  /*22e50*/  STL.64 [R1+0x1b68], R8 ;  /* 0x001b680801007387 */ /* 0x0201e20000100a00 */
[----:B---3--:R-:W-:-:S02]  /*22e60*/  F2FP.BF16.PACK_AB R25, R12, R13 ;  /* 0x0000000d0c19723e */ /* 0x008fc400000010ff */
[----:B0-----:R-:W-:Y:S01]  /*22e70*/  MOV R8, R19 ;  /* 0x0000001300087202 */ /* 0x001fe20000000f00 */
[----:B------:R-:W-:Y:S01]  /*22e80*/  IMAD.MOV.U32 R9, RZ, RZ, R18 ;  /* 0x000000ffff097224 */ /* 0x000fe200078e0012 */
[----:B--2---:R-:W-:Y:S04]  /*22e90*/  STL [R1+0x1b90], R11 ;  /* 0x001b900b01007387 */ /* 0x004fe80000100800 */
[----:B------:R0:W-:Y:S02]  /*22ea0*/  STL.64 [R1+0x1b88], R8 ;  /* 0x001b880801007387 */ /* 0x0001e40000100a00 */
[----:B------:R-:W2:Y:S02]  /*22eb0*/  LDL.LU R12, [R1+0x1bf8] ;  /* 0x001bf800010c7983 */ /* 0x000ea40000300800 */
[----:B------:R-:W2:Y:S01]  /*22ec0*/  LDL.LU R13, [R1+0x1bf4] ;  /* 0x001bf400010d7983 */ /* 0x000ea20000300800 */
[----:B------:R-:W3:Y:S01]  /*22ed0*/  LDL.LU R10, [R1+0x444] ;  /* 0x00044400010a7983 */ /* 0x000ee20000300800 */
[----:B0-----:R-:W-:-:S02]  /*22ee0*/  MOV R8, R17 ;  /* 0x0000001100087202 */ /* 0x001fc40000000f00 */
[----:B------:R-:W-:Y:S01]  /*22ef0*/  MOV R9, R16 ;  /* 0x0000001000097202 */ /* 0x000fe20000000f00 */
[----:B------:R-:W-:Y:S01]  /*22f00*/  MOV R16, R15 ;  /* 0x0000000f00107202 */ /* 0x000fe20000000f00 */
[----:B---3--:R-:W-:Y:S03]  /*22f10*/  STL [R1+0x1bb0], R10 ;  /* 0x001bb00a01007387 */ /* 0x008fe60000100800 */
[----:B------:R0:W-:Y:S02]  /*22f20*/  STL.64 [R1+0x1ba8], R8 ;  /* 0x001ba80801007387 */ /* 0x0001e40000100a00 */
[----:B0-----:R-:W-:Y:S01]  /*22f30*/  IMAD.MOV.U32 R8, RZ, RZ, R28 ;  /* 0x000000ffff087224 */ /* 0x001fe200078e001c */
[----:B------:R-:W-:Y:S01]  /*22f40*/  MOV R9, R7 ;  /* 0x0000000700097202 */ /* 0x000fe20000000f00 */
[----:B------:R-:W3:Y:S04]  /*22f50*/  LDL.LU R28, [R1+0x1bf0] ;  /* 0x001bf000011c7983 */ /* 0x000ee80000300800 */
[----:B------:R0:W-:Y:S02]  /*22f60*/  STL.64 [R1+0x1bc8], R8 ;  /* 0x001bc80801007387 */ /* 0x0001e40000100a00 */
[----:B0-----:R-:W-:Y:S01]  /*22f70*/  MOV R8, R6 ;  /* 0x0000000600087202 */ /* 0x001fe20000000f00 */
[----:B------:R-:W-:-:S05]  /*22f80*/  IMAD.MOV.U32 R9, RZ, RZ, R2 ;  /* 0x000000ffff097224 */ /* 0x000fca00078e0002 */
[----:B------:R0:W-:Y:S01]  /*22f90*/  STL.64 [R1+0x1be0], R8 ;  /* 0x001be00801007387 */ /* 0x0001e20000100a00 */
[----:B------:R-:W5:Y:S03]  /*22fa0*/  LDL R7, [R1+0x5a8] ;  /* 0x0005a80001077983 */ /* 0x000f660000100800 */
[----:B0-----:R-:W2:Y:S01]  /*22fb0*/  LDL.LU R8, [R1+0x90] ;  /* 0x0000900001087983 */ /* 0x001ea20000300800 */
[----:B------:R-:W2:Y:S02]  /*22fc0*/  LDL.LU R9, [R1+0x94] ;  /* 0x0000940001097983 */ /* 0x000ea40000300800 */
[----:B------:R-:W2:Y:S02]  /*22fd0*/  LDL.LU R10, [R1+0x98] ;  /* 0x00009800010a7983 */ /* 0x000ea40000300800 */
[----:B------:R-:W2:Y:S01]  /*22fe0*/  LDL.LU R11, [R1+0x9c] ;  /* 0x00009c00010b7983 */ /* 0x000ea20000300800 */
[----:B------:R-:W2:Y:S01]  /*22ff0*/  LDL.LU R2, [R1+0x440] ;  /* 0x0004400001027983 */ /* 0x000ea20000300800 */
[----:B------:R-:W2:Y:S01]  /*23000*/  LDL.LU R15, [R1+0x448] ;  /* 0x00044800010f7983 */ /* 0x000ea20000300800 */
[----:B------:R-:W-:-:S02]  /*23010*/  MOV R17, R14 ;  /* 0x0000000e00117202 */ /* 0x000fc40000000f00 */
[----:B--2---:R-:W-:Y:S01]  /*23020*/  STL [R1+0x1b80], R15 ;  /* 0x001b800f01007387 */ /* 0x004fe20000100800 */
[----:B------:R0:W-:Y:S03]  /*23030*/  STL.64 [R1+0x1b78], R12 ;  /* 0x001b780c01007387 */ /* 0x0001e60000100a00 */
[----:B0-----:R-:W2:Y:S01]  /*23040*/  LDL.LU R12, [R1+0xc0] ;  /* 0x0000c000010c7983 */ /* 0x001ea20000300800 */
[----:B------:R-:W2:Y:S02]  /*23050*/  LDL.LU R13, [R1+0xc4] ;  /* 0x0000c400010d7983 */ /* 0x000ea40000300800 */
[----:B------:R-:W2:Y:S02]  /*23060*/  LDL.LU R14, [R1+0xc8] ;  /* 0x0000c800010e7983 */ /* 0x000ea40000300800 */
[----:B------:R-:W2:Y:S02]  /*23070*/  LDL.LU R15, [R1+0xcc] ;  /* 0x0000cc00010f7983 */ /* 0x000ea40000300800 */
[----:B--2---:R-:W-:Y:S01]  /*23080*/  STL.64 [R1+0x1ba0], R14 ;  /* 0x001ba00e01007387 */ /* 0x004fe20000100a00 */
        /* <DEDUP_REMOVED lines=10> */
[----:B------:R-:W2:Y:S01]  /*23130*/  LDL.LU R15, [R1+0xec] ;  /* 0x0000ec00010f7983 */ /* 0x000ea20000300800 */
[----:B-----5:R-:W-:-:S02]  /*23140*/  F2FP.BF16.PACK_AB R26, R7, R29 ;  /* 0x0000001d071a723e */ /* 0x020fc400000010ff */
[----:B------:R-:W-:Y:S01]  /*23150*/  F2FP.BF16.PACK_AB R27, R5, R4 ;  /* 0x00000004051b723e */ /* 0x000fe200000010ff */
[----:B---3--:R-:W-:Y:S01]  /*23160*/  IMAD.MOV.U32 R23, RZ, RZ, R28 ;  /* 0x000000ffff177224 */ /* 0x008fe200078e001c */
[----:B------:R-:W0:Y:S05]  /*23170*/  LDSM.16.M88.4 R4, [R0+0x12800] ;  /* 0x012800000004783b */ /* 0x000e2a0000000200 */
[C---:B------:R-:W-:Y:S01]  /*23180*/  HMMA.16816.F32.BF16 R16, R24.reuse, R16, R8 ;  /* 0x000000101810723c */ /* 0x040fe20000041808 */
[----:B--2---:R-:W-:Y:S01]  /*23190*/  STL.64 [R1+0x1bd8], R14 ;  /* 0x001bd80e01007387 */ /* 0x004fe20000100a00 */
[----:B------:R1:W-:Y:S03]  /*231a0*/  STL.64 [R1+0x1bd0], R12 ;  /* 0x001bd00c01007387 */ /* 0x0003e60000100a00 */
[----:B-1----:R-:W2:Y:S01]  /*231b0*/  LDL.LU R12, [R1+0xf0] ;  /* 0x0000f000010c7983 */ /* 0x002ea20000300800 */
[----:B------:R-:W2:Y:S02]  /*231c0*/  LDL.LU R13, [R1+0xf4] ;  /* 0x0000f400010d7983 */ /* 0x000ea40000300800 */
[----:B------:R-:W2:Y:S02]  /*231d0*/  LDL.LU R14, [R1+0xf8] ;  /* 0x0000f800010e7983 */ /* 0x000ea40000300800 */
[----:B------:R-:W2:Y:S01]  /*231e0*/  LDL.LU R15, [R1+0xfc] ;  /* 0x0000fc00010f7983 */ /* 0x000ea20000300800 */
[----:B------:R-:W3:Y:S01]  /*231f0*/  LDL.LU R29, [R1+0x1bec] ;  /* 0x001bec00011d7983 */ /* 0x000ee20000300800 */
[----:B------:R-:W5:Y:S02]  /*23200*/  LDL.LU R20, [R1+0xa0] ;  /* 0x0000a00001147983 */ /* 0x000f640000300800 */
[----:B------:R-:W5:Y:S02]  /*23210*/  LDL.LU R21, [R1+0xa4] ;  /* 0x0000a40001157983 */ /* 0x000f640000300800 */
[----:B------:R-:W5:Y:S01]  /*23220*/  LDL.LU R22, [R1+0xa8] ;  /* 0x0000a80001167983 */ /* 0x000f620000300800 */
[----:B------:R-:W2:Y:S01]  /*23230*/  LDL.LU R28, [R1+0x1be8] ;  /* 0x001be800011c7983 */ /* 0x000ea20000300800 */
[----:B------:R-:W2:Y:S05]  /*23240*/  LDL.LU.64 R8, [R1+0x1be0] ;  /* 0x001be00001087983 */ /* 0x000eaa0000300a00 */
[----:B------:R-:W-:Y:S02]  /*23250*/  STL.64 [R1+0x290], R16 ;  /* 0x0002901001007387 */ /* 0x000fe40000100a00 */
[----:B------:R-:W-:Y:S02]  /*23260*/  STL.64 [R1+0x298], R18 ;  /* 0x0002981201007387 */ /* 0x000fe40000100a00 */
[----:B------:R-:W1:Y:S01]  /*23270*/  LDSM.16.M88.4 R16, [R0+0x13000] ;  /* 0x013000000010783b */ /* 0x000e620000000200 */
[C---:B--2---:R-:W-:Y:S03]  /*23280*/  HMMA.16816.F32.BF16 R8, R24.reuse, R8, R12 ;  /* 0x000000081808723c */ /* 0x044fe6000004180c */
[----:B------:R-:W2:Y:S01]  /*23290*/  LDL.LU.64 R14, [R1+0x1bd8] ;  /* 0x001bd800010e7983 */ /* 0x000ea20000300a00 */
[----:B------:R-:W2:Y:S11]  /*232a0*/  LDL.LU.64 R12, [R1+0x1bd0] ;  /* 0x001bd000010c7983 */ /* 0x000eb60000300a00 */
[----:B------:R-:W-:Y:S08]  /*232b0*/  @!UPT UIADD3 URZ, URZ, URZ, URZ ;  /* 0x0000003f3f3ff290 */ /* 0x000ff0000fffe03f */
[----:B------:R0:W-:Y:S01]  /*232c0*/  STL.64 [R1+0x280], R8 ;  /* 0x0002800801007387 */ /* 0x0001e20000100a00 */
[----:B------:R2:W-:Y:S03]  /*232d0*/  STL.64 [R1+0x288], R10 ;  /* 0x0002880a01007387 */ /* 0x0005e60000100a00 */
[----:B0-----:R-:W2:Y:S01]  /*232e0*/  LDL.LU.64 R8, [R1+0x1bc8] ;  /* 0x001bc80001087983 */ /* 0x001ea20000300a00 */
[----:B------:R-:W-:Y:S02]  /*232f0*/  STL.64 [R1+0x40], R4 ;  /* 0x0000400401007387 */ /* 0x000fe40000100a00 */
[----:B------:R-:W-:Y:S01]  /*23300*/  STL.64 [R1+0x48], R6 ;  /* 0x0000480601007387 */ /* 0x000fe20000100a00 */
[----:B--2---:R-:W-:Y:S01]  /*23310*/  HMMA.16816.F32.BF16 R8, R24, R8, R12 ;  /* 0x000000081808723c */ /* 0x004fe2000004180c */
[----:B------:R-:W2:Y:S01]  /*23320*/  LDL.LU.64 R14, [R1+0x1bc0] ;  /* 0x001bc000010e7983 */ /* 0x000ea20000300a00 */
[----:B------:R-:W2:Y:S11]  /*23330*/  LDL.LU.64 R12, [R1+0x1bb8] ;  /* 0x001bb800010c7983 */ /* 0x000eb60000300a00 */
[----:B------:R-:W-:Y:S10]  /*23340*/  @!UPT UIADD3 URZ, URZ, URZ, URZ ;  /* 0x0000003f3f3ff290 */ /* 0x000ff4000fffe03f */
[----:B------:R-:W-:Y:S01]  /*23350*/  STL.64 [R1+0x270], R8 ;  /* 0x0002700801007387 */ /* 0x000fe20000100a00 */
[----:B------:R0:W-:Y:S03]  /*23360*/  STL.64 [R1+0x278], R10 ;  /* 0x0002780a01007387 */ /* 0x0001e60000100a00 */
[----:B0-----:R-:W2:Y:S01]  /*23370*/  LDL.LU R10, [R1+0x1bb0] ;  /* 0x001bb000010a7983 */ /* 0x001ea20000300800 */
[----:B------:R-:W3:Y:S02]  /*23380*/  LDL.LU.64 R8, [R1+0x1ba8] ;  /* 0x001ba80001087983 */ /* 0x000ee40000300a00 */
[----:B------:R-:W-:-:S04]  /*23390*/  FFMA R0, R2, c[0x0][0x188], -R28 ;  /* 0x0000620002007a23 */ /* 0x000fc8000000081c */
[----:B------:R-:W-:-:S06]  /*233a0*/  FMUL R2, R0, 1.4426950216293334961 ;  /* 0x3fb8aa3b00027820 */ /* 0x000fcc0000400000 */
[----:B------:R-:W0:Y:S01]  /*233b0*/  MUFU.EX2 R2, R2 ;  /* 0x0000000200027308 */ /* 0x000e220000000800 */
[----:B-1----:R-:W-:Y:S01]  /*233c0*/  STL.64 [R1+0x30], R16 ;  /* 0x0000301001007387 */ /* 0x002fe20000100a00 */
[----:B------:R-:W-:Y:S02]  /*233d0*/  STL.64 [R1+0x38], R18 ;  /* 0x0000381201007387 */ /* 0x000fe40000100a00 */
[----:B--2---:R-:W-:Y:S02]  /*233e0*/  FFMA R0, R10, c[0x0][0x188], -R28 ;  /* 0x000062000a007a23 */ /* 0x004fe4000000081c */
[----:B---3--:R-:W-:Y:S01]  /*233f0*/  HMMA.16816.F32.BF16 R8, R24, R8, R12 ;  /* 0x000000081808723c */ /* 0x008fe2000004180c */
[----:B------:R-:W2:Y:S01]  /*23400*/  LDL.LU.64 R14, [R1+0x1ba0] ;  /* 0x001ba000010e7983 */ /* 0x000ea20000300a00 */
[----:B0-----:R-:W-:Y:S02]  /*23410*/  STL [R1+0x414], R2 ;  /* 0x0004140201007387 */ /* 0x001fe40000100800 */
[----:B------:R-:W2:Y:S11]  /*23420*/  LDL.LU.64 R12, [R1+0x1b98] ;  /* 0x001b9800010c7983 */ /* 0x000eb60000300a00 */
[----:B------:R-:W-:Y:S08]  /*23430*/  @!UPT UIADD3 URZ, URZ, URZ, URZ ;  /* 0x0000003f3f3ff290 */ /* 0x000ff0000fffe03f */
[----:B------:R-:W-:Y:S01]  /*23440*/  STL.64 [R1+0x260], R8 ;  /* 0x0002600801007387 */ /* 0x000fe20000100a00 */
[----:B------:R0:W-:Y:S03]  /*23450*/  STL.64 [R1+0x268], R10 ;  /* 0x0002680a01007387 */ /* 0x0001e60000100a00 */
[----:B0-----:R-:W3:Y:S01]  /*23460*/  LDL.LU R11, [R1+0x1b90] ;  /* 0x001b9000010b7983 */ /* 0x001ee20000300800 */
[----:B------:R-:W2:Y:S02]  /*23470*/  LDL.LU.64 R8, [R1+0x1b88] ;  /* 0x001b880001087983 */ /* 0x000ea40000300a00 */
[----:B------:R-:W-:-:S06]  /*23480*/  FMUL R2, R0, 1.4426950216293334961 ;  /* 0x3fb8aa3b00027820 */ /* 0x000fcc0000400000 */
[----:B------:R-:W0:Y:S01]  /*23490*/  MUFU.EX2 R2, R2 ;  /* 0x0000000200027308 */ /* 0x000e220000000800 */
[--C-:B---3--:R-:W-:Y:S02]  /*234a0*/  FFMA R0, R11, c[0x0][0x188], -R28.reuse ;  /* 0x000062000b007a23 */ /* 0x108fe4000000081c */
[C---:B--2---:R-:W-:Y:S01]  /*234b0*/  HMMA.16816.F32.BF16 R8, R24.reuse, R8, R12 ;  /* 0x000000081808723c */ /* 0x044fe2000004180c */
[----:B------:R-:W2:Y:S01]  /*234c0*/  LDL.LU R15, [R1+0x1b80] ;  /* 0x001b8000010f7983 */ /* 0x000ea20000300800 */
[----:B0-----:R-:W-:Y:S02]  /*234d0*/  STL [R1+0x420], R2 ;  /* 0x0004200201007387 */ /* 0x001fe40000100800 */
[----:B------:R-:W3:Y:S11]  /*234e0*/  LDL.LU.64 R12, [R1+0x1b78] ;  /* 0x001b7800010c7983 */ /* 0x000ef60000300a00 */
[----:B------:R-:W-:Y:S08]  /*234f0*/  @!UPT UIADD3 URZ, URZ, URZ, URZ ;  /* 0x0000003f3f3ff290 */ /* 0x000ff0000fffe03f */
[----:B------:R-:W-:Y:S01]  /*23500*/  STL.64 [R1+0x240], R8 ;  /* 0x0002400801007387 */ /* 0x000fe20000100a00 */
[----:B------:R0:W-:Y:S03]  /*23510*/  STL.64 [R1+0x248], R10 ;  /* 0x0002480a01007387 */ /* 0x0001e60000100a00 */
[----:B0-----:R-:W2:Y:S01]  /*23520*/  LDL.LU.64 R10, [R1+0x1b70] ;  /* 0x001b7000010a7983 */ /* 0x001ea20000300a00 */
[----:B------:R-:W2:Y:S02]  /*23530*/  LDL.LU.64 R8, [R1+0x1b68] ;  /* 0x001b680001087983 */ /* 0x000ea40000300a00 */
[----:B------:R-:W-:Y:S02]  /*23540*/  FMUL R0, R0, 1.4426950216293334961 ;  /* 0x3fb8aa3b00007820 */ /* 0x000fe40000400000 */
[----:B----4-:R-:W-:Y:S02]  /*23550*/  FFMA R2, R3, c[0x0][0x188], -R28 ;  /* 0x0000620003027a23 */ /* 0x010fe4000000081c */
[----:B------:R-:W0:Y:S02]  /*23560*/  S2R R3, SR_TID.X ;  /* 0x0000000000037919 */ /* 0x000e240000002100 */
[----:B------:R-:W1:Y:S02]  /*23570*/  MUFU.EX2 R0, R0 ;  /* 0x0000000000007308 */ /* 0x000e640000000800 */
[----:B------:R-:W-:Y:S01]  /*23580*/  STL [R1+0x1950], R28 ;  /* 0x0019501c01007387 */ /* 0x000fe20000100800 */
[----:B------:R-:W-:Y:S01]  /*23590*/  FMUL R2, R2, 1.4426950216293334961 ;  /* 0x3fb8aa3b02027820 */ /* 0x000fe20000400000 */
[----:B0-----:R-:W-:Y:S01]  /*235a0*/  LOP3.LUT R14, R3, 0x7, RZ, 0xc0, !PT ;  /* 0x00000007030e7812 */ /* 0x001fe200078ec0ff */
[C---:B-----5:R-:W-:Y:S08]  /*235b0*/  HMMA.16816.F32.BF16 R16, R24.reuse, R16, R20 ;  /* 0x000000101810723c */ /* 0x060ff00000041814 */
[----:B--2---:R-:W-:Y:S01]  /*235c0*/  HMMA.16816.F32.BF16 R4, R24, R4, R8 ;  /* 0x000000041804723c */ /* 0x004fe20000041808 */
[----:B------:R-:W2:Y:S01]  /*235d0*/  LDL.LU.64 R8, [R1+0x1b60] ;  /* 0x001b600001087983 */ /* 0x000ea20000300a00 */
[----:B-1----:R0:W-:Y:S02]  /*235e0*/  STL [R1+0x41c], R0 ;  /* 0x00041c0001007387 */ /* 0x0021e40000100800 */
[----:B0-----:R-:W-:Y:S01]  /*235f0*/  FFMA R0, R15, c[0x0][0x188], -R29 ;  /* 0x000062000f007a23 */ /* 0x001fe2000000081d */
[----:B------:R-:W-:-:S03]  /*23600*/  SHF.L.U32 R15, R3, 0x1, RZ ;  /* 0x00000001030f7819 */ /* 0x000fc600000006ff */
[----:B------:R-:W-:Y:S02]  /*23610*/  FMUL R3, R0, 1.4426950216293334961 ;  /* 0x3fb8aa3b00037820 */ /* 0x000fe40000400000 */
[----:B------:R0:W1:Y:S02]  /*23620*/  MUFU.EX2 R0, R2 ;  /* 0x0000000200007308 */ /* 0x0000640000000800 */
[----:B0-----:R-:W-:Y:S11]  /*23630*/  IMAD R2, R14, 0x110, RZ ;  /* 0x000001100e027824 */ /* 0x001ff600078e02ff */
[----:B------:R-:W-:Y:S01]  /*23640*/  @!UPT UIADD3 URZ, URZ, URZ, URZ ;  /* 0x0000003f3f3ff290 */ /* 0x000fe2000fffe03f */
[----:B------:R-:W-:Y:S01]  /*23650*/  MOV R28, R7 ;  /* 0x00000007001c7202 */ /* 0x000fe20000000f00 */
[----:B------:R0:W-:Y:S01]  /*23660*/  STL.64 [R1+0x230], R4 ;  /* 0x0002300401007387 */ /* 0x0001e20000100a00 */
[----:B------:R-:W-:-:S03]  /*23670*/  LOP3.LUT R2, R2, 0x30, R15, 0x78, !PT ;  /* 0x0000003002027812 */ /* 0x000fc600078e780f */
[----:B------:R-:W-:Y:S01]  /*23680*/  STL [R1+0x238], R6 ;  /* 0x0002380601007387 */ /* 0x000fe20000100800 */
[----:B------:R-:W-:-:S03]  /*23690*/  LOP3.LUT R2, R2, 0x40, RZ, 0x3c, !PT ;  /* 0x0000004002027812 */ /* 0x000fc600078e3cff */
[----:B0-----:R-:W4:Y:S01]  /*236a0*/  LDL.LU.64 R4, [R1+0x1b58] ;  /* 0x001b580001047983 */ /* 0x001f220000300a00 */
[----:B------:R-:W-:Y:S02]  /*236b0*/  STL [R1+0x1a80], R28 ;  /* 0x001a801c01007387 */ /* 0x000fe40000100800 */
[----:B-1----:R-:W-:Y:S02]  /*236c0*/  STL [R1+0x418], R0 ;  /* 0x0004180001007387 */ /* 0x002fe40000100800 */
[----:B------:R-:W-:Y:S01]  /*236d0*/  STL.64 [R1+0x1b30], R26 ;  /* 0x001b301a01007387 */ /* 0x000fe20000100a00 */
[----:B------:R-:W-:Y:S02]  /*236e0*/  STL.64 [R1+0x1b28], R24 ;  /* 0x001b281801007387 */ /* 0x000fe40000100a00 */
[----:B------:R-:W0:Y:S02]  /*236f0*/  LDSM.16.M88.4 R24, [R2+0x13800] ;  /* 0x013800000218783b */ /* 0x000e240000000200 */
[----:B------:R-:W1:Y:S02]  /*23700*/  LDSM.16.M88.4 R20, [R2+0x14000] ;  /* 0x014000000214783b */ /* 0x000e640000000200 */
[----:B------:R-:W-:Y:S02]  /*23710*/  STL.64 [R1+0x200], R16 ;  /* 0x0002001001007387 */ /* 0x000fe40000100a00 */
[----:B------:R-:W-:Y:S02]  /*23720*/  STL.64 [R1+0x208], R18 ;  /* 0x0002081201007387 */ /* 0x000fe40000100a00 */
[----:B------:R-:W5:Y:S04]  /*23730*/  LDSM.16.M88.4 R16, [R2+0x14800] ;  /* 0x014800000210783b */ /* 0x000f680000000200 */
[----:B0-----:R-:W-:Y:S01]  /*23740*/  STL.64 [R1+0x20], R24 ;  /* 0x0000201801007387 */ /* 0x001fe20000100a00 */
[----:B------:R-:W-:Y:S02]  /*23750*/  STL.64 [R1+0x28], R26 ;  /* 0x0000281a01007387 */ /* 0x000fe40000100a00 */
[----:B------:R-:W2:Y:S02]  /*23760*/  LDL.LU R0, [R1+0x44c] ;  /* 0x00044c0001007983 */ /* 0x000ea40000300800 */
[----:B-1----:R-:W-:Y:S01]  /*23770*/  STL.64 [R1+0x10], R20 ;  /* 0x0000101401007387 */ /* 0x002fe20000100a00 */
[----:B------:R-:W-:Y:S02]  /*23780*/  STL.64 [R1+0x18], R22 ;  /* 0x0000181601007387 */ /* 0x000fe40000100a00 */
[----:B------:R-:W0:Y:S04]  /*23790*/  LDSM.16.M88.4 R20, [R2+0x15000] ;  /* 0x015000000214783b */ /* 0x000e280000000200 */
[----:B------:R-:W2:Y:S02]  /*237a0*/  LDL.LU R28, [R1+0x43c] ;  /* 0x00043c00011c7983 */ /* 0x000ea40000300800 */
[----:B-----5:R-:W-:Y:S01]  /*237b0*/  STL.64 [R1], R16 ;  /* 0x0000001001007387 */ /* 0x020fe20000100a00 */
[----:B------:R-:W-:Y:S02]  /*237c0*/  STL.64 [R1+0x8], R18 ;  /* 0x0000081201007387 */ /* 0x000fe40000100a00 */
[----:B------:R-:W1:Y:S02]  /*237d0*/  LDSM.16.M88.4 R16, [R2+0x15800] ;  /* 0x015800000210783b */ /* 0x000e640000000200 */
[----:B------:R-:W-:Y:S04]  /*237e0*/  LDSM.16.M88.4 R24, [R2+0x17800] ;  /* 0x017800000218783b */ /* 0x000fe80000000200 */
[----:B0-----:R0:W-:Y:S04]  /*237f0*/  STL.64 [R1+0x1ae8], R22 ;  /* 0x001ae81601007387 */ /* 0x0011e80000100a00 */
[----:B0-----:R-:W5:Y:S01]  /*23800*/  LDL.LU R23, [R1+0x438] ;  /* 0x0004380001177983 */ /* 0x001f620000300800 */
[----:B------:R0:W-:Y:S03]  /*23810*/  STL.64 [R1+0x1ae0], R20 ;  /* 0x001ae01401007387 */ /* 0x0001e60000100a00 */
[----:B0-----:R-:W2:Y:S04]  /*23820*/  LDL.LU.64 R20, [R1] ;  /* 0x0000000001147983 */ /* 0x001ea80000300a00 */
[----:B--2---:R0:W-:Y:S04]  /*23830*/  STL.64 [R1+0x1b00], R20 ;  /* 0x001b001401007387 */ /* 0x0041e80000100a00 */
[----:B0-----:R-:W2:Y:S01]  /*23840*/  LDL.LU.64 R20, [R1+0x10] ;  /* 0x0000100001147983 */ /* 0x001ea20000300a00 */
[----:B-----5:R-:W-:Y:S03]  /*23850*/  STL [R1+0x1b20], R23 ;  /* 0x001b201701007387 */ /* 0x020fe60000100800 */
[----:B--2---:R0:W-:Y:S04]  /*23860*/  STL.64 [R1+0x1b18], R20 ;  /* 0x001b181401007387 */ /* 0x0041e80000100a00 */
[----:B0-----:R-:W2:Y:S01]  /*23870*/  LDL.LU.64 R20, [R1+0x20] ;  /* 0x0000200001147983 */ /* 0x001ea20000300a00 */
[----:B-1----:R-:W-:Y:S02]  /*23880*/  STL.64 [R1+0x1ad8], R18 ;  /* 0x001ad81201007387 */ /* 0x002fe40000100a00 */
[----:B------:R3:W-:Y:S02]  /*23890*/  STL.64 [R1+0x1ad0], R16 ;  /* 0x001ad01001007387 */ /* 0x0007e40000100a00 */
[----:B---3--:R-:W-:-:S02]  /*238a0*/  IMAD.MOV.U32 R16, RZ, RZ, R12 ;  /* 0x000000ffff107224 */ /* 0x008fc400078e000c */
[----:B------:R-:W3:Y:S01]  /*238b0*/  LDL.LU R12, [R1+0x1b50] ;  /* 0x001b5000010c7983 */ /* 0x000ee20000300800 */
[----:B------:R-:W-:Y:S01]  /*238c0*/  MOV R18, R8 ;  /* 0x0000000800127202 */ /* 0x000fe20000000f00 */
[----:B------:R-:W-:Y:S01]  /*238d0*/  IMAD.MOV.U32 R19, RZ, RZ, R9 ;  /* 0x000000ffff137224 */ /* 0x000fe200078e0009 */
[----:B----4-:R-:W-:Y:S02]  /*238e0*/  MOV R17, R4 ;  /* 0x0000000400117202 */ /* 0x010fe40000000f00 */
[----:B------:R-:W4:Y:S01]  /*238f0*/  LDL.LU R4, [R1+0x1b4c] ;  /* 0x001b4c0001047983 */ /* 0x000f220000300800 */
[----:B------:R-:W5:Y:S02]  /*23900*/  LDL.LU R8, [R1+0x1b48] ;  /* 0x001b480001087983 */ /* 0x000f640000300800 */
[----:B------:R-:W2:Y:S02]  /*23910*/  LDL.LU R9, [R1+0x1b44] ;  /* 0x001b440001097983 */ /* 0x000ea40000300800 */
[----:B------:R-:W-:Y:S01]  /*23920*/  STL.64 [R1+0x1af8], R18 ;  /* 0x001af81201007387 */ /* 0x000fe20000100a00 */
[----:B------:R0:W-:Y:S02]  /*23930*/  STL.64 [R1+0x1af0], R16 ;  /* 0x001af01001007387 */ /* 0x0001e40000100a00 */
[----:B0-----:R-:W-:-:S02]  /*23940*/  MOV R16, R5 ;  /* 0x0000000500107202 */ /* 0x001fc40000000f00 */
[----:B------:R-:W2:Y:S01]  /*23950*/  LDL.LU R5, [R1+0x1b40] ;  /* 0x001b400001057983 */ /* 0x000ea20000300800 */
[----:B------:R-:W5:Y:S02]  /*23960*/  LDL.LU R17, [R1+0x3d4] ;  /* 0x0003d40001117983 */ /* 0x000f640000300800 */
[----:B------:R-:W-:Y:S01]  /*23970*/  IMAD.MOV.U32 R19, RZ, RZ, R13 ;  /* 0x000000ffff137224 */ /* 0x000fe200078e000d */
[----:B---3--:R-:W-:Y:S02]  /*23980*/  MOV R18, R12 ;  /* 0x0000000c00127202 */ /* 0x008fe40000000f00 */
[----:B------:R-:W3:Y:S01]  /*23990*/  LDL.LU R12, [R1+0x1b3c] ;  /* 0x001b3c00010c7983 */ /* 0x000ee20000300800 */
[----:B------:R-:W3:Y:S02]  /*239a0*/  LDL.LU R13, [R1+0x1b38] ;  /* 0x001b3800010d7983 */ /* 0x000ee40000300800 */
[----:B------:R4:W-:Y:S02]  /*239b0*/  STL.64 [R1+0x1b10], R18 ;  /* 0x001b101201007387 */ /* 0x0009e40000100a00 */
[----:B----4-:R-:W-:Y:S01]  /*239c0*/  MOV R19, R4 ;  /* 0x0000000400137202 */ /* 0x010fe20000000f00 */
[----:B--2---:R-:W-:Y:S01]  /*239d0*/  IMAD.MOV.U32 R18, RZ, RZ, R5 ;  /* 0x000000ffff127224 */ /* 0x004fe200078e0005 */
[----:B-----5:R0:W-:Y:S04]  /*239e0*/  STL.64 [R1+0x1b08], R16 ;  /* 0x001b081001007387 */ /* 0x0201e80000100a00 */
[----:B------:R-:W1:Y:S01]  /*239f0*/  LDSM.16.M88.4 R4, [R2+0x16000] ;  /* 0x016000000204783b */ /* 0x000e620000000200 */
[----:B0-----:R-:W-:-:S02]  /*23a00*/  MOV R16, R9 ;  /* 0x0000000900107202 */ /* 0x001fc40000000f00 */
[----:B------:R-:W-:Y:S02]  /*23a10*/  MOV R17, R8 ;  /* 0x0000000800117202 */ /* 0x000fe40000000f00 */
[----:B------:R-:W0:Y:S04]  /*23a20*/  LDSM.16.M88.4 R8, [R2+0x16800] ;  /* 0x016800000208783b */ /* 0x000e280000000200 */
[----:B-1----:R-:W-:Y:S01]  /*23a30*/  STL [R1+0x18e4], R6 ;  /* 0x0018e40601007387 */ /* 0x002fe20000100800 */
[----:B------:R-:W-:Y:S03]  /*23a40*/  STL [R1+0x18e0], R7 ;  /* 0x0018e00701007387 */ /* 0x000fe60000100800 */
[----:B0-----:R0:W-:Y:S01]  /*23a50*/  STL [R1+0x1ab4], R8 ;  /* 0x001ab40801007387 */ /* 0x0011e20000100800 */
[----:B------:R1:W-:Y:S02]  /*23a60*/  STL [R1+0x1ab0], R9 ;  /* 0x001ab00901007387 */ /* 0x0003e40000100800 */
[----:B------:R-:W-:Y:S02]  /*23a70*/  STL [R1+0x1874], R10 ;  /* 0x0018740a01007387 */ /* 0x000fe40000100800 */
[----:B------:R3:W-:Y:S01]  /*23a80*/  STL [R1+0x1870], R11 ;  /* 0x0018700b01007387 */ /* 0x0007e20000100800 */
[----:B0-----:R-:W2:Y:S01]  /*23a90*/  LDL.LU R8, [R1+0x3f0] ;  /* 0x0003f00001087983 */ /* 0x001ea20000300800 */
[----:B-1----:R-:W2:Y:S02]  /*23aa0*/  LDL.LU R9, [R1+0x3f4] ;  /* 0x0003f40001097983 */ /* 0x002ea40000300800 */
[----:B---3--:R-:W-:Y:S01]  /*23ab0*/  IMAD.MOV.U32 R11, RZ, RZ, R12 ;  /* 0x000000ffff0b7224 */ /* 0x008fe200078e000c */
[----:B------:R-:W-:-:S02]  /*23ac0*/  MOV R10, R13 ;  /* 0x0000000d000a7202 */ /* 0x000fc40000000f00 */
[----:B------:R-:W0:Y:S04]  /*23ad0*/  LDSM.16.M88.4 R12, [R2+0x17000] ;  /* 0x01700000020c783b */ /* 0x000e280000000200 */
[----:B0-----:R-:W-:Y:S01]  /*23ae0*/  STL [R1+0x1ab8], R15 ;  /* 0x001ab80f01007387 */ /* 0x001fe20000100800 */
[----:B------:R-:W-:Y:S02]  /*23af0*/  STL.64 [R1+0xa0], R24 ;  /* 0x0000a01801007387 */ /* 0x000fe40000100a00 */
[----:B------:R0:W-:Y:S02]  /*23b00*/  STL.64 [R1+0xa8], R26 ;  /* 0x0000a81a01007387 */ /* 0x0001e40000100a00 */
[----:B0-----:R-:W2:Y:S01]  /*23b10*/  LDL.LU.64 R26, [R1+0x1b30] ;  /* 0x001b3000011a7983 */ /* 0x001ea20000300a00 */
[----:B------:R-:W2:Y:S01]  /*23b20*/  LDL.LU.64 R24, [R1+0x1b28] ;  /* 0x001b280001187983 */ /* 0x000ea20000300a00 */
[----:B------:R0:W1:Y:S02]  /*23b30*/  MUFU.EX2 R2, R3 ;  /* 0x0000000300027308 */ /* 0x0000640000000800 */
[----:B0-----:R-:W-:Y:S01]  /*23b40*/  MOV R3, R21 ;  /* 0x0000001500037202 */ /* 0x001fe20000000f00 */
[----:B--2---:R-:W-:Y:S11]  /*23b50*/  HMMA.16816.F32.BF16 R8, R24, R20, R8 ;  /* 0x000000141808723c */ /* 0x004ff60000041808 */
[----:B------:R-:W-:Y:S11]  /*23b60*/  @!UPT UIADD3 URZ, URZ, URZ, URZ ;  /* 0x0000003f3f3ff290 */ /* 0x000ff6000fffe03f */
[----:B------:R-:W-:Y:S01]  /*23b70*/  @!UPT UIADD3 URZ, URZ, URZ, URZ ;  /* 0x0000003f3f3ff290 */ /* 0x000fe2000fffe03f */
[----:B------:R-:W-:Y:S01]  /*23b80*/  STL.64 [R1+0x1f0], R8 ;  /* 0x0001f00801007387 */ /* 0x000fe20000100a00 */
[----:B-1----:R-:W-:Y:S02]  /*23b90*/  STL [R1+0x410], R2 ;  /* 0x0004100201007387 */ /* 0x002fe40000100800 */
[----:B------:R0:W-:Y:S02]  /*23ba0*/  STL.64 [R1+0x1f8], R10 ;  /* 0x0001f80a01007387 */ /* 0x0001e40000100a00 */
[----:B------:R-:W2:Y:S01]  /*23bb0*/  LDL.LU R23, [R1+0x1b20] ;  /* 0x001b200001177983 */ /* 0x000ea20000300800 */
[----:B0-----:R-:W-:Y:S02]  /*23bc0*/  MOV R10, R20 ;  /* 0x00000014000a7202 */ /* 0x001fe40000000f00 */
[----:B------:R-:W3:Y:S01]  /*23bd0*/  LDL.LU.64 R20, [R1+0x1b18] ;  /* 0x001b180001147983 */ /* 0x000ee20000300a00 */
[----:B------:R-:W-:-:S04]  /*23be0*/  FFMA R0, R0, c[0x0][0x188], -R29 ;  /* 0x0000620000007a23 */ /* 0x000fc8000000081d */
[----:B------:R-:W-:-:S04]  /*23bf0*/  FMUL R2, R0, 1.4426950216293334961 ;  /* 0x3fb8aa3b00027820 */ /* 0x000fc80000400000 */
[----:B------:R-:W0:Y:S02]  /*23c00*/  MUFU.EX2 R6, R2 ;  /* 0x0000000200067308 */ /* 0x000e240000000800 */
[----:B0-----:R-:W-:Y:S01]  /*23c10*/  STL [R1+0x3f0], R6 ;  /* 0x0003f00601007387 */ /* 0x001fe20000100800 */
[C---:B---3--:R-:W-:Y:S01]  /*23c20*/  HMMA.16816.F32.BF16 R16, R24.reuse, R20, R16 ;  /* 0x000000141810723c */ /* 0x048fe20000041810 */
[----:B------:R-:W-:Y:S01]  /*23c30*/  IMAD.MOV.U32 R9, RZ, RZ, R20 ;  /* 0x000000ffff097224 */ /* 0x000fe200078e0014 */
[----:B------:R-:W-:Y:S11]  /*23c40*/  MOV R11, R21 ;  /* 0x00000015000b7202 */ /* 0x000ff60000000f00 */
[----:B------:R-:W-:Y:S10]  /*23c50*/  @!UPT UIADD3 URZ, URZ, URZ, URZ ;  /* 0x0000003f3f3ff290 */ /* 0x000ff4000fffe03f */
[----:B------:R-:W-:Y:S01]  /*23c60*/  STL.64 [R1+0x1e0], R16 ;  /* 0x0001e01001007387 */ /* 0x000fe20000100a00 */
[----:B------:R0:W-:Y:S03]  /*23c70*/  STL.64 [R1+0x1e8], R18 ;  /* 0x0001e81201007387 */ /* 0x0001e60000100a00 */
[----:B0-----:R-:W3:Y:S01]  /*23c80*/  LDL.LU.64 R18, [R1+0x1b10] ;  /* 0x001b100001127983 */ /* 0x001ee20000300a00 */
[----:B------:R-:W3:Y:S02]  /*23c90*/  LDL.LU.64 R16, [R1+0x1b08] ;  /* 0x001b080001107983 */ /* 0x000ee40000300a00 */
[----:B------:R-:W3:Y:S02]  /*23ca0*/  LDL.LU.64 R20, [R1+0x1b00] ;  /* 0x001b000001147983 */ /* 0x000ee40000300a00 */
[----:B--2---:R-:W-:Y:S01]  /*23cb0*/  FFMA R0, R23, c[0x0][0x188], -R29 ;  /* 0x0000620017007a23 */ /* 0x004fe2000000081d */
[----:B---3--:R-:W-:Y:S01]  /*23cc0*/  HMMA.16816.F32.BF16 R16, R24, R20, R16 ;  /* 0x000000141810723c */ /* 0x008fe20000041810 */
[----:B------:R-:W-:Y:S01]  /*23cd0*/  MOV R15, R20 ;  /* 0x00000014000f7202 */ /* 0x000fe20000000f00 */
[----:B------:R-:W-:Y:S11]  /*23ce0*/  IMAD.MOV.U32 R8, RZ, RZ, R21 ;  /* 0x000000ffff087224 */ /* 0x000ff600078e0015 */
[----:B------:R-:W-:Y:S10]  /*23cf0*/  @!UPT UIADD3 URZ, URZ, URZ, URZ ;  /* 0x0000003f3f3ff290 */ /* 0x000ff4000fffe03f */
[----:B------:R-:W-:Y:S01]  /*23d00*/  STL.64 [R1+0x1d0], R16 ;  /* 0x0001d01001007387 */ /* 0x000fe20000100a00 */
[----:B------:R0:W-:Y:S03]  /*23d10*/  STL.64 [R1+0x1d8], R18 ;  /* 0x0001d81201007387 */ /* 0x0001e60000100a00 */
[----:B0-----:R-:W2:Y:S01]  /*23d20*/  LDL.LU.64 R18, [R1+0x1af8] ;  /* 0x001af80001127983 */ /* 0x001ea20000300a00 */
[----:B------:R-:W2:Y:S02]  /*23d30*/  LDL.LU.64 R16, [R1+0x1af0] ;  /* 0x001af00001107983 */ /* 0x000ea40000300a00 */
[----:B------:R-:W3:Y:S02]  /*23d40*/  LDL.LU.64 R22, [R1+0x1ae8] ;  /* 0x001ae80001167983 */ /* 0x000ee40000300a00 */
[----:B------:R-:W2:Y:S02]  /*23d50*/  LDL.LU.64 R20, [R1+0x1ae0] ;  /* 0x001ae00001147983 */ /* 0x000ea40000300a00 */
[----:B------:R-:W-:-:S02]  /*23d60*/  FMUL R2, R0, 1.4426950216293334961 ;  /* 0x3fb8aa3b00027820 */ /* 0x000fc40000400000 */
[----:B------:R-:W-:-:S04]  /*23d70*/  FFMA R0, R28, c[0x0][0x188], -R29 ;  /* 0x000062001c007a23 */ /* 0x000fc8000000081d */
[----:B------:R-:W-:Y:S01]  /*23d80*/  FMUL R0, R0, 1.4426950216293334961 ;  /* 0x3fb8aa3b00007820 */ /* 0x000fe20000400000 */
[----:B------:R-:W0:Y:S08]  /*23d90*/  MUFU.EX2 R2, R2 ;  /* 0x0000000200027308 */ /* 0x000e300000000800 */
[----:B------:R-:W1:Y:S01]  /*23da0*/  MUFU.EX2 R28, R0 ;  /* 0x00000000001c7308 */ /* 0x000e620000000800 */
[----:B------:R-:W-:Y:S01]  /*23db0*/  STL.64 [R1+0x1ac8], R14 ;  /* 0x001ac80e01007387 */ /* 0x000fe20000100a00 */
[----:B------:R4:W-:Y:S03]  /*23dc0*/  STL.64 [R1+0x1ac0], R12 ;  /* 0x001ac00c01007387 */ /* 0x0009e60000100a00 */
[----:B----4-:R-:W4:Y:S01]  /*23dd0*/  LDL.LU R12, [R1+0x3b0] ;  /* 0x0003b000010c7983 */ /* 0x010f220000300800 */
[----:B------:R-:W4:Y:S02]  /*23de0*/  LDL.LU R13, [R1+0x3b4] ;  /* 0x0003b400010d7983 */ /* 0x000f240000300800 */
[----:B------:R-:W4:Y:S02]  /*23df0*/  LDL.LU R14, [R1+0x3b8] ;  /* 0x0003b800010e7983 */ /* 0x000f240000300800 */
[----:B------:R-:W4:Y:S01]  /*23e00*/  LDL.LU R15, [R1+0x3bc] ;  /* 0x0003bc00010f7983 */ /* 0x000f220000300800 */
[----:B0-----:R-:W-:Y:S01]  /*23e10*/  STL [R1+0x3e0], R2 ;  /* 0x0003e00201007387 */ /* 0x001fe20000100800 */
[C---:B--2---:R-:W-:Y:S11]  /*23e20*/  HMMA.16816.F32.BF16 R16, R24.reuse, R20, R16 ;  /* 0x000000141810723c */ /* 0x044ff60000041810 */
[----:B------:R-:W-:Y:S11]  /*23e30*/  @!UPT UIADD3 URZ, URZ, URZ, URZ ;  /* 0x0000003f3f3ff290 */ /* 0x000ff6000fffe03f */
[----:B------:R-:W-:Y:S01]  /*23e40*/  @!UPT UIADD3 URZ, URZ, URZ, URZ ;  /* 0x0000003f3f3ff290 */ /* 0x000fe2000fffe03f */
[----:B------:R0:W-:Y:S01]  /*23e50*/  STL.64 [R1+0x1c0], R16 ;  /* 0x0001c01001007387 */ /* 0x0001e20000100a00 */
[----:B------:R-:W-:Y:S02]  /*23e60*/  MOV R6, R18 ;  /* 0x0000001200067202 */ /* 0x000fe40000000f00 */
[----:B------:R-:W-:Y:S02]  /*23e70*/  MOV R7, R19 ;  /* 0x0000001300077202 */ /* 0x000fe40000000f00 */
[----:B------:R-:W2:Y:S04]  /*23e80*/  LDL.LU.64 R18, [R1+0x1ad8] ;  /* 0x001ad80001127983 */ /* 0x000ea80000300a00 */
[----:B0-----:R-:W4:Y:S01]  /*23e90*/  LDL.LU.64 R16, [R1+0x1ad0] ;  /* 0x001ad00001107983 */ /* 0x001f220000300a00 */
[----:B-1----:R-:W-:Y:S02]  /*23ea0*/  STL [R1+0x3d0], R28 ;  /* 0x0003d01c01007387 */ /* 0x002fe40000100800 */
[----:B---3--:R-:W-:Y:S02]  /*23eb0*/  STL.64 [R1+0x1998], R22 ;  /* 0x0019981601007387 */ /* 0x008fe40000100a00 */
[----:B------:R0:W-:Y:S02]  /*23ec0*/  STL.64 [R1+0x1990], R20 ;  /* 0x0019901401007387 */ /* 0x0001e40000100a00 */
[----:B0-----:R-:W3:Y:S01]  /*23ed0*/  LDL.LU R20, [R1+0x3a0] ;  /* 0x0003a00001147983 */ /* 0x001ee20000300800 */
[----:B------:R-:W3:Y:S02]  /*23ee0*/  LDL.LU R21, [R1+0x3a4] ;  /* 0x0003a40001157983 */ /* 0x000ee40000300800 */
[----:B------:R-:W3:Y:S02]  /*23ef0*/  LDL.LU R22, [R1+0x3a8] ;  /* 0x0003a80001167983 */ /* 0x000ee40000300800 */
[----:B------:R-:W3:Y:S01]  /*23f00*/  LDL.LU R23, [R1+0x3ac] ;  /* 0x0003ac0001177983 */ /* 0x000ee20000300800 */
[C---:B----4-:R-:W-:Y:S08]  /*23f10*/  HMMA.16816.F32.BF16 R12, R24.reuse, R16, R12 ;  /* 0x00000010180c723c */ /* 0x050ff0000004180c */
[----:B---3--:R-:W-:Y:S11]  /*23f20*/  HMMA.16816.F32.BF16 R20, R24, R4, R20 ;  /* 0x000000041814723c */ /* 0x008ff60000041814 */
[----:B------:R-:W-:Y:S04]  /*23f30*/  @!UPT UIADD3 URZ, URZ, URZ, URZ ;  /* 0x0000003f3f3ff290 */ /* 0x000fe8000fffe03f */
[----:B------:R-:W-:Y:S01]  /*23f40*/  STL.64 [R1+0x1b0], R12 ;  /* 0x0001b00c01007387 */ /* 0x000fe20000100a00 */
[----:B------:R0:W-:Y:S03]  /*23f50*/  STL.64 [R1+0x1b8], R14 ;  /* 0x0001b80e01007387 */ /* 0x0001e60000100a00 */
[----:B0-----:R-:W3:Y:S01]  /*23f60*/  LDL.LU.64 R14, [R1+0x1ac8] ;  /* 0x001ac800010e7983 */ /* 0x001ee20000300a00 */
[----:B------:R-:W4:Y:S02]  /*23f70*/  LDL.LU.64 R12, [R1+0x1ac0] ;  /* 0x001ac000010c7983 */ /* 0x000f240000300a00 */
[----:B--2---:R-:W-:Y:S02]  /*23f80*/  STL.64 [R1+0x1988], R18 ;  /* 0x0019881201007387 */ /* 0x004fe40000100a00 */
[----:B------:R0:W-:Y:S02]  /*23f90*/  STL.64 [R1+0x1980], R16 ;  /* 0x0019801001007387 */ /* 0x0001e40000100a00 */
[----:B0-----:R-:W2:Y:S01]  /*23fa0*/  LDL.LU R16, [R1+0x2c0] ;  /* 0x0002c00001107983 */ /* 0x001ea20000300800 */
[----:B------:R0:W-:Y:S02]  /*23fb0*/  STL.64 [R1+0x1a0], R20 ;  /* 0x0001a01401007387 */ /* 0x0001e40000100a00 */
[----:B------:R-:W-:Y:S02]  /*23fc0*/  STL.64 [R1+0x1a8], R22 ;  /* 0x0001a81601007387 */ /* 0x000fe40000100a00 */
[----:B------:R-:W2:Y:S01]  /*23fd0*/  LDL.LU R17, [R1+0x2c4] ;  /* 0x0002c40001117983 */ /* 0x000ea20000300800 */
[----:B------:R-:W5:Y:S01]  /*23fe0*/  LDL.LU R18, [R1+0x2c8] ;  /* 0x0002c80001127983 */ /* 0x000f620000300800 */
[----:B------:R-:W5:Y:S01]  /*23ff0*/  LDL.LU R19, [R1+0x2cc] ;  /* 0x0002cc0001137983 */ /* 0x000f620000300800 */
[----:B0-----:R-:W-:Y:S01]  /*24000*/  MOV R21, R8 ;  /* 0x0000000800157202 */ /* 0x001fe20000000f00 */
[----:B---3--:R-:W-:Y:S01]  /*24010*/  IMAD.MOV.U32 R20, RZ, RZ, R15 ;  /* 0x000000ffff147224 */ /* 0x008fe200078e000f */
[----:B-----5:R-:W-:Y:S01]  /*24020*/  STL.64 [R1+0x19a8], R18 ;  /* 0x0019a81201007387 */ /* 0x020fe20000100a00 */
[----:B--2---:R0:W-:Y:S02]  /*24030*/  STL.64 [R1+0x19a0], R16 ;  /* 0x0019a01001007387 */ /* 0x0041e40000100a00 */
[----:B------:R-:W2:Y:S02]  /*24040*/  LDL.LU R15, [R1+0x1ab8] ;  /* 0x001ab800010f7983 */ /* 0x000ea40000300800 */
[----:B------:R-:W3:Y:S01]  /*24050*/  LDL.LU R8, [R1+0x1ab4] ;  /* 0x001ab40001087983 */ /* 0x000ee20000300800 */
[----:B------:R1:W-:Y:S04]  /*24060*/  STL.64 [R1+0x19b0], R20 ;  /* 0x0019b01401007387 */ /* 0x0003e80000100a00 */
[----:B0-----:R-:W5:Y:S01]  /*24070*/  LDL.LU R16, [R1+0x2d0] ;  /* 0x0002d00001107983 */ /* 0x001f620000300800 */
[----:B------:R-:W5:Y:S02]  /*24080*/  LDL.LU R17, [R1+0x2d4] ;  /* 0x0002d40001117983 */ /* 0x000f640000300800 */
[----:B------:R-:W2:Y:S02]  /*24090*/  LDL.LU R18, [R1+0x2d8] ;  /* 0x0002d80001127983 */ /* 0x000ea40000300800 */
[----:B------:R-:W2:Y:S01]  /*240a0*/  LDL.LU R19, [R1+0x2dc] ;  /* 0x0002dc0001137983 */ /* 0x000ea20000300800 */
[----:B-1----:R-:W-:Y:S01]  /*240b0*/  MOV R20, R9 ;  /* 0x0000000900147202 */ /* 0x002fe20000000f00 */
[----:B------:R-:W-:Y:S01]  /*240c0*/  IMAD.MOV.U32 R21, RZ, RZ, R11 ;  /* 0x000000ffff157224 */ /* 0x000fe200078e000b */
[----:B--2---:R-:W-:Y:S01]  /*240d0*/  STL.64 [R1+0x19c0], R18 ;  /* 0x0019c01201007387 */ /* 0x004fe20000100a00 */
[----:B-----5:R0:W-:Y:S02]  /*240e0*/  STL.64 [R1+0x19b8], R16 ;  /* 0x0019b81001007387 */ /* 0x0201e40000100a00 */
[----:B------:R-:W3:Y:S02]  /*240f0*/  LDL.LU R9, [R1+0x1ab0] ;  /* 0x001ab00001097983 */ /* 0x000ee40000300800 */
[----:B------:R1:W-:Y:S01]  /*24100*/  STL.64 [R1+0x19c8], R20 ;  /* 0x0019c81401007387 */ /* 0x0003e20000100a00 */
[----:B0-----:R-:W2:Y:S01]  /*24110*/  LDL.LU R16, [R1+0x2e0] ;  /* 0x0002e00001107983 */ /* 0x001ea20000300800 */
[----:B------:R-:W2:Y:S02]  /*24120*/  LDL.LU R17, [R1+0x2e4] ;  /* 0x0002e40001117983 */ /* 0x000ea40000300800 */
[----:B------:R-:W5:Y:S02]  /*24130*/  LDL.LU R18, [R1+0x2e8] ;  /* 0x0002e80001127983 */ /* 0x000f640000300800 */
[----:B------:R-:W5:Y:S01]  /*24140*/  LDL.LU R19, [R1+0x2ec] ;  /* 0x0002ec0001137983 */ /* 0x000f620000300800 */
[----:B-1----:R-:W-:-:S02]  /*24150*/  MOV R20, R10 ;  /* 0x0000000a00147202 */ /* 0x002fc40000000f00 */
[----:B------:R-:W-:Y:S01]  /*24160*/  MOV R21, R3 ;  /* 0x0000000300157202 */ /* 0x000fe20000000f00 */
[----:B-----5:R-:W-:Y:S01]  /*24170*/  STL.64 [R1+0x19d8], R18 ;  /* 0x0019d81201007387 */ /* 0x020fe20000100a00 */
[----:B--2---:R-:W-:Y:S03]  /*24180*/  STL.64 [R1+0x19d0], R16 ;  /* 0x0019d01001007387 */ /* 0x004fe60000100a00 */
[----:B------:R0:W-:Y:S02]  /*24190*/  STL.64 [R1+0x19e0], R20 ;  /* 0x0019e01401007387 */ /* 0x0001e40000100a00 */
[----:B0-----:R-:W2:Y:S01]  /*241a0*/  LDL.LU R20, [R1+0x30] ;  /* 0x0000300001147983 */ /* 0x001ea20000300800 */
[----:B------:R-:W2:Y:S03]  /*241b0*/  LDL.LU R21, [R1+0x34] ;  /* 0x0000340001157983 */ /* 0x000ea60000300800 */
[----:B--2---:R0:W-:Y:S01]  /*241c0*/  STL.64 [R1+0x19f8], R20 ;  /* 0x0019f81401007387 */ /* 0x0041e20000100a00 */
[----:B------:R-:W2:Y:S02]  /*241d0*/  LDL.LU R16, [R1+0x2f0] ;  /* 0x0002f00001107983 */ /* 0x000ea40000300800 */
[----:B------:R-:W2:Y:S02]  /*241e0*/  LDL.LU R17, [R1+0x2f4] ;  /* 0x0002f40001117983 */ /* 0x000ea40000300800 */
[----:B------:R-:W5:Y:S01]  /*241f0*/  LDL.LU R18, [R1+0x2f8] ;  /* 0x0002f80001127983 */ /* 0x000f620000300800 */
[----:B------:R-:W5:Y:S04]  /*24200*/  LDL.LU R19, [R1+0x2fc] ;  /* 0x0002fc0001137983 */ /* 0x000f680000300800 */
[----:B0-----:R-:W2:Y:S01]  /*24210*/  LDL.LU R20, [R1+0x40] ;  /* 0x0000400001147983 */ /* 0x001ea20000300800 */
[----:B------:R-:W2:Y:S03]  /*24220*/  LDL.LU R21, [R1+0x44] ;  /* 0x0000440001157983 */ /* 0x000ea60000300800 */
[----:B--2---:R-:W-:Y:S01]  /*24230*/  STL.64 [R1+0x1a10], R20 ;  /* 0x001a101401007387 */ /* 0x004fe20000100a00 */
[----:B-----5:R-:W-:Y:S02]  /*24240*/  STL.64 [R1+0x19f0], R18 ;  /* 0x0019f01201007387 */ /* 0x020fe40000100a00 */
[----:B------:R0:W-:Y:S02]  /*24250*/  STL.64 [R1+0x19e8], R16 ;  /* 0x0019e81001007387 */ /* 0x0001e40000100a00 */
[----:B0-----:R-:W2:Y:S01]  /*24260*/  LDL.LU R16, [R1+0x300] ;  /* 0x0003000001107983 */ /* 0x001ea20000300800 */
[----:B------:R-:W2:Y:S02]  /*24270*/  LDL.LU R17, [R1+0x304] ;  /* 0x0003040001117983 */ /* 0x000ea40000300800 */
[----:B------:R-:W5:Y:S02]  /*24280*/  LDL.LU R18, [R1+0x308] ;  /* 0x0003080001127983 */ /* 0x000f640000300800 */
[----:B------:R-:W5:Y:S01]  /*24290*/  LDL.LU R19, [R1+0x30c] ;  /* 0x00030c0001137983 */ /* 0x000f620000300800 */
[----:B------:R-:W2:Y:S01]  /*242a0*/  LDL.LU R20, [R1+0x50] ;  /* 0x0000500001147983 */ /* 0x000ea20000300800 */
        /* <DEDUP_REMOVED lines=19> */
[----:B--2---:R0:W-:Y:S04]  /*243e0*/  STL.64 [R1+0x1a58], R20 ;  /* 0x001a581401007387 */ /* 0x0041e80000100a00 */
        /* <DEDUP_REMOVED lines=8> */
[----:B-----5:R-:W-:Y:S02]  /*24470*/  STL.64 [R1+0x1a38], R18 ;  /* 0x001a381201007387 */ /* 0x020fe40000100a00 */
[----:B------:R0:W-:Y:S02]  /*24480*/  STL.64 [R1+0x1a30], R16 ;  /* 0x001a301001007387 */ /* 0x0001e40000100a00 */
[----:B0-----:R-:W5:Y:S01]  /*24490*/  LDL.LU R16, [R1+0x330] ;  /* 0x0003300001107983 */ /* 0x001f620000300800 */
[----:B------:R-:W5:Y:S02]  /*244a0*/  LDL.LU R17, [R1+0x334] ;  /* 0x0003340001117983 */ /* 0x000f640000300800 */
[----:B------:R-:W2:Y:S02]  /*244b0*/  LDL.LU R18, [R1+0x338] ;  /* 0x0003380001127983 */ /* 0x000ea40000300800 */
[----:B------:R-:W2:Y:S01]  /*244c0*/  LDL.LU R19, [R1+0x33c] ;  /* 0x00033c0001137983 */ /* 0x000ea20000300800 */
[----:B------:R-:W2:Y:S04]  /*244d0*/  LDL R22, [R1+0x418] ;  /* 0x0004180001167983 */ /* 0x000ea80000100800 */
[----:B------:R-:W2:Y:S04]  /*244e0*/  LDL R23, [R1+0x41c] ;  /* 0x00041c0001177983 */ /* 0x000ea80000100800 */
[----:B--2---:R-:W-:Y:S01]  /*244f0*/  STL.64 [R1+0x1a90], R22 ;  /* 0x001a901601007387 */ /* 0x004fe20000100a00 */
[----:B------:R0:W-:Y:S03]  /*24500*/  STL.64 [R1+0x1a88], R20 ;  /* 0x001a881401007387 */ /* 0x0001e60000100a00 */
[----:B0-----:R-:W2:Y:S04]  /*24510*/  LDL.LU.64 R20, [R1+0xa0] ;  /* 0x0000a00001147983 */ /* 0x001ea80000300a00 */
[----:B--2---:R0:W-:Y:S04]  /*24520*/  STL.64 [R1+0x1aa8], R20 ;  /* 0x001aa81401007387 */ /* 0x0041e80000100a00 */
[----:B0-----:R-:W4:Y:S01]  /*24530*/  LDL.LU R20, [R1+0x380] ;  /* 0x0003800001147983 */ /* 0x001f220000300800 */
[----:B------:R-:W4:Y:S02]  /*24540*/  LDL.LU R21, [R1+0x384] ;  /* 0x0003840001157983 */ /* 0x000f240000300800 */
[----:B------:R-:W4:Y:S02]  /*24550*/  LDL.LU R22, [R1+0x388] ;  /* 0x0003880001167983 */ /* 0x000f240000300800 */
[----:B------:R-:W4:Y:S01]  /*24560*/  LDL.LU R23, [R1+0x38c] ;  /* 0x00038c0001177983 */ /* 0x000f220000300800 */
[----:B------:R-:W-:Y:S01]  /*24570*/  STL.64 [R1+0x1a50], R18 ;  /* 0x001a501201007387 */ /* 0x000fe20000100a00 */
[----:B-----5:R0:W-:Y:S03]  /*24580*/  STL.64 [R1+0x1a48], R16 ;  /* 0x001a481001007387 */ /* 0x0201e60000100a00 */
[----:B0-----:R-:W2:Y:S01]  /*24590*/  LDL.LU R16, [R1+0x340] ;  /* 0x0003400001107983 */ /* 0x001ea20000300800 */
[----:B------:R-:W2:Y:S02]  /*245a0*/  LDL.LU R17, [R1+0x344] ;  /* 0x0003440001117983 */ /* 0x000ea40000300800 */
[----:B------:R-:W5:Y:S02]  /*245b0*/  LDL.LU R18, [R1+0x348] ;  /* 0x0003480001127983 */ /* 0x000f640000300800 */
[----:B------:R-:W5:Y:S02]  /*245c0*/  LDL.LU R19, [R1+0x34c] ;  /* 0x00034c0001137983 */ /* 0x000f640000300800 */
[----:B-----5:R-:W-:Y:S01]  /*245d0*/  STL.64 [R1+0x1a78], R18 ;  /* 0x001a781201007387 */ /* 0x020fe20000100a00 */
[----:B--2---:R0:W-:Y:S03]  /*245e0*/  STL.64 [R1+0x1a70], R16 ;  /* 0x001a701001007387 */ /* 0x0041e60000100a00 */
        /* <DEDUP_REMOVED lines=13> */
[----:B------:R-:W3:Y:S02]  /*246c0*/  LDL.LU R5, [R1+0x394] ;  /* 0x0003940001057983 */ /* 0x000ee40000300800 */
[----:B------:R-:W3:Y:S02]  /*246d0*/  LDL.LU R6, [R1+0x398] ;  /* 0x0003980001067983 */ /* 0x000ee40000300800 */
[----:B------:R-:W3:Y:S01]  /*246e0*/  LDL.LU R7, [R1+0x39c] ;  /* 0x00039c0001077983 */ /* 0x000ee20000300800 */
[C---:B----4-:R-:W-:Y:S08]  /*246f0*/  HMMA.16816.F32.BF16 R20, R24.reuse, R12, R20 ;  /* 0x0000000c1814723c */ /* 0x050ff00000041814 */
[C---:B---3--:R-:W-:Y:S11]  /*24700*/  HMMA.16816.F32.BF16 R4, R24.reuse, R8, R4 ;  /* 0x000000081804723c */ /* 0x048ff60000041804 */
[----:B------:R-:W-:Y:S11]  /*24710*/  @!UPT UIADD3 URZ, URZ, URZ, URZ ;  /* 0x0000003f3f3ff290 */ /* 0x000ff6000fffe03f */
[----:B------:R-:W-:Y:S01]  /*24720*/  @!UPT UIADD3 URZ, URZ, URZ, URZ ;  /* 0x0000003f3f3ff290 */ /* 0x000fe2000fffe03f */
[----:B------:R0:W-:Y:S01]  /*24730*/  STL.64 [R1+0x198], R6 ;  /* 0x0001980601007387 */ /* 0x0001e20000100a00 */
[----:B------:R-:W-:Y:S01]  /*24740*/  IMAD.MOV.U32 R10, RZ, RZ, R4 ;  /* 0x000000ffff0a7224 */ /* 0x000fe200078e0004 */
[----:B------:R-:W-:Y:S01]  /*24750*/  MOV R11, R5 ;  /* 0x00000005000b7202 */ /* 0x000fe20000000f00 */
[----:B------:R-:W3:Y:S01]  /*24760*/  LDL.LU R4, [R1+0x2b0] ;  /* 0x0002b00001047983 */ /* 0x000ee20000300800 */
[----:B------:R-:W3:Y:S04]  /*24770*/  LDL.LU R5, [R1+0x2b4] ;  /* 0x0002b40001057983 */ /* 0x000ee80000300800 */
[----:B0-----:R-:W3:Y:S01]  /*24780*/  LDL.LU R6, [R1+0x2b8] ;  /* 0x0002b80001067983 */ /* 0x001ee20000300800 */
[----:B------:R-:W3:Y:S02]  /*24790*/  LDL.LU R7, [R1+0x2bc] ;  /* 0x0002bc0001077983 */ /* 0x000ee40000300800 */
[----:B------:R0:W-:Y:S02]  /*247a0*/  STL.64 [R1+0x180], R20 ;  /* 0x0001801401007387 */ /* 0x0001e40000100a00 */
[----:B------:R-:W-:Y:S01]  /*247b0*/  STL.64 [R1+0x188], R22 ;  /* 0x0001881601007387 */ /* 0x000fe20000100a00 */
[----:B0-----:R-:W2:Y:S01]  /*247c0*/  LDL.LU.64 R20, [R1+0x1aa8] ;  /* 0x001aa80001147983 */ /* 0x001ea20000300a00 */
[----:B------:R0:W-:Y:S03]  /*247d0*/  STL.64 [R1+0x1968], R14 ;  /* 0x0019680e01007387 */ /* 0x0001e60000100a00 */
[----:B0-----:R-:W4:Y:S04]  /*247e0*/  LDL R14, [R1+0x3f0] ;  /* 0x0003f000010e7983 */ /* 0x001f280000100800 */
[----:B------:R-:W4:Y:S01]  /*247f0*/  LDL R15, [R1+0x410] ;  /* 0x00041000010f7983 */ /* 0x000f220000100800 */
[----:B------:R0:W-:Y:S03]  /*24800*/  STL.64 [R1+0x1960], R12 ;  /* 0x0019600c01007387 */ /* 0x0001e60000100a00 */
[----:B0-----:R-:W5:Y:S01]  /*24810*/  LDL.LU R12, [R1+0x80] ;  /* 0x00008000010c7983 */ /* 0x001f620000300800 */
[----:B------:R-:W5:Y:S01]  /*24820*/  LDL.LU R13, [R1+0x84] ;  /* 0x00008400010d7983 */ /* 0x000f620000300800 */
[----:B--2---:R-:W-:Y:S02]  /*24830*/  HMMA.16816.F32.BF16 R24, R24, R20, R16 ;  /* 0x000000141818723c */ /* 0x004fe40000041810 */
[----:B------:R-:W2:Y:S01]  /*24840*/  LDL.LU.64 R18, [R1+0x1aa0] ;  /* 0x001aa00001127983 */ /* 0x000ea20000300a00 */
[----:B------:R-:W2:Y:S01]  /*24850*/  LDL.LU.64 R16, [R1+0x1a98] ;  /* 0x001a980001107983 */ /* 0x000ea20000300a00 */
[----:B------:R-:W-:Y:S01]  /*24860*/  MOV R3, R20 ;  /* 0x0000001400037202 */ /* 0x000fe20000000f00 */
[----:B------:R-:W-:Y:S11]  /*24870*/  IMAD.MOV.U32 R0, RZ, RZ, R21 ;  /* 0x000000ffff007224 */ /* 0x000ff600078e0015 */
[----:B------:R-:W-:Y:S07]  /*24880*/  @!UPT UIADD3 URZ, URZ, URZ, URZ ;  /* 0x0000003f3f3ff290 */ /* 0x000fee000fffe03f */
[----:B------:R-:W-:Y:S01]  /*24890*/  STL.64 [R1+0x90], R24 ;  /* 0x0000901801007387 */ /* 0x000fe20000100a00 */
[----:B------:R0:W-:Y:S02]  /*248a0*/  STL.64 [R1+0x98], R26 ;  /* 0x0000981a01007387 */ /* 0x0001e40000100a00 */
[----:B------:R-:W2:Y:S02]  /*248b0*/  LDL.LU.64 R22, [R1+0x1a90] ;  /* 0x001a900001167983 */ /* 0x000ea40000300a00 */
[----:B------:R-:W2:Y:S01]  /*248c0*/  LDL.LU.64 R20, [R1+0x1a88] ;  /* 0x001a880001147983 */ /* 0x000ea20000300a00 */
[----:B0-----:R-:W2:Y:S04]  /*248d0*/  LDL R26, [R1+0x420] ;  /* 0x00042000011a7983 */ /* 0x001ea80000100800 */
[----:B------:R-:W2:Y:S01]  /*248e0*/  LDL R27, [R1+0x414] ;  /* 0x00041400011b7983 */ /* 0x000ea20000100800 */
[----:B----4-:R-:W-:-:S02]  /*248f0*/  F2FP.BF16.PACK_AB R25, R14, R15 ;  /* 0x0000000f0e19723e */ /* 0x010fc400000010ff */
[----:B--2---:R-:W-:Y:S01]  /*24900*/  F2FP.BF16.PACK_AB R24, R26, R27 ;  /* 0x0000001b1a18723e */ /* 0x004fe200000010ff */
[----:B------:R-:W-:Y:S01]  /*24910*/  F2FP.BF16.PACK_AB R26, R22, R23 ;  /* 0x00000017161a723e */ /* 0x000fe200000010ff */
[----:B------:R-:W-:Y:S02]  /*24920*/  F2FP.BF16.PACK_AB R27, R28, R2 ;  /* 0x000000021c1b723e */ /* 0x000fe400000010ff */
[----:B------:R-:W2:Y:S05]  /*24930*/  LDL.LU R28, [R1+0x1a80] ;  /* 0x001a8000011c7983 */ /* 0x000eaa0000300800 */
[C---:B------:R-:W-:Y:S01]  /*24940*/  HMMA.16816.F32.BF16 R20, R24.reuse, R20, R16 ;  /* 0x000000141814723c */ /* 0x040fe20000041810 */
[----:B------:R-:W4:Y:S01]  /*24950*/  LDL.LU.64 R18, [R1+0x1a78] ;  /* 0x001a780001127983 */ /* 0x000f220000300a00 */
[----:B------:R-:W4:Y:S11]  /*24960*/  LDL.LU.64 R16, [R1+0x1a70] ;  /* 0x001a700001107983 */ /* 0x000f360000300a00 */
[----:B------:R-:W-:Y:S10]  /*24970*/  @!UPT UIADD3 URZ, URZ, URZ, URZ ;  /* 0x0000003f3f3ff290 */ /* 0x000ff4000fffe03f */
[----:B------:R-:W-:Y:S01]  /*24980*/  STL.64 [R1+0x170], R20 ;  /* 0x0001701401007387 */ /* 0x000fe20000100a00 */
[----:B------:R0:W-:Y:S03]  /*24990*/  STL.64 [R1+0x178], R22 ;  /* 0x0001781601007387 */ /* 0x0001e60000100a00 */
[----:B0-----:R-:W5:Y:S01]  /*249a0*/  LDL.LU.64 R22, [R1+0x1a68] ;  /* 0x001a680001167983 */ /* 0x001f620000300a00 */
[----:B------:R-:W5:Y:S02]  /*249b0*/  LDL.LU.64 R20, [R1+0x1a60] ;  /* 0x001a600001147983 */ /* 0x000f640000300a00 */
[C---:B-----5:R-:W-:Y:S01]  /*249c0*/  HMMA.16816.F32.BF16 R12, R24.reuse, R12, R20 ;  /* 0x0000000c180c723c */ /* 0x060fe20000041814 */
[----:B------:R-:W4:Y:S11]  /*249d0*/  LDL.LU.64 R20, [R1+0x1a58] ;  /* 0x001a580001147983 */ /* 0x000f360000300a00 */
[----:B------:R-:W-:Y:S11]  /*249e0*/  @!UPT UIADD3 URZ, URZ, URZ, URZ ;  /* 0x0000003f3f3ff290 */ /* 0x000ff6000fffe03f */
[----:B------:R0:W-:Y:S01]  /*249f0*/  STL.64 [R1+0x150], R12 ;  /* 0x0001500c01007387 */ /* 0x0001e20000100a00 */
[----:B------:R1:W-:Y:S03]  /*24a00*/  STL.64 [R1+0x158], R14 ;  /* 0x0001580e01007387 */ /* 0x0003e60000100a00 */
[----:B0-----:R-:W5:Y:S01]  /*24a10*/  LDL.LU R12, [R1+0x210] ;  /* 0x00021000010c7983 */ /* 0x001f620000300800 */
[----:B------:R-:W5:Y:S02]  /*24a20*/  LDL.LU R13, [R1+0x214] ;  /* 0x00021400010d7983 */ /* 0x000f640000300800 */
[----:B-1----:R-:W5:Y:S02]  /*24a30*/  LDL.LU R14, [R1+0x218] ;  /* 0x00021800010e7983 */ /* 0x002f640000300800 */
[----:B------:R-:W5:Y:S01]  /*24a40*/  LDL.LU R15, [R1+0x21c] ;  /* 0x00021c00010f7983 */ /* 0x000f620000300800 */
[C---:B----4-:R-:W-:Y:S01]  /*24a50*/  HMMA.16816.F32.BF16 R20, R24.reuse, R20, R16 ;  /* 0x000000141814723c */ /* 0x050fe20000041810 */
[----:B------:R-:W4:Y:S01]  /*24a60*/  LDL.LU.64 R18, [R1+0x1a50] ;  /* 0x001a500001127983 */ /* 0x000f220000300a00 */
[----:B------:R-:W4:Y:S11]  /*24a70*/  LDL.LU.64 R16, [R1+0x1a48] ;  /* 0x001a480001107983 */ /* 0x000f360000300a00 */
[----:B------:R-:W-:Y:S10]  /*24a80*/  @!UPT UIADD3 URZ, URZ, URZ, URZ ;  /* 0x0000003f3f3ff290 */ /* 0x000ff4000fffe03f */
[----:B------:R0:W-:Y:S01]  /*24a90*/  STL.64 [R1+0x140], R20 ;  /* 0x0001401401007387 */ /* 0x0001e20000100a00 */
[----:B------:R4:W-:Y:S03]  /*24aa0*/  STL.64 [R1+0x148], R22 ;  /* 0x0001481601007387 */ /* 0x0009e60000100a00 */
[----:B0-----:R-:W4:Y:S02]  /*24ab0*/  LDL.LU.64 R20, [R1+0x1a40] ;  /* 0x001a400001147983 */ /* 0x001f240000300a00 */
[C---:B----4-:R-:W-:Y:S02]  /*24ac0*/  HMMA.16816.F32.BF16 R20, R24.reuse, R20, R16 ;  /* 0x000000141814723c */ /* 0x050fe40000041810 */
[----:B------:R-:W4:Y:S01]  /*24ad0*/  LDL.LU.64 R18, [R1+0x1a38] ;  /* 0x001a380001127983 */ /* 0x000f220000300a00 */
[----:B------:R-:W4:Y:S11]  /*24ae0*/  LDL.LU.64 R16, [R1+0x1a30] ;  /* 0x001a300001107983 */ /* 0x000f360000300a00 */
[----:B------:R-:W-:Y:S09]  /*24af0*/  @!UPT UIADD3 URZ, URZ, URZ, URZ ;  /* 0x0000003f3f3ff290 */ /* 0x000ff2000fffe03f */
        /* <DEDUP_REMOVED lines=42> */
[----:B------:R-:W-:Y:S01]  /*24da0*/  STL.64 [R1+0xd0], R20 ;  /* 0x0000d01401007387 */ /* 0x000fe20000100a00 */
[----:B------:R0:W-:Y:S03]  /*24db0*/  STL.64 [R1+0xd8], R22 ;  /* 0x0000d81601007387 */ /* 0x0001e60000100a00 */
[----:B0-----:R-:W2:Y:S01]  /*24dc0*/  LDL.LU.64 R22, [R1+0x1998] ;  /* 0x0019980001167983 */ /* 0x001ea20000300a00 */
[----:B------:R-:W4:Y:S02]  /*24dd0*/  LDL.LU.64 R20, [R1+0x1990] ;  /* 0x0019900001147983 */ /* 0x000f240000300a00 */
[C---:B----4-:R-:W-:Y:S11]  /*24de0*/  HMMA.16816.F32.BF16 R16, R24.reuse, R20, R16 ;  /* 0x000000141810723c */ /* 0x050ff60000041810 */
[----:B------:R-:W-:Y:S11]  /*24df0*/  @!UPT UIADD3 URZ, URZ, URZ, URZ ;  /* 0x0000003f3f3ff290 */ /* 0x000ff6000fffe03f */
[----:B------:R-:W-:Y:S01]  /*24e00*/  @!UPT UIADD3 URZ, URZ, URZ, URZ ;  /* 0x0000003f3f3ff290 */ /* 0x000fe2000fffe03f */
[----:B------:R-:W-:Y:S01]  /*24e10*/  STL.64 [R1+0xc0], R16 ;  /* 0x0000c01001007387 */ /* 0x000fe20000100a00 */
[----:B------:R0:W-:Y:S03]  /*24e20*/  STL.64 [R1+0xc8], R18 ;  /* 0x0000c81201007387 */ /* 0x0001e60000100a00 */
[----:B0-----:R-:W4:Y:S01]  /*24e30*/  LDL.LU.64 R18, [R1+0x1988] ;  /* 0x0019880001127983 */ /* 0x001f220000300a00 */
[----:B------:R-:W3:Y:S02]  /*24e40*/  LDL.LU.64 R16, [R1+0x1980] ;  /* 0x0019800001107983 */ /* 0x000ee40000300a00 */
[----:B--2---:R0:W-:Y:S02]  /*24e50*/  STL.64 [R1+0x18e8], R22 ;  /* 0x0018e81601007387 */ /* 0x0041e40000100a00 */
[----:B------:R-:W2:Y:S01]  /*24e60*/  LDL.LU R20, [R1+0x220] ;  /* 0x0002200001147983 */ /* 0x000ea20000300800 */
[----:B------:R-:W2:Y:S04]  /*24e70*/  LDL.LU R21, [R1+0x224] ;  /* 0x0002240001157983 */ /* 0x000ea80000300800 */
[----:B0-----:R-:W2:Y:S01]  /*24e80*/  LDL.LU R22, [R1+0x228] ;  /* 0x0002280001167983 */ /* 0x001ea20000300800 */
[----:B------:R-:W2:Y:S01]  /*24e90*/  LDL.LU R23, [R1+0x22c] ;  /* 0x00022c0001177983 */ /* 0x000ea20000300800 */
[C---:B---3--:R-:W-:Y:S11]  /*24ea0*/  HMMA.16816.F32.BF16 R4, R24.reuse, R16, R4 ;  /* 0x000000101804723c */ /* 0x048ff60000041804 */
[----:B------:R-:W-:Y:S11]  /*24eb0*/  @!UPT UIADD3 URZ, URZ, URZ, URZ ;  /* 0x0000003f3f3ff290 */ /* 0x000ff6000fffe03f */
[----:B------:R-:W-:Y:S01]  /*24ec0*/  @!UPT UIADD3 URZ, URZ, URZ, URZ ;  /* 0x0000003f3f3ff290 */ /* 0x000fe2000fffe03f */
[----:B------:R-:W-:Y:S01]  /*24ed0*/  STL.64 [R1+0xb0], R4 ;  /* 0x0000b00401007387 */ /* 0x000fe20000100a00 */
[----:B------:R0:W-:Y:S03]  /*24ee0*/  STL.64 [R1+0xb8], R6 ;  /* 0x0000b80601007387 */ /* 0x0001e60000100a00 */
[----:B0-----:R-:W3:Y:S01]  /*24ef0*/  LDL.LU.64 R6, [R1+0x1978] ;  /* 0x0019780001067983 */ /* 0x001ee20000300a00 */
[----:B------:R-:W2:Y:S01]  /*24f00*/  LDL.LU.64 R4, [R1+0x1970] ;  /* 0x0019700001047983 */ /* 0x000ea20000300a00 */
[----:B------:R-:W-:Y:S02]  /*24f10*/  MOV R16, R3 ;  /* 0x0000000300107202 */ /* 0x000fe40000000f00 */
[----:B------:R-:W-:Y:S01]  /*24f20*/  MOV R17, R0 ;  /* 0x0000000000117202 */ /* 0x000fe20000000f00 */
[----:B------:R-:W3:Y:S01]  /*24f30*/  LDL.LU R2, [R1+0x470] ;  /* 0x0004700001027983 */ /* 0x000ee20000300800 */
[----:B----4-:R-:W-:Y:S03]  /*24f40*/  STL.64 [R1+0x18f0], R18 ;  /* 0x0018f01201007387 */ /* 0x010fe60000100a00 */
[----:B------:R0:W-:Y:S04]  /*24f50*/  STL.64 [R1+0x1958], R16 ;  /* 0x0019581001007387 */ /* 0x0001e80000100a00 */
[----:B0-----:R-:W4:Y:S01]  /*24f60*/  LDL.LU R16, [R1+0x250] ;  /* 0x0002500001107983 */ /* 0x001f220000300800 */
[----:B------:R-:W4:Y:S02]  /*24f70*/  LDL.LU R17, [R1+0x254] ;  /* 0x0002540001117983 */ /* 0x000f240000300800 */
[----:B------:R-:W4:Y:S02]  /*24f80*/  LDL.LU R18, [R1+0x258] ;  /* 0x0002580001127983 */ /* 0x000f240000300800 */
[----:B------:R-:W4:Y:S01]  /*24f90*/  LDL.LU R19, [R1+0x25c] ;  /* 0x00025c0001137983 */ /* 0x000f220000300800 */
[C---:B--2---:R-:W-:Y:S11]  /*24fa0*/  HMMA.16816.F32.BF16 R20, R24.reuse, R4, R20 ;  /* 0x000000041814723c */ /* 0x044ff60000041814 */
[----:B------:R-:W-:Y:S11]  /*24fb0*/  @!UPT UIADD3 URZ, URZ, URZ, URZ ;  /* 0x0000003f3f3ff290 */ /* 0x000ff6000fffe03f */
[----:B------:R-:W-:Y:S01]  /*24fc0*/  @!UPT UIADD3 URZ, URZ, URZ, URZ ;  /* 0x0000003f3f3ff290 */ /* 0x000fe2000fffe03f */
[----:B------:R0:W-:Y:S01]  /*24fd0*/  STL.64 [R1+0x220], R20 ;  /* 0x0002201401007387 */ /* 0x0001e20000100a00 */
[----:B------:R-:W-:Y:S03]  /*24fe0*/  STL [R1+0x228], R22 ;  /* 0x0002281601007387 */ /* 0x000fe60000100800 */
[----:B0-----:R-:W2:Y:S01]  /*24ff0*/  LDL.LU R20, [R1+0x490] ;  /* 0x0004900001147983 */ /* 0x001ea20000300800 */
[C---:B-----5:R-:W-:Y:S01]  /*25000*/  HMMA.16816.F32.BF16 R12, R24.reuse, R8, R12 ;  /* 0x00000008180c723c */ /* 0x060fe2000004180c */
[----:B------:R-:W-:Y:S02]  /*25010*/  IMAD.MOV.U32 R5, RZ, RZ, R23 ;  /* 0x000000ffff057224 */ /* 0x000fe400078e0017 */
[----:B--2---:R0:W-:Y:S04]  /*25020*/  STL [R1+0x1954], R20 ;  /* 0x0019541401007387 */ /* 0x0041e80000100800 */
[----:B0-----:R-:W2:Y:S01]  /*25030*/  LDL.LU R20, [R1+0x2a0] ;  /* 0x0002a00001147983 */ /* 0x001ea20000300800 */
[----:B------:R-:W2:Y:S02]  /*25040*/  LDL.LU R21, [R1+0x2a4] ;  /* 0x0002a40001157983 */ /* 0x000ea40000300800 */
[----:B------:R-:W2:Y:S02]  /*25050*/  LDL.LU R22, [R1+0x2a8] ;  /* 0x0002a80001167983 */ /* 0x000ea40000300800 */
[----:B------:R-:W2:Y:S01]  /*25060*/  LDL.LU R23, [R1+0x2ac] ;  /* 0x0002ac0001177983 */ /* 0x000ea20000300800 */
[----:B------:R0:W-:Y:S04]  /*25070*/  STL [R1+0x1728], R5 ;  /* 0x0017280501007387 */ /* 0x0001e80000100800 */
[----:B0-----:R-:W3:Y:S06]  /*25080*/  LDL R5, [R1+0x404] ;  /* 0x0004040001057983 */ /* 0x001eec0000100800 */
[----:B------:R-:W-:Y:S02]  /*25090*/  STL.64 [R1+0x210], R12 ;  /* 0x0002100c01007387 */ /* 0x000fe40000100a00 */
[----:B------:R0:W-:Y:S02]  /*250a0*/  STL.64 [R1+0x218], R14 ;  /* 0x0002180e01007387 */ /* 0x0001e40000100a00 */
[----:B0-----:R-:W5:Y:S01]  /*250b0*/  LDL.LU.64 R14, [R1+0x1968] ;  /* 0x00196800010e7983 */ /* 0x001f620000300a00 */
[----:B------:R-:W4:Y:S02]  /*250c0*/  LDL.LU.64 R12, [R1+0x1960] ;  /* 0x00196000010c7983 */ /* 0x000f240000300a00 */
[C---:B----4-:R-:W-:Y:S11]  /*250d0*/  HMMA.16816.F32.BF16 R16, R24.reuse, R12, R16 ;  /* 0x0000000c1810723c */ /* 0x050ff60000041810 */
[----:B------:R-:W-:Y:S11]  /*250e0*/  @!UPT UIADD3 URZ, URZ, URZ, URZ ;  /* 0x0000003f3f3ff290 */ /* 0x000ff6000fffe03f */
[----:B------:R-:W-:Y:S01]  /*250f0*/  @!UPT UIADD3 URZ, URZ, URZ, URZ ;  /* 0x0000003f3f3ff290 */ /* 0x000fe2000fffe03f */
[----:B------:R0:W-:Y:S04]  /*25100*/  STL.64 [R1+0x250], R16 ;  /* 0x0002501001007387 */ /* 0x0001e80000100a00 */
[----:B0-----:R-:W2:Y:S01]  /*25110*/  LDL.LU.64 R16, [R1+0x1958] ;  /* 0x0019580001107983 */ /* 0x001ea20000300a00 */
[----:B------:R-:W-:Y:S02]  /*25120*/  MOV R9, R18 ;  /* 0x0000001200097202 */ /* 0x000fe40000000f00 */
[----:B------:R-:W-:Y:S01]  /*25130*/  MOV R8, R19 ;  /* 0x0000001300087202 */ /* 0x000fe20000000f00 */
[----:B------:R-:W4:Y:S04]  /*25140*/  LDL.LU R12, [R1+0x474] ;  /* 0x00047400010c7983 */ /* 0x000f280000300800 */
[----:B------:R0:W-:Y:S04]  /*25150*/  STL [R1+0x1810], R8 ;  /* 0x0018100801007387 */ /* 0x0001e80000100800 */
[----:B0-----:R-:W3:Y:S01]  /*25160*/  LDL.LU R8, [R1+0x494] ;  /* 0x0004940001087983 */ /* 0x001ee20000300800 */
[----:B------:R0:W-:Y:S03]  /*25170*/  STL [R1+0x16f0], R9 ;  /* 0x0016f00901007387 */ /* 0x0001e60000100800 */
[----:B0-----:R-:W3:Y:S01]  /*25180*/  LDL.LU R9, [R1+0x478] ;  /* 0x0004780001097983 */ /* 0x001ee20000300800 */
[----:B--2---:R-:W-:Y:S03]  /*25190*/  HMMA.16816.F32.BF16 R16, R24, R16, R20 ;  /* 0x000000101810723c */ /* 0x004fe60000041814 */
[----:B------:R-:W2:Y:S11]  /*251a0*/  LDL.LU R20, [R1+0x1954] ;  /* 0x0019540001147983 */ /* 0x000eb60000300800 */
[----:B------:R-:W-:Y:S09]  /*251b0*/  @!UPT UIADD3 URZ, URZ, URZ, URZ ;  /* 0x0000003f3f3ff290 */ /* 0x000ff2000fffe03f */
[----:B------:R0:W-:Y:S01]  /*251c0*/  STL [R1+0x2a0], R16 ;  /* 0x0002a01001007387 */ /* 0x0001e20000100800 */
[----:B------:R-:W5:Y:S02]  /*251d0*/  LDL.LU R26, [R1+0x47c] ;  /* 0x00047c00011a7983 */ /* 0x000f640000300800 */
[----:B------:R-:W5:Y:S02]  /*251e0*/  LDL.LU R27, [R1+0x498] ;  /* 0x00049800011b7983 */ /* 0x000f640000300800 */
[----:B------:R-:W-:Y:S01]  /*251f0*/  IMAD.MOV.U32 R13, RZ, RZ, R17 ;  /* 0x000000ffff0d7224 */ /* 0x000fe200078e0011 */
[----:B------:R-:W-:Y:S02]  /*25200*/  MOV R4, R18 ;  /* 0x0000001200047202 */ /* 0x000fe40000000f00 */
[----:B------:R-:W-:Y:S01]  /*25210*/  MOV R3, R19 ;  /* 0x0000001300037202 */ /* 0x000fe20000000f00 */
[----:B0-----:R-:W5:Y:S01]  /*25220*/  LDL.LU R16, [R1+0x290] ;  /* 0x0002900001107983 */ /* 0x001f620000300800 */
[----:B------:R-:W5:Y:S02]  /*25230*/  LDL.LU R17, [R1+0x294] ;  /* 0x0002940001117983 */ /* 0x000f640000300800 */
[----:B------:R-:W5:Y:S02]  /*25240*/  LDL.LU R18, [R1+0x298] ;  /* 0x0002980001127983 */ /* 0x000f640000300800 */
[----:B------:R-:W5:Y:S01]  /*25250*/  LDL.LU R19, [R1+0x29c] ;  /* 0x00029c0001137983 */ /* 0x000f620000300800 */
[----:B------:R-:W5:Y:S01]  /*25260*/  LDL.LU R21, [R1+0x49c] ;  /* 0x00049c0001157983 */ /* 0x000f620000300800 */
[----:B------:R-:W5:Y:S02]  /*25270*/  LDL.LU.64 R22, [R1+0x168] ;  /* 0x0001680001167983 */ /* 0x000f640000300a00 */
[----:B------:R-:W-:Y:S02]  /*25280*/  STL [R1+0x16ec], R3 ;  /* 0x0016ec0301007387 */ /* 0x000fe40000100800 */
[----:B------:R-:W-:Y:S01]  /*25290*/  STL [R1+0x16e8], R4 ;  /* 0x0016e80401007387 */ /* 0x000fe20000100800 */
[----:B------:R0:W-:Y:S04]  /*252a0*/  STL [R1+0x16c0], R13 ;  /* 0x0016c00d01007387 */ /* 0x0001e80000100800 */
[----:B0-----:R-:W5:Y:S01]  /*252b0*/  LDL R13, [R1+0x400] ;  /* 0x00040000010d7983 */ /* 0x001f620000100800 */
[----:B---3--:R-:W-:-:S04]  /*252c0*/  FFMA R0, R2, c[0x0][0x188], -R5 ;  /* 0x0000620002007a23 */ /* 0x008fc80000000805 */
[----:B------:R-:W-:Y:S02]  /*252d0*/  FMUL R2, R0, 1.4426950216293334961 ;  /* 0x3fb8aa3b00027820 */ /* 0x000fe40000400000 */
[--C-:B----4-:R-:W-:Y:S02]  /*252e0*/  FFMA R0, R12, c[0x0][0x188], -R5.reuse ;  /* 0x000062000c007a23 */ /* 0x110fe40000000805 */
[----:B------:R0:W1:Y:S02]  /*252f0*/  MUFU.EX2 R12, R2 ;  /* 0x00000002000c7308 */ /* 0x0000640000000800 */
[----:B0-----:R-:W-:Y:S01]  /*25300*/  FMUL R2, R0, 1.4426950216293334961 ;  /* 0x3fb8aa3b00027820 */ /* 0x001fe20000400000 */
[----:B-1----:R-:W-:Y:S01]  /*25310*/  STL [R1+0x3ac], R12 ;  /* 0x0003ac0c01007387 */ /* 0x002fe20000100800 */
[----:B--2---:R-:W-:-:S04]  /*25320*/  FFMA R0, R20, c[0x0][0x188], -R5 ;  /* 0x0000620014007a23 */ /* 0x004fc80000000805 */
[----:B------:R0:W1:Y:S02]  /*25330*/  MUFU.EX2 R20, R2 ;  /* 0x0000000200147308 */ /* 0x0000640000000800 */
[----:B0-----:R-:W-:Y:S02]  /*25340*/  FMUL R2, R0, 1.4426950216293334961 ;  /* 0x3fb8aa3b00027820 */ /* 0x001fe40000400000 */
[----:B------:R-:W-:-:S04]  /*25350*/  FFMA R0, R8, c[0x0][0x188], -R5 ;  /* 0x0000620008007a23 */ /* 0x000fc80000000805 */
[----:B------:R0:W-:Y:S02]  /*25360*/  MUFU.EX2 R8, R2 ;  /* 0x0000000200087308 */ /* 0x0001e40000000800 */
[----:B0-----:R-:W-:Y:S01]  /*25370*/  FMUL R2, R0, 1.4426950216293334961 ;  /* 0x3fb8aa3b00027820 */ /* 0x001fe20000400000 */
[----:B-1----:R-:W-:Y:S01]  /*25380*/  STL [R1+0x3b4], R20 ;  /* 0x0003b41401007387 */ /* 0x002fe20000100800 */
[----:B------:R0:W-:Y:S02]  /*25390*/  STL [R1+0x1814], R5 ;  /* 0x0018140501007387 */ /* 0x0001e40000100800 */
[----:B-----5:R-:W-:Y:S02]  /*253a0*/  FFMA R0, R9, c[0x0][0x188], -R13 ;  /* 0x0000620009007a23 */ /* 0x020fe4000000080d */
[----:B------:R1:W-:Y:S02]  /*253b0*/  MUFU.EX2 R9, R2 ;  /* 0x0000000200097308 */ /* 0x0003e40000000800 */
[----:B-1----:R-:W-:-:S02]  /*253c0*/  FMUL R2, R0, 1.4426950216293334961 ;  /* 0x3fb8aa3b00027820 */ /* 0x002fc40000400000 */
[----:B------:R-:W-:-:S04]  /*253d0*/  FFMA R0, R26, c[0x0][0x188], -R13 ;  /* 0x000062001a007a23 */ /* 0x000fc8000000080d */
[----:B------:R1:W-:Y:S02]  /*253e0*/  MUFU.EX2 R4, R2 ;  /* 0x0000000200047308 */ /* 0x0003e40000000800 */
[----:B-1----:R-:W-:Y:S02]  /*253f0*/  FMUL R2, R0, 1.4426950216293334961 ;  /* 0x3fb8aa3b00027820 */ /* 0x002fe40000400000 */
[----:B------:R-:W-:-:S04]  /*25400*/  FFMA R0, R27, c[0x0][0x188], -R13 ;  /* 0x000062001b007a23 */ /* 0x000fc8000000080d */
[----:B0-----:R0:W1:Y:S02]  /*25410*/  MUFU.EX2 R5, R2 ;  /* 0x0000000200057308 */ /* 0x0010640000000800 */
[----:B0-----:R-:W-:Y:S02]  /*25420*/  FMUL R2, R0, 1.4426950216293334961 ;  /* 0x3fb8aa3b00027820 */ /* 0x001fe40000400000 */
[----:B------:R-:W-:-:S04]  /*25430*/  FFMA R0, R21, c[0x0][0x188], -R13 ;  /* 0x0000620015007a23 */ /* 0x000fc8000000080d */
[----:B------:R-:W-:Y:S01]  /*25440*/  FMUL R0, R0, 1.4426950216293334961 ;  /* 0x3fb8aa3b00007820 */ /* 0x000fe20000400000 */
[----:B------:R-:W-:Y:S08]  /*25450*/  MUFU.EX2 R2, R2 ;  /* 0x0000000200027308 */ /* 0x000ff00000000800 */
[----:B------:R-:W0:Y:S01]  /*25460*/  MUFU.EX2 R3, R0 ;  /* 0x0000000000037308 */ /* 0x000e220000000800 */
[----:B------:R-:W-:-:S02]  /*25470*/  F2FP.BF16.PACK_AB R24, R20, R12 ;  /* 0x0000000c1418723e */ /* 0x000fc400000010ff */
[----:B-1----:R-:W-:Y:S02]  /*25480*/  F2FP.BF16.PACK_AB R25, R5, R4 ;  /* 0x000000040519723e */ /* 0x002fe400000010ff */
[----:B------:R-:W-:Y:S01]  /*25490*/  F2FP.BF16.PACK_AB R26, R9, R8 ;  /* 0x00000008091a723e */ /* 0x000fe200000010ff */
[----:B------:R-:W-:Y:S01]  /*254a0*/  STL [R1+0x3b8], R8 ;  /* 0x0003b80801007387 */ /* 0x000fe20000100800 */
[----:B------:R-:W-:Y:S02]  /*254b0*/  STL [R1+0x3bc], R9 ;  /* 0x0003bc0901007387 */ /* 0x000fe40000100800 */
[----:B------:R-:W-:Y:S02]  /*254c0*/  STL [R1+0x3a0], R4 ;  /* 0x0003a00401007387 */ /* 0x000fe40000100800 */
[----:B------:R-:W-:Y:S01]  /*254d0*/  STL [R1+0x3a4], R5 ;  /* 0x0003a40501007387 */ /* 0x000fe20000100800 */
[----:B------:R-:W-:Y:S01]  /*254e0*/  STL.64 [R1+0x18c0], R14 ;  /* 0x0018c00e01007387 */ /* 0x000fe20000100a00 */
[----:B------:R1:W-:Y:S01]  /*254f0*/  STL [R1+0x18b8], R13 ;  /* 0x0018b80d01007387 */ /* 0x0003e20000100800 */
[----:B0-----:R-:W-:-:S07]  /*25500*/  F2FP.BF16.PACK_AB R27, R3, R2 ;  /* 0x00000002031b723e */ /* 0x001fce00000010ff */
[C---:B-1----:R-:W-:Y:S01]  /*25510*/  HMMA.16816.F32.BF16 R12, R24.reuse, R22, R16 ;  /* 0x00000016180c723c */ /* 0x042fe20000041810 */
[----:B------:R-:W-:Y:S01]  /*25520*/  STL [R1+0x3a8], R2 ;  /* 0x0003a80201007387 */ /* 0x000fe20000100800 */
[----:B------:R-:W-:Y:S11]  /*25530*/  STL [R1+0x3b0], R3 ;  /* 0x0003b00301007387 */ /* 0x000ff60000100800 */
[----:B------:R-:W-:Y:S10]  /*25540*/  @!UPT UIADD3 URZ, URZ, URZ, URZ ;  /* 0x0000003f3f3ff290 */ /* 0x000ff4000fffe03f */
[----:B------:R0:W-:Y:S01]  /*25550*/  STL.64 [R1+0x290], R12 ;  /* 0x0002900c01007387 */ /* 0x0001e20000100a00 */
[----:B------:R1:W-:Y:S03]  /*25560*/  STL.64 [R1+0x298], R14 ;  /* 0x0002980e01007387 */ /* 0x0003e60000100a00 */
[----:B0-----:R-:W2:Y:S01]  /*25570*/  LDL.LU R12, [R1+0x230] ;  /* 0x00023000010c7983 */ /* 0x001ea20000300800 */
[----:B------:R-:W2:Y:S02]  /*25580*/  LDL.LU R13, [R1+0x234] ;  /* 0x00023400010d7983 */ /* 0x000ea40000300800 */
[----:B-1----:R-:W3:Y:S01]  /*25590*/  LDL.LU R14, [R1+0x238] ;  /* 0x00023800010e7983 */ /* 0x002ee20000300800 */
[----:B------:R-:W-:Y:S02]  /*255a0*/  MOV R15, R28 ;  /* 0x0000001c000f7202 */ /* 0x000fe40000000f00 */
[----:B------:R-:W4:Y:S01]  /*255b0*/  LDL.LU R28, [R1+0x1950] ;  /* 0x00195000011c7983 */ /* 0x000f220000300800 */
[----:B------:R-:W4:Y:S02]  /*255c0*/  LDL.LU R5, [R1+0x450] ;  /* 0x0004500001057983 */ /* 0x000f240000300800 */
[----:B------:R-:W5:Y:S02]  /*255d0*/  LDL.LU R21, [R1+0x454] ;  /* 0x0004540001157983 */ /* 0x000f640000300800 */
[----:B------:R-:W2:Y:S01]  /*255e0*/  LDL.LU R8, [R1+0x460] ;  /* 0x0004600001087983 */ /* 0x000ea20000300800 */
[----:B------:R0:W-:Y:S04]  /*255f0*/  STL.64 [R1+0x1940], R10 ;  /* 0x0019400a01007387 */ /* 0x0001e80000100a00 */
[----:B--2---:R-:W-:Y:S01]  /*25600*/  STL [R1+0x1938], R8 ;  /* 0x0019380801007387 */ /* 0x004fe20000100800 */
[----:B0-----:R-:W2:Y:S02]  /*25610*/  LDL.64 R10, [R1+0x88] ;  /* 0x00008800010a7983 */ /* 0x001ea40000100a00 */
[----:B---3--:R0:W-:Y:S02]  /*25620*/  STL.64 [R1+0x1900], R14 ;  /* 0x0019000e01007387 */ /* 0x0081e40000100a00 */
[----:B------:R-:W-:Y:S01]  /*25630*/  STL.64 [R1+0x18f8], R12 ;  /* 0x0018f80c01007387 */ /* 0x000fe20000100a00 */
[----:B0-----:R-:W3:Y:S04]  /*25640*/  LDL.LU.64 R14, [R1+0x58] ;  /* 0x00005800010e7983 */ /* 0x001ee80000300a00 */
[----:B---3--:R0:W-:Y:S04]  /*25650*/  STL.64 [R1+0x1910], R14 ;  /* 0x0019100e01007387 */ /* 0x0081e80000100a00 */
[----:B0-----:R-:W3:Y:S04]  /*25660*/  LDL.LU.64 R14, [R1+0x68] ;  /* 0x00006800010e7983 */ /* 0x001ee80000300a00 */
[----:B---3--:R0:W-:Y:S04]  /*25670*/  STL.64 [R1+0x1928], R14 ;  /* 0x0019280e01007387 */ /* 0x0081e80000100a00 */
[----:B0-----:R-:W3:Y:S04]  /*25680*/  LDL.LU.64 R14, [R1+0x78] ;  /* 0x00007800010e7983 */ /* 0x001ee80000300a00 */
[----:B---3--:R0:W-:Y:S01]  /*25690*/  STL.64 [R1+0x1948], R14 ;  /* 0x0019480e01007387 */ /* 0x0081e20000100a00 */
[----:B------:R-:W2:Y:S02]  /*256a0*/  LDL.LU R12, [R1+0x280] ;  /* 0x00028000010c7983 */ /* 0x000ea40000300800 */
[----:B------:R-:W2:Y:S01]  /*256b0*/  LDL.LU R13, [R1+0x284] ;  /* 0x00028400010d7983 */ /* 0x000ea20000300800 */
[----:B0-----:R-:W2:Y:S01]  /*256c0*/  LDL.LU R14, [R1+0x288] ;  /* 0x00028800010e7983 */ /* 0x001ea20000300800 */
[----:B------:R-:W2:Y:S02]  /*256d0*/  LDL.LU R15, [R1+0x28c] ;  /* 0x00028c00010f7983 */ /* 0x000ea40000300800 */
[----:B------:R-:W5:Y:S02]  /*256e0*/  LDL.LU R20, [R1+0x464] ;  /* 0x0004640001147983 */ /* 0x000f640000300800 */
[----:B------:R-:W-:Y:S01]  /*256f0*/  IMAD.MOV.U32 R4, RZ, RZ, R22 ;  /* 0x000000ffff047224 */ /* 0x000fe200078e0016 */
[----:B------:R-:W-:Y:S01]  /*25700*/  MOV R3, R23 ;  /* 0x0000001700037202 */ /* 0x000fe20000000f00 */
[----:B-----5:R0:W-:Y:S04]  /*25710*/  STL.64 [R1+0x1930], R20 ;  /* 0x0019301401007387 */ /* 0x0201e80000100a00 */
[----:B0-----:R-:W3:Y:S01]  /*25720*/  LDL.LU R20, [R1+0x270] ;  /* 0x0002700001147983 */ /* 0x001ee20000300800 */
[----:B------:R-:W3:Y:S02]  /*25730*/  LDL.LU R21, [R1+0x274] ;  /* 0x0002740001157983 */ /* 0x000ee40000300800 */
[----:B------:R-:W3:Y:S02]  /*25740*/  LDL.LU R22, [R1+0x278] ;  /* 0x0002780001167983 */ /* 0x000ee40000300800 */
[----:B------:R-:W3:Y:S01]  /*25750*/  LDL.LU R23, [R1+0x27c] ;  /* 0x00027c0001177983 */ /* 0x000ee20000300800 */
[----:B------:R-:W5:Y:S01]  /*25760*/  LDL.64 R18, [R1+0x48] ;  /* 0x0000480001127983 */ /* 0x000f620000100a00 */
[----:B--2---:R-:W-:Y:S03]  /*25770*/  HMMA.16816.F32.BF16 R12, R24, R10, R12 ;  /* 0x0000000a180c723c */ /* 0x004fe6000004180c */
[----:B-----5:R0:W-:Y:S01]  /*25780*/  STL.64 [R1+0x1908], R18 ;  /* 0x0019081201007387 */ /* 0x0201e20000100a00 */
[----:B------:R-:W2:Y:S02]  /*25790*/  LDL.LU R16, [R1+0x240] ;  /* 0x0002400001107983 */ /* 0x000ea40000300800 */
[----:B------:R-:W2:Y:S01]  /*257a0*/  LDL.LU R17, [R1+0x244] ;  /* 0x0002440001117983 */ /* 0x000ea20000300800 */
[----:B0-----:R-:W5:Y:S01]  /*257b0*/  LDL.LU R18, [R1+0x248] ;  /* 0x0002480001127983 */ /* 0x001f620000300800 */
[----:B------:R-:W5:Y:S03]  /*257c0*/  LDL.LU R19, [R1+0x24c] ;  /* 0x00024c0001137983 */ /* 0x000f660000300800 */
[----:B-----5:R-:W-:Y:S01]  /*257d0*/  STL.64 [R1+0x1920], R18 ;  /* 0x0019201201007387 */ /* 0x020fe20000100a00 */
[----:B--2---:R0:W-:Y:S03]  /*257e0*/  STL.64 [R1+0x1918], R16 ;  /* 0x0019181001007387 */ /* 0x0041e60000100a00 */
[----:B0-----:R-:W2:Y:S01]  /*257f0*/  LDL.LU R16, [R1+0x260] ;  /* 0x0002600001107983 */ /* 0x001ea20000300800 */
[----:B------:R-:W2:Y:S02]  /*25800*/  LDL.LU R17, [R1+0x264] ;  /* 0x0002640001117983 */ /* 0x000ea40000300800 */
[----:B------:R-:W2:Y:S02]  /*25810*/  LDL.LU R18, [R1+0x268] ;  /* 0x0002680001127983 */ /* 0x000ea40000300800 */
[----:B------:R-:W2:Y:S01]  /*25820*/  LDL.LU R19, [R1+0x26c] ;  /* 0x00026c0001137983 */ /* 0x000ea20000300800 */
[----:B------:R-:W-:Y:S01]  /*25830*/  STL [R1+0x183c], R3 ;  /* 0x00183c0301007387 */ /* 0x000fe20000100800 */
[----:B------:R-:W-:Y:S02]  /*25840*/  STL [R1+0x1838], R4 ;  /* 0x0018380401007387 */ /* 0x000fe40000100800 */
[----:B------:R-:W-:Y:S02]  /*25850*/  STL.64 [R1+0x280], R12 ;  /* 0x0002800c01007387 */ /* 0x000fe40000100a00 */
[----:B------:R0:W-:Y:S02]  /*25860*/  STL.64 [R1+0x288], R14 ;  /* 0x0002880e01007387 */ /* 0x0001e40000100a00 */
[----:B0-----:R-:W3:Y:S01]  /*25870*/  LDL.LU.64 R14, [R1+0x1948] ;  /* 0x00194800010e7983 */ /* 0x001ee20000300a00 */
[----:B------:R-:W-:-:S02]  /*25880*/  IMAD.MOV.U32 R9, RZ, RZ, R11 ;  /* 0x000000ffff097224 */ /* 0x000fc400078e000b */
[----:B------:R-:W5:Y:S02]  /*25890*/  LDL.LU.64 R10, [R1+0x1940] ;  /* 0x00194000010a7983 */ /* 0x000f640000300a00 */
[----:B------:R-:W2:Y:S01]  /*258a0*/  LDL.LU R8, [R1+0x1938] ;  /* 0x0019380001087983 */ /* 0x000ea20000300800 */
[----:B------:R-:W-:Y:S01]  /*258b0*/  STL [R1+0x1840], R9 ;  /* 0x0018400901007387 */ /* 0x000fe20000100800 */
[----:B---3--:R-:W-:Y:S01]  /*258c0*/  HMMA.16816.F32.BF16 R20, R24, R14, R20 ;  /* 0x0000000e1814723c */ /* 0x008fe20000041814 */
[----:B------:R-:W-:Y:S02]  /*258d0*/  MOV R3, R14 ;  /* 0x0000000e00037202 */ /* 0x000fe40000000f00 */
[----:B------:R-:W-:Y:S11]  /*258e0*/  MOV R4, R15 ;  /* 0x0000000f00047202 */ /* 0x000ff60000000f00 */
[----:B------:R-:W-:Y:S09]  /*258f0*/  @!UPT UIADD3 URZ, URZ, URZ, URZ ;  /* 0x0000003f3f3ff290 */ /* 0x000ff2000fffe03f */
[----:B------:R0:W-:Y:S01]  /*25900*/  STL.64 [R1+0x270], R20 ;  /* 0x0002701401007387 */ /* 0x0001e20000100a00 */
[----:B------:R1:W-:Y:S03]  /*25910*/  STL.64 [R1+0x278], R22 ;  /* 0x0002781601007387 */ /* 0x0003e60000100a00 */
[----:B0-----:R-:W3:Y:S01]  /*25920*/  LDL.LU.64 R20, [R1+0x1930] ;  /* 0x0019300001147983 */ /* 0x001ee20000300a00 */
[----:B------:R-:W2:Y:S02]  /*25930*/  LDL.LU.64 R14, [R1+0x1928] ;  /* 0x00192800010e7983 */ /* 0x000ea40000300a00 */
[----:B----4-:R-:W-:Y:S02]  /*25940*/  FFMA R0, R5, c[0x0][0x188], -R28 ;  /* 0x0000620005007a23 */ /* 0x010fe4000000081c */
[----:B-1----:R-:W4:Y:S02]  /*25950*/  LDL.LU.64 R22, [R1+0x38] ;  /* 0x0000380001167983 */ /* 0x002f240000300a00 */
[----:B------:R-:W-:-:S06]  /*25960*/  FMUL R2, R0, 1.4426950216293334961 ;  /* 0x3fb8aa3b00027820 */ /* 0x000fcc0000400000 */
[----:B------:R-:W0:Y:S01]  /*25970*/  MUFU.EX2 R2, R2 ;  /* 0x0000000200027308 */ /* 0x000e220000000800 */
[----:B------:R-:W-:Y:S01]  /*25980*/  STL [R1+0x1848], R4 ;  /* 0x0018480401007387 */ /* 0x000fe20000100800 */
[----:B------:R1:W-:Y:S01]  /*25990*/  STL [R1+0x1844], R3 ;  /* 0x0018440301007387 */ /* 0x0003e20000100800 */
[----:B--2---:R-:W-:Y:S01]  /*259a0*/  HMMA.16816.F32.BF16 R16, R24, R14, R16 ;  /* 0x0000000e1810723c */ /* 0x004fe20000041810 */
[----:B---3--:R-:W-:Y:S02]  /*259b0*/  FFMA R0, R21, c[0x0][0x188], -R28 ;  /* 0x0000620015007a23 */ /* 0x008fe4000000081c */
[----:B------:R-:W2:Y:S01]  /*259c0*/  LDL.LU R21, [R1+0x458] ;  /* 0x0004580001157983 */ /* 0x000ea20000300800 */
[----:B0-----:R-:W-:Y:S02]  /*259d0*/  STL [R1+0x394], R2 ;  /* 0x0003940201007387 */ /* 0x001fe40000100800 */
[----:B-1----:R-:W-:Y:S01]  /*259e0*/  IMAD.MOV.U32 R3, RZ, RZ, R14 ;  /* 0x000000ffff037224 */ /* 0x002fe200078e000e */
[----:B------:R-:W-:Y:S11]  /*259f0*/  MOV R9, R15 ;  /* 0x0000000f00097202 */ /* 0x000ff60000000f00 */
[----:B------:R-:W-:Y:S05]  /*25a00*/  @!UPT UIADD3 URZ, URZ, URZ, URZ ;  /* 0x0000003f3f3ff290 */ /* 0x000fea000fffe03f */
[----:B------:R-:W-:Y:S01]  /*25a10*/  STL.64 [R1+0x260], R16 ;  /* 0x0002601001007387 */ /* 0x000fe20000100a00 */
[----:B------:R0:W-:Y:S03]  /*25a20*/  STL.64 [R1+0x268], R18 ;  /* 0x0002681201007387 */ /* 0x0001e60000100a00 */
[----:B0-----:R-:W3:Y:S01]  /*25a30*/  LDL.LU.64 R18, [R1+0x1920] ;  /* 0x0019200001127983 */ /* 0x001ee20000300a00 */
[----:B------:R-:W3:Y:S02]  /*25a40*/  LDL.LU.64 R16, [R1+0x1918] ;  /* 0x0019180001107983 */ /* 0x000ee40000300a00 */
[----:B------:R-:W3:Y:S02]  /*25a50*/  LDL.LU.64 R14, [R1+0x1910] ;  /* 0x00191000010e7983 */ /* 0x000ee40000300a00 */
[----:B------:R-:W-:-:S06]  /*25a60*/  FMUL R2, R0, 1.4426950216293334961 ;  /* 0x3fb8aa3b00027820 */ /* 0x000fcc0000400000 */
[----:B------:R-:W0:Y:S01]  /*25a70*/  MUFU.EX2 R2, R2 ;  /* 0x0000000200027308 */ /* 0x000e220000000800 */
[----:B------:R-:W-:Y:S01]  /*25a80*/  STL [R1+0x1850], R9 ;  /* 0x0018500901007387 */ /* 0x000fe20000100800 */
[----:B------:R1:W-:Y:S01]  /*25a90*/  STL [R1+0x184c], R3 ;  /* 0x00184c0301007387 */ /* 0x0003e20000100800 */
[C---:B---3--:R-:W-:Y:S01]  /*25aa0*/  HMMA.16816.F32.BF16 R16, R24.reuse, R14, R16 ;  /* 0x0000000e1810723c */ /* 0x048fe20000041810 */
[----:B-1----:R-:W-:Y:S01]  /*25ab0*/  MOV R3, R14 ;  /* 0x0000000e00037202 */ /* 0x002fe20000000f00 */
[----:B------:R-:W-:Y:S11]  /*25ac0*/  IMAD.MOV.U32 R4, RZ, RZ, R15 ;  /* 0x000000ffff047224 */ /* 0x000ff600078e000f */
[----:B------:R-:W-:Y:S10]  /*25ad0*/  @!UPT UIADD3 URZ, URZ, URZ, URZ ;  /* 0x0000003f3f3ff290 */ /* 0x000ff4000fffe03f */
[----:B------:R-:W-:Y:S01]  /*25ae0*/  STL.64 [R1+0x240], R16 ;  /* 0x0002401001007387 */ /* 0x000fe20000100a00 */
[----:B0-----:R-:W-:Y:S02]  /*25af0*/  STL [R1+0x398], R2 ;  /* 0x0003980201007387 */ /* 0x001fe40000100800 */
[----:B------:R0:W-:Y:S02]  /*25b00*/  STL.64 [R1+0x248], R18 ;  /* 0x0002481201007387 */ /* 0x0001e40000100a00 */
[----:B0-----:R-:W3:Y:S01]  /*25b10*/  LDL.LU.64 R18, [R1+0x1908] ;  /* 0x0019080001127983 */ /* 0x001ee20000300a00 */
[----:B------:R-:W2:Y:S02]  /*25b20*/  LDL.LU.64 R14, [R1+0x1900] ;  /* 0x00190000010e7983 */ /* 0x000ea40000300a00 */
[----:B------:R-:W2:Y:S02]  /*25b30*/  LDL.LU.64 R12, [R1+0x18f8] ;  /* 0x0018f800010c7983 */ /* 0x000ea40000300a00 */
[----:B------:R-:W-:Y:S01]  /*25b40*/  STL [R1+0x1858], R4 ;  /* 0x0018580401007387 */ /* 0x000fe20000100800 */
[----:B------:R-:W-:Y:S01]  /*25b50*/  STL [R1+0x1854], R3 ;  /* 0x0018540301007387 */ /* 0x000fe20000100800 */
[----:B------:R-:W-:Y:S01]  /*25b60*/  STL [R1+0x1690], R28 ;  /* 0x0016901c01007387 */ /* 0x000fe20000100800 */
[----:B---3--:R-:W-:Y:S01]  /*25b70*/  MOV R9, R19 ;  /* 0x0000001300097202 */ /* 0x008fe20000000f00 */
[----:B--2---:R-:W-:Y:S01]  /*25b80*/  HMMA.16816.F32.BF16 R12, R24, R18, R12 ;  /* 0x00000012180c723c */ /* 0x004fe2000004180c */
[----:B------:R-:W2:Y:S11]  /*25b90*/  LDL.LU.64 R18, [R1+0x18f0] ;  /* 0x0018f00001127983 */ /* 0x000eb60000300a00 */
[----:B------:R-:W-:Y:S11]  /*25ba0*/  @!UPT UIADD3 URZ, URZ, URZ, URZ ;  /* 0x0000003f3f3ff290 */ /* 0x000ff6000fffe03f */
[----:B------:R-:W-:Y:S01]  /*25bb0*/  @!UPT UIADD3 URZ, URZ, URZ, URZ ;  /* 0x0000003f3f3ff290 */ /* 0x000fe2000fffe03f */
[----:B------:R-:W-:Y:S01]  /*25bc0*/  MOV R16, R12 ;  /* 0x0000000c00107202 */ /* 0x000fe20000000f00 */
[----:B------:R-:W-:Y:S01]  /*25bd0*/  IMAD.MOV.U32 R17, RZ, RZ, R13 ;  /* 0x000000ffff117224 */ /* 0x000fe200078e000d */
[----:B------:R-:W-:Y:S04]  /*25be0*/  STL.64 [R1+0x238], R14 ;  /* 0x0002380e01007387 */ /* 0x000fe80000100a00 */
[----:B--2---:R-:W-:Y:S01]  /*25bf0*/  STL.64 [R1+0x1890], R18 ;  /* 0x0018901201007387 */ /* 0x004fe20000100a00 */
[----:B------:R0:W-:Y:S03]  /*25c00*/  STL.64 [R1+0x1888], R16 ;  /* 0x0018881001007387 */ /* 0x0001e60000100a00 */
[----:B0-----:R-:W2:Y:S01]  /*25c10*/  LDL.LU R16, [R1+0x200] ;  /* 0x0002000001107983 */ /* 0x001ea20000300800 */
[----:B------:R-:W2:Y:S02]  /*25c20*/  LDL.LU R17, [R1+0x204] ;  /* 0x0002040001117983 */ /* 0x000ea40000300800 */
[----:B------:R-:W2:Y:S02]  /*25c30*/  LDL.LU R18, [R1+0x208] ;  /* 0x0002080001127983 */ /* 0x000ea40000300800 */
[----:B------:R-:W2:Y:S02]  /*25c40*/  LDL.LU R19, [R1+0x20c] ;  /* 0x00020c0001137983 */ /* 0x000ea40000300800 */
[----:B------:R-:W-:-:S04]  /*25c50*/  FFMA R0, R8, c[0x0][0x188], -R28 ;  /* 0x0000620008007a23 */ /* 0x000fc8000000081c */
[----:B------:R-:W-:Y:S02]  /*25c60*/  FMUL R2, R0, 1.4426950216293334961 ;  /* 0x3fb8aa3b00027820 */ /* 0x000fe40000400000 */
[----:B------:R-:W-:Y:S02]  /*25c70*/  FFMA R0, R20, c[0x0][0x188], -R28 ;  /* 0x0000620014007a23 */ /* 0x000fe4000000081c */
[----:B------:R0:W1:Y:S02]  /*25c80*/  MUFU.EX2 R5, R2 ;  /* 0x0000000200057308 */ /* 0x0000640000000800 */
[----:B0-----:R-:W-:-:S06]  /*25c90*/  FMUL R2, R0, 1.4426950216293334961 ;  /* 0x3fb8aa3b00027820 */ /* 0x001fcc0000400000 */
[----:B------:R-:W0:Y:S01]  /*25ca0*/  MUFU.EX2 R2, R2 ;  /* 0x0000000200027308 */ /* 0x000e220000000800 */
[----:B------:R-:W-:Y:S01]  /*25cb0*/  STL [R1+0x185c], R9 ;  /* 0x00185c0901007387 */ /* 0x000fe20000100800 */
[----:B-1----:R-:W-:Y:S02]  /*25cc0*/  STL [R1+0x39c], R5 ;  /* 0x00039c0501007387 */ /* 0x002fe40000100800 */
[----:B------:R-:W3:Y:S01]  /*25cd0*/  LDL.LU.64 R14, [R1+0x18] ;  /* 0x00001800010e7983 */ /* 0x000ee20000300a00 */
[----:B----4-:R-:W-:Y:S02]  /*25ce0*/  MOV R4, R22 ;  /* 0x0000001600047202 */ /* 0x010fe40000000f00 */
[----:B------:R-:W-:Y:S01]  /*25cf0*/  MOV R3, R23 ;  /* 0x0000001700037202 */ /* 0x000fe20000000f00 */
[----:B0-----:R-:W-:Y:S01]  /*25d00*/  STL [R1+0x390], R2 ;  /* 0x0003900201007387 */ /* 0x001fe20000100800 */
[----:B--2---:R-:W-:Y:S03]  /*25d10*/  HMMA.16816.F32.BF16 R16, R24, R22, R16 ;  /* 0x000000161810723c */ /* 0x004fe60000041810 */
[----:B------:R-:W2:Y:S11]  /*25d20*/  LDL.LU.64 R22, [R1+0x18e8] ;  /* 0x0018e80001167983 */ /* 0x000eb60000300a00 */
[----:B------:R-:W-:Y:S09]  /*25d30*/  @!UPT UIADD3 URZ, URZ, URZ, URZ ;  /* 0x0000003f3f3ff290 */ /* 0x000ff2000fffe03f */
[----:B------:R-:W-:Y:S01]  /*25d40*/  STL.64 [R1+0x208], R18 ;  /* 0x0002081201007387 */ /* 0x000fe20000100a00 */
[----:B------:R-:W4:Y:S02]  /*25d50*/  LDL.LU R28, [R1+0x45c] ;  /* 0x00045c00011c7983 */ /* 0x000f240000300800 */
[----:B------:R-:W2:Y:S02]  /*25d60*/  LDL.LU R12, [R1+0x468] ;  /* 0x00046800010c7983 */ /* 0x000ea40000300800 */
[----:B------:R-:W-:Y:S01]  /*25d70*/  FFMA R0, R21, c[0x0][0x188], -R29 ;  /* 0x0000620015007a23 */ /* 0x000fe2000000081d */
[----:B---3--:R-:W-:Y:S01]  /*25d80*/  STL.64 [R1+0x18d8], R14 ;  /* 0x0018d80e01007387 */ /* 0x008fe20000100a00 */
[----:B------:R-:W-:Y:S01]  /*25d90*/  IMAD.MOV.U32 R20, RZ, RZ, R16 ;  /* 0x000000ffff147224 */ /* 0x000fe200078e0010 */
[----:B------:R-:W-:Y:S02]  /*25da0*/  MOV R21, R17 ;  /* 0x0000001100157202 */ /* 0x000fe40000000f00 */
[----:B--2---:R0:W-:Y:S04]  /*25db0*/  STL [R1+0x18d0], R12 ;  /* 0x0018d00c01007387 */ /* 0x0041e80000100800 */
[----:B0-----:R-:W2:Y:S01]  /*25dc0*/  LDL.LU R12, [R1+0x1f0] ;  /* 0x0001f000010c7983 */ /* 0x001ea20000300800 */
[----:B------:R-:W2:Y:S02]  /*25dd0*/  LDL.LU R13, [R1+0x1f4] ;  /* 0x0001f400010d7983 */ /* 0x000ea40000300800 */
[----:B------:R-:W2:Y:S02]  /*25de0*/  LDL.LU R14, [R1+0x1f8] ;  /* 0x0001f800010e7983 */ /* 0x000ea40000300800 */
[----:B------:R-:W2:Y:S01]  /*25df0*/  LDL.LU R15, [R1+0x1fc] ;  /* 0x0001fc00010f7983 */ /* 0x000ea20000300800 */
[----:B------:R0:W-:Y:S01]  /*25e00*/  STL.64 [R1+0x18a0], R22 ;  /* 0x0018a01601007387 */ /* 0x0001e20000100a00 */
[----:B------:R1:W-:Y:S03]  /*25e10*/  STL.64 [R1+0x1898], R20 ;  /* 0x0018981401007387 */ /* 0x0003e60000100a00 */
[----:B0-----:R-:W3:Y:S01]  /*25e20*/  LDL.LU.64 R22, [R1+0x8] ;  /* 0x0000080001167983 */ /* 0x001ee20000300a00 */
[----:B------:R-:W-:Y:S01]  /*25e30*/  MOV R18, R6 ;  /* 0x0000000600127202 */ /* 0x000fe20000000f00 */
[----:B------:R-:W-:-:S02]  /*25e40*/  IMAD.MOV.U32 R19, RZ, RZ, R7 ;  /* 0x000000ffff137224 */ /* 0x000fc400078e0007 */
[----:B---3--:R0:W-:Y:S01]  /*25e50*/  STL.64 [R1+0x18c8], R22 ;  /* 0x0018c81601007387 */ /* 0x0081e20000100a00 */
[----:B-1----:R-:W3:Y:S02]  /*25e60*/  LDL.LU R20, [R1+0x1e0] ;  /* 0x0001e00001147983 */ /* 0x002ee40000300800 */
[----:B------:R-:W3:Y:S01]  /*25e70*/  LDL.LU R21, [R1+0x1e4] ;  /* 0x0001e40001157983 */ /* 0x000ee20000300800 */
[----:B0-----:R-:W3:Y:S01]  /*25e80*/  LDL.LU R22, [R1+0x1e8] ;  /* 0x0001e80001167983 */ /* 0x001ee20000300800 */
[----:B------:R-:W3:Y:S02]  /*25e90*/  LDL.LU R23, [R1+0x1ec] ;  /* 0x0001ec0001177983 */ /* 0x000ee40000300800 */
[----:B------:R-:W2:Y:S02]  /*25ea0*/  LDL.LU R16, [R1+0x1c0] ;  /* 0x0001c00001107983 */ /* 0x000ea40000300800 */
[----:B------:R-:W2:Y:S01]  /*25eb0*/  LDL.LU R17, [R1+0x1c4] ;  /* 0x0001c40001117983 */ /* 0x000ea20000300800 */
[----:B------:R-:W3:Y:S01]  /*25ec0*/  LDL.LU R6, [R1+0x18e4] ;  /* 0x0018e40001067983 */ /* 0x000ee20000300800 */
[----:B------:R-:W3:Y:S02]  /*25ed0*/  LDL.LU R7, [R1+0x18e0] ;  /* 0x0018e00001077983 */ /* 0x000ee40000300800 */
[----:B------:R-:W3:Y:S02]  /*25ee0*/  LDL.LU R8, [R1+0x46c] ;  /* 0x00046c0001087983 */ /* 0x000ee40000300800 */
[----:B------:R-:W-:Y:S01]  /*25ef0*/  STL.64 [R1+0x18b0], R18 ;  /* 0x0018b01201007387 */ /* 0x000fe20000100a00 */
[----:B--2---:R0:W-:Y:S04]  /*25f00*/  STL.64 [R1+0x18a8], R16 ;  /* 0x0018a81001007387 */ /* 0x0041e80000100a00 */
[----:B0-----:R-:W2:Y:S01]  /*25f10*/  LDL.LU R16, [R1+0x1d0] ;  /* 0x0001d00001107983 */ /* 0x001ea20000300800 */
[----:B------:R-:W2:Y:S02]  /*25f20*/  LDL.LU R17, [R1+0x1d4] ;  /* 0x0001d40001117983 */ /* 0x000ea40000300800 */
[----:B------:R-:W2:Y:S02]  /*25f30*/  LDL.LU R18, [R1+0x1d8] ;  /* 0x0001d80001127983 */ /* 0x000ea40000300800 */
[----:B------:R-:W2:Y:S01]  /*25f40*/  LDL.LU R19, [R1+0x1dc] ;  /* 0x0001dc0001137983 */ /* 0x000ea20000300800 */
[----:B---3--:R0:W-:Y:S01]  /*25f50*/  STL.64 [R1+0x1880], R6 ;  /* 0x0018800601007387 */ /* 0x0081e20000100a00 */
[----:B------:R-:W-:Y:S03]  /*25f60*/  STL.64 [R1+0x1878], R4 ;  /* 0x0018780401007387 */ /* 0x000fe60000100a00 */
[----:B0-----:R-:W3:Y:S01]  /*25f70*/  LDL.64 R6, [R1+0x28] ;  /* 0x0000280001067983 */ /* 0x001ee20000100a00 */
[----:B------:R-:W-:-:S06]  /*25f80*/  FMUL R2, R0, 1.4426950216293334961 ;  /* 0x3fb8aa3b00027820 */ /* 0x000fcc0000400000 */
[----:B------:R-:W0:Y:S01]  /*25f90*/  MUFU.EX2 R2, R2 ;  /* 0x0000000200027308 */ /* 0x000e220000000800 */
[----:B---3--:R-:W-:Y:S11]  /*25fa0*/  HMMA.16816.F32.BF16 R12, R24, R6, R12 ;  /* 0x00000006180c723c */ /* 0x008ff6000004180c */
[----:B------:R-:W-:Y:S11]  /*25fb0*/  @!UPT UIADD3 URZ, URZ, URZ, URZ ;  /* 0x0000003f3f3ff290 */ /* 0x000ff6000fffe03f */
[----:B------:R-:W-:Y:S01]  /*25fc0*/  @!UPT UIADD3 URZ, URZ, URZ, URZ ;  /* 0x0000003f3f3ff290 */ /* 0x000fe2000fffe03f */
[----:B------:R-:W-:Y:S01]  /*25fd0*/  STL.64 [R1+0x2f0], R12 ;  /* 0x0002f00c01007387 */ /* 0x000fe20000100a00 */
[----:B0-----:R-:W-:Y:S02]  /*25fe0*/  STL [R1+0x38c], R2 ;  /* 0x00038c0201007387 */ /* 0x001fe40000100800 */
[----:B------:R0:W-:Y:S02]  /*25ff0*/  STL.64 [R1+0x2f8], R14 ;  /* 0x0002f80e01007387 */ /* 0x0001e40000100a00 */
[----:B0-----:R-:W3:Y:S01]  /*26000*/  LDL.LU.64 R14, [R1+0x18d8] ;  /* 0x0018d800010e7983 */ /* 0x001ee20000300a00 */
[----:B------:R-:W2:Y:S02]  /*26010*/  LDL.LU R12, [R1+0x18d0] ;  /* 0x0018d000010c7983 */ /* 0x000ea40000300800 */
[----:B----4-:R-:W-:Y:S02]  /*26020*/  FFMA R0, R28, c[0x0][0x188], -R29 ;  /* 0x000062001c007a23 */ /* 0x010fe4000000081d */
[----:B------:R-:W4:Y:S01]  /*26030*/  LDL.LU R4, [R1+0x1b0] ;  /* 0x0001b00001047983 */ /* 0x000f220000300800 */
[----:B------:R-:W4:Y:S01]  /*26040*/  LDL.LU R5, [R1+0x1b4] ;  /* 0x0001b40001057983 */ /* 0x000f220000300800 */
[----:B------:R-:W-:Y:S01]  /*26050*/  MOV R9, R7 ;  /* 0x0000000700097202 */ /* 0x000fe20000000f00 */
[----:B------:R-:W-:-:S02]  /*26060*/  FMUL R2, R0, 1.4426950216293334961 ;  /* 0x3fb8aa3b00027820 */ /* 0x000fc40000400000 */
[----:B------:R-:W4:Y:S01]  /*26070*/  LDL.LU R6, [R1+0x1b8] ;  /* 0x0001b80001067983 */ /* 0x000f220000300800 */
[----:B------:R-:W4:Y:S01]  /*26080*/  LDL.LU R7, [R1+0x1bc] ;  /* 0x0001bc0001077983 */ /* 0x000f220000300800 */
[----:B---3--:R-:W-:Y:S01]  /*26090*/  HMMA.16816.F32.BF16 R20, R24, R14, R20 ;  /* 0x0000000e1814723c */ /* 0x008fe20000041814 */
[----:B--2---:R-:W-:Y:S02]  /*260a0*/  FFMA R0, R12, c[0x0][0x188], -R29 ;  /* 0x000062000c007a23 */ /* 0x004fe4000000081d */
[----:B------:R-:W0:Y:S02]  /*260b0*/  MUFU.EX2 R12, R2 ;  /* 0x00000002000c7308 */ /* 0x000e240000000800 */
[----:B0-----:R-:W-:Y:S11]  /*260c0*/  STL [R1+0x384], R12 ;  /* 0x0003840c01007387 */ /* 0x001ff60000100800 */
[----:B------:R-:W-:Y:S07]  /*260d0*/  @!UPT UIADD3 URZ, URZ, URZ, URZ ;  /* 0x0000003f3f3ff290 */ /* 0x000fee000fffe03f */
[----:B------:R-:W-:Y:S01]  /*260e0*/  STL.64 [R1+0x2e0], R20 ;  /* 0x0002e01401007387 */ /* 0x000fe20000100a00 */
[----:B------:R0:W-:Y:S03]  /*260f0*/  STL.64 [R1+0x2e8], R22 ;  /* 0x0002e81601007387 */ /* 0x0001e60000100a00 */
[----:B0-----:R-:W2:Y:S01]  /*26100*/  LDL.LU.64 R22, [R1+0x18c8] ;  /* 0x0018c80001167983 */ /* 0x001ea20000300a00 */
[----:B------:R-:W-:Y:S01]  /*26110*/  MOV R28, R14 ;  /* 0x0000000e001c7202 */ /* 0x000fe20000000f00 */
[----:B------:R-:W-:Y:S02]  /*26120*/  IMAD.MOV.U32 R12, RZ, RZ, R15 ;  /* 0x000000ffff0c7224 */ /* 0x000fe400078e000f */
[----:B------:R-:W3:Y:S01]  /*26130*/  LDL.LU.64 R14, [R1+0x18c0] ;  /* 0x0018c000010e7983 */ /* 0x000ee20000300a00 */
[----:B------:R-:W4:Y:S02]  /*26140*/  LDL.LU R13, [R1+0x18b8] ;  /* 0x0018b800010d7983 */ /* 0x000f240000300800 */
[----:B------:R-:W-:-:S02]  /*26150*/  FMUL R2, R0, 1.4426950216293334961 ;  /* 0x3fb8aa3b00027820 */ /* 0x000fc40000400000 */
[----:B------:R-:W-:Y:S02]  /*26160*/  FFMA R0, R8, c[0x0][0x188], -R29 ;  /* 0x0000620008007a23 */ /* 0x000fe4000000081d */
[----:B------:R0:W1:Y:S01]  /*26170*/  MUFU.EX2 R8, R2 ;  /* 0x0000000200087308 */ /* 0x0000620000000800 */
[C---:B--2---:R-:W-:Y:S01]  /*26180*/  HMMA.16816.F32.BF16 R16, R24.reuse, R22, R16 ;  /* 0x000000161810723c */ /* 0x044fe20000041810 */
[----:B---3--:R-:W-:Y:S01]  /*26190*/  STL.64 [R1+0x1868], R14 ;  /* 0x0018680e01007387 */ /* 0x008fe20000100a00 */
[----:B----4-:R2:W-:Y:S01]  /*261a0*/  STL.64 [R1+0x1860], R12 ;  /* 0x0018600c01007387 */ /* 0x0105e20000100a00 */
[----:B0-----:R-:W-:Y:S02]  /*261b0*/  MOV R2, R23 ;  /* 0x0000001700027202 */ /* 0x001fe40000000f00 */
[----:B--2---:R-:W2:Y:S01]  /*261c0*/  LDL.LU R12, [R1+0x1a0] ;  /* 0x0001a000010c7983 */ /* 0x004ea20000300800 */
[----:B------:R-:W2:Y:S02]  /*261d0*/  LDL.LU R13, [R1+0x1a4] ;  /* 0x0001a400010d7983 */ /* 0x000ea40000300800 */
[----:B------:R-:W2:Y:S02]  /*261e0*/  LDL.LU R14, [R1+0x1a8] ;  /* 0x0001a800010e7983 */ /* 0x000ea40000300800 */
[----:B------:R-:W2:Y:S01]  /*261f0*/  LDL.LU R15, [R1+0x1ac] ;  /* 0x0001ac00010f7983 */ /* 0x000ea20000300800 */
[----:B------:R0:W-:Y:S11]  /*26200*/  STL [R1+0x1694], R29 ;  /* 0x0016941d01007387 */ /* 0x0001f60000100800 */
[----:B------:R-:W-:Y:S01]  /*26210*/  @!UPT UIADD3 URZ, URZ, URZ, URZ ;  /* 0x0000003f3f3ff290 */ /* 0x000fe2000fffe03f */
[----:B------:R-:W-:Y:S02]  /*26220*/  STL.64 [R1+0x2d0], R16 ;  /* 0x0002d01001007387 */ /* 0x000fe40000100a00 */
[----:B------:R3:W-:Y:S01]  /*26230*/  STL.64 [R1+0x2d8], R18 ;  /* 0x0002d81201007387 */ /* 0x0007e20000100a00 */
[----:B0-----:R-:W-:Y:S01]  /*26240*/  MOV R29, R22 ;  /* 0x00000016001d7202 */ /* 0x001fe20000000f00 */
[----:B---3--:R-:W3:Y:S01]  /*26250*/  LDL.LU.64 R18, [R1+0x18b0] ;  /* 0x0018b00001127983 */ /* 0x008ee20000300a00 */
[----:B------:R-:W3:Y:S02]  /*26260*/  LDL.LU.64 R16, [R1+0x18a8] ;  /* 0x0018a80001107983 */ /* 0x000ee40000300a00 */
[----:B------:R-:W3:Y:S02]  /*26270*/  LDL.LU.64 R22, [R1+0x18a0] ;  /* 0x0018a00001167983 */ /* 0x000ee40000300a00 */
[----:B------:R-:W4:Y:S01]  /*26280*/  LDL.LU.64 R20, [R1+0x1898] ;  /* 0x0018980001147983 */ /* 0x000f220000300a00 */
[----:B-1----:R-:W-:Y:S01]  /*26290*/  STL [R1+0x388], R8 ;  /* 0x0003880801007387 */ /* 0x002fe20000100800 */
[C---:B---3--:R-:W-:Y:S11]  /*262a0*/  HMMA.16816.F32.BF16 R16, R24.reuse, R22, R16 ;  /* 0x000000161810723c */ /* 0x048ff60000041810 */
[----:B------:R-:W-:Y:S11]  /*262b0*/  @!UPT UIADD3 URZ, URZ, URZ, URZ ;  /* 0x0000003f3f3ff290 */ /* 0x000ff6000fffe03f */
[----:B------:R-:W-:Y:S01]  /*262c0*/  @!UPT UIADD3 URZ, URZ, URZ, URZ ;  /* 0x0000003f3f3ff290 */ /* 0x000fe2000fffe03f */
[----:B------:R-:W-:Y:S01]  /*262d0*/  STL.64 [R1+0x2c0], R16 ;  /* 0x0002c01001007387 */ /* 0x000fe20000100a00 */
[----:B------:R0:W-:Y:S03]  /*262e0*/  STL.64 [R1+0x2c8], R18 ;  /* 0x0002c81201007387 */ /* 0x0001e60000100a00 */
[----:B0-----:R-:W3:Y:S01]  /*262f0*/  LDL.LU.64 R18, [R1+0x1890] ;  /* 0x0018900001127983 */ /* 0x001ee20000300a00 */
[----:B------:R-:W-:Y:S02]  /*26300*/  FMUL R0, R0, 1.4426950216293334961 ;  /* 0x3fb8aa3b00007820 */ /* 0x000fe40000400000 */
[----:B------:R-:W2:Y:S04]  /*26310*/  LDL.LU.64 R16, [R1+0x1888] ;  /* 0x0018880001107983 */ /* 0x000ea80000300a00 */
[----:B------:R-:W0:Y:S01]  /*26320*/  MUFU.EX2 R0, R0 ;  /* 0x0000000000007308 */ /* 0x000e220000000800 */
[----:B------:R-:W-:Y:S04]  /*26330*/  STL.64 [R1+0x1710], R22 ;  /* 0x0017101601007387 */ /* 0x000fe80000100a00 */
[----:B0-----:R-:W-:Y:S01]  /*26340*/  STL [R1+0x380], R0 ;  /* 0x0003800001007387 */ /* 0x001fe20000100800 */
[----:B----4-:R0:W-:Y:S03]  /*26350*/  STL.64 [R1+0x1708], R20 ;  /* 0x0017081401007387 */ /* 0x0101e60000100a00 */
[----:B0-----:R-:W4:Y:S01]  /*26360*/  LDL.LU R20, [R1+0x180] ;  /* 0x0001800001147983 */ /* 0x001f220000300800 */
[----:B------:R-:W4:Y:S02]  /*26370*/  LDL.LU R21, [R1+0x184] ;  /* 0x0001840001157983 */ /* 0x000f240000300800 */
[----:B------:R-:W4:Y:S02]  /*26380*/  LDL.LU R22, [R1+0x188] ;  /* 0x0001880001167983 */ /* 0x000f240000300800 */
[----:B------:R-:W4:Y:S01]  /*26390*/  LDL.LU R23, [R1+0x18c] ;  /* 0x00018c0001177983 */ /* 0x000f220000300800 */
[C---:B---3--:R-:W-:Y:S11]  /*263a0*/  HMMA.16816.F32.BF16 R4, R24.reuse, R18, R4 ;  /* 0x000000121804723c */ /* 0x048ff60000041804 */
[----:B------:R-:W-:Y:S11]  /*263b0*/  @!UPT UIADD3 URZ, URZ, URZ, URZ ;  /* 0x0000003f3f3ff290 */ /* 0x000ff6000fffe03f */
[----:B------:R-:W-:Y:S01]  /*263c0*/  @!UPT UIADD3 URZ, URZ, URZ, URZ ;  /* 0x0000003f3f3ff290 */ /* 0x000fe2000fffe03f */
[----:B------:R-:W-:Y:S01]  /*263d0*/  STL.64 [R1+0x1f0], R4 ;  /* 0x0001f00401007387 */ /* 0x000fe20000100a00 */
[----:B------:R0:W-:Y:S03]  /*263e0*/  STL.64 [R1+0x1f8], R6 ;  /* 0x0001f80601007387 */ /* 0x0001e60000100a00 */
[----:B0-----:R-:W3:Y:S01]  /*263f0*/  LDL.LU.64 R6, [R1+0x1880] ;  /* 0x0018800001067983 */ /* 0x001ee20000300a00 */
[----:B------:R-:W4:Y:S02]  /*26400*/  LDL.LU.64 R4, [R1+0x1878] ;  /* 0x0018780001047983 */ /* 0x000f240000300a00 */
[----:B------:R-:W-:Y:S02]  /*26410*/  STL.64 [R1+0x1700], R18 ;  /* 0x0017001201007387 */ /* 0x000fe40000100a00 */
[----:B--2---:R5:W-:Y:S02]  /*26420*/  STL.64 [R1+0x16f8], R16 ;  /* 0x0016f81001007387 */ /* 0x004be40000100a00 */
[----:B-----5:R-:W-:Y:S01]  /*26430*/  IMAD.MOV.U32 R16, RZ, RZ, R10 ;  /* 0x000000ffff107224 */ /* 0x020fe200078e000a */
[----:B------:R-:W-:Y:S01]  /*26440*/  MOV R17, R11 ;  /* 0x0000000b00117202 */ /* 0x000fe20000000f00 */
[----:B------:R-:W2:Y:S01]  /*26450*/  LDL.LU R10, [R1+0x1874] ;  /* 0x00187400010a7983 */ /* 0x000ea20000300800 */
[----:B------:R-:W2:Y:S02]  /*26460*/  LDL.LU R11, [R1+0x1870] ;  /* 0x00187000010b7983 */ /* 0x000ea40000300800 */
[----:B------:R-:W2:Y:S02]  /*26470*/  LDL.LU R18, [R1+0x198] ;  /* 0x0001980001127983 */ /* 0x000ea40000300800 */
[----:B------:R-:W2:Y:S01]  /*26480*/  LDL.LU R19, [R1+0x19c] ;  /* 0x00019c0001137983 */ /* 0x000ea20000300800 */
[C---:B---3--:R-:W-:Y:S11]  /*26490*/  HMMA.16816.F32.BF16 R12, R24.reuse, R6, R12 ;  /* 0x00000006180c723c */ /* 0x048ff6000004180c */
[----:B------:R-:W-:Y:S11]  /*264a0*/  @!UPT UIADD3 URZ, URZ, URZ, URZ ;  /* 0x0000003f3f3ff290 */ /* 0x000ff6000fffe03f */
[----:B------:R-:W-:Y:S01]  /*264b0*/  @!UPT UIADD3 URZ, URZ, URZ, URZ ;  /* 0x0000003f3f3ff290 */ /* 0x000fe2000fffe03f */
[----:B------:R-:W-:Y:S01]  /*264c0*/  STL.64 [R1+0x1e0], R12 ;  /* 0x0001e00c01007387 */ /* 0x000fe20000100a00 */
[----:B------:R0:W-:Y:S03]  /*264d0*/  STL.64 [R1+0x1e8], R14 ;  /* 0x0001e80e01007387 */ /* 0x0001e60000100a00 */
[----:B0-----:R-:W3:Y:S01]  /*264e0*/  LDL.LU.64 R14, [R1+0x1868] ;  /* 0x00186800010e7983 */ /* 0x001ee20000300a00 */
[----:B------:R-:W5:Y:S01]  /*264f0*/  LDL.LU.64 R12, [R1+0x1860] ;  /* 0x00186000010c7983 */ /* 0x000f620000300a00 */
[C---:B--2---:R-:W-:Y:S01]  /*26500*/  HMMA.16816.F32.BF16 R16, R24.reuse, R10, R16 ;  /* 0x0000000a1810723c */ /* 0x044fe20000041810 */
[----:B------:R-:W-:Y:S01]  /*26510*/  STL.64 [R1+0x1820], R6 ;  /* 0x0018200601007387 */ /* 0x000fe20000100a00 */
[----:B----4-:R-:W-:Y:S11]  /*26520*/  STL [R1+0x1818], R5 ;  /* 0x0018180501007387 */ /* 0x010ff60000100800 */
[----:B------:R-:W-:Y:S10]  /*26530*/  @!UPT UIADD3 URZ, URZ, URZ, URZ ;  /* 0x0000003f3f3ff290 */ /* 0x000ff4000fffe03f */
[----:B------:R-:W-:Y:S01]  /*26540*/  STL.64 [R1+0x1d0], R16 ;  /* 0x0001d01001007387 */ /* 0x000fe20000100a00 */
[----:B------:R3:W-:Y:S02]  /*26550*/  STL.64 [R1+0x1d8], R18 ;  /* 0x0001d81201007387 */ /* 0x0007e40000100a00 */
[----:B---3--:R-:W-:Y:S01]  /*26560*/  HMMA.16816.F32.BF16 R16, R24, R14, R20 ;  /* 0x0000000e1810723c */ /* 0x008fe20000041814 */
[----:B------:R-:W-:Y:S01]  /*26570*/  STL.64 [R1+0x1720], R14 ;  /* 0x0017200e01007387 */ /* 0x000fe20000100a00 */
[----:B-----5:R-:W-:Y:S05]  /*26580*/  STL [R1+0x1718], R13 ;  /* 0x0017180d01007387 */ /* 0x020fea0000100800 */
[----:B------:R-:W-:Y:S01]  /*26590*/  MOV R22, R29 ;  /* 0x0000001d00167202 */ /* 0x000fe20000000f00 */
[----:B------:R-:W-:Y:S11]  /*265a0*/  IMAD.MOV.U32 R23, RZ, RZ, R2 ;  /* 0x000000ffff177224 */ /* 0x000ff600078e0002 */
[----:B------:R-:W-:Y:S04]  /*265b0*/  @!UPT UIADD3 URZ, URZ, URZ, URZ ;  /* 0x0000003f3f3ff290 */ /* 0x000fe8000fffe03f */
[----:B------:R-:W-:Y:S01]  /*265c0*/  STL.64 [R1+0x1c0], R16 ;  /* 0x0001c01001007387 */ /* 0x000fe20000100a00 */
[----:B------:R-:W-:Y:S02]  /*265d0*/  STL.64 [R1+0x1c8], R18 ;  /* 0x0001c81201007387 */ /* 0x000fe40000100a00 */
[----:B------:R0:W-:Y:S02]  /*265e0*/  STL.64 [R1+0x1730], R22 ;  /* 0x0017301601007387 */ /* 0x0001e40000100a00 */
[----:B0-----:R-:W-:Y:S02]  /*265f0*/  MOV R22, R28 ;  /* 0x0000001c00167202 */ /* 0x001fe40000000f00 */
[----:B------:R-:W-:-:S05]  /*26600*/  MOV R23, R12 ;  /* 0x0000000c00177202 */ /* 0x000fca0000000f00 */
[----:B------:R0:W-:Y:S01]  /*26610*/  STL.64 [R1+0x1748], R22 ;  /* 0x0017481601007387 */ /* 0x0001e20000100a00 */
[----:B------:R-:W2:Y:S02]  /*26620*/  LDL.LU R28, [R1+0x4b4] ;  /* 0x0004b400011c7983 */ /* 0x000ea40000300800 */
[----:B------:R-:W3:Y:S02]  /*26630*/  LDL.LU R12, [R1+0xd0] ;  /* 0x0000d000010c7983 */ /* 0x000ee40000300800 */
[----:B------:R-:W3:Y:S01]  /*26640*/  LDL.LU R13, [R1+0xd4] ;  /* 0x0000d400010d7983 */ /* 0x000ee20000300800 */
[----:B------:R-:W4:Y:S01]  /*26650*/  LDL.LU R14, [R1+0xd8] ;  /* 0x0000d800010e7983 */ /* 0x000f220000300800 */
[----:B------:R-:W4:Y:S03]  /*26660*/  LDL.LU R15, [R1+0xdc] ;  /* 0x0000dc00010f7983 */ /* 0x000f260000300800 */
[----:B0-----:R-:W5:Y:S01]  /*26670*/  LDL.LU R22, [R1+0x28] ;  /* 0x0000280001167983 */ /* 0x001f620000300800 */
[----:B------:R-:W-:-:S02]  /*26680*/  IMAD.MOV.U32 R23, RZ, RZ, R9 ;  /* 0x000000ffff177224 */ /* 0x000fc400078e0009 */
[----:B------:R-:W2:Y:S02]  /*26690*/  LDL.LU R9, [R1+0x185c] ;  /* 0x00185c0001097983 */ /* 0x000ea40000300800 */
[----:B------:R-:W2:Y:S01]  /*266a0*/  LDL.LU R21, [R1+0x4a4] ;  /* 0x0004a40001157983 */ /* 0x000ea20000300800 */
[----:B-----5:R0:W-:Y:S01]  /*266b0*/  STL.64 [R1+0x1768], R22 ;  /* 0x0017681601007387 */ /* 0x0201e20000100a00 */
[----:B--2---:R-:W-:Y:S01]  /*266c0*/  STL [R1+0x1760], R21 ;  /* 0x0017601501007387 */ /* 0x004fe20000100800 */
[----:B0-----:R-:W-:Y:S02]  /*266d0*/  MOV R22, R4 ;  /* 0x0000000400167202 */ /* 0x001fe40000000f00 */
[----:B------:R-:W-:Y:S01]  /*266e0*/  MOV R23, R3 ;  /* 0x0000000300177202 */ /* 0x000fe20000000f00 */
[----:B------:R-:W2:Y:S01]  /*266f0*/  LDL.LU R4, [R1+0x1858] ;  /* 0x0018580001047983 */ /* 0x000ea20000300800 */
[----:B------:R-:W5:Y:S03]  /*26700*/  LDL.LU R3, [R1+0x1854] ;  /* 0x0018540001037983 */ /* 0x000f660000300800 */
[----:B------:R-:W-:Y:S01]  /*26710*/  STL.64 [R1+0x1780], R22 ;  /* 0x0017801601007387 */ /* 0x000fe20000100a00 */
[----:B------:R-:W2:Y:S02]  /*26720*/  LDL.LU R29, [R1+0x4b0] ;  /* 0x0004b000011d7983 */ /* 0x000ea40000300800 */
[----:B----4-:R-:W-:Y:S02]  /*26730*/  STL.64 [R1+0x1740], R14 ;  /* 0x0017400e01007387 */ /* 0x010fe40000100a00 */
[----:B---3--:R0:W-:Y:S02]  /*26740*/  STL.64 [R1+0x1738], R12 ;  /* 0x0017380c01007387 */ /* 0x0081e40000100a00 */
[----:B0-----:R-:W3:Y:S01]  /*26750*/  LDL.LU R12, [R1+0xe0] ;  /* 0x0000e000010c7983 */ /* 0x001ee20000300800 */
[----:B------:R-:W3:Y:S02]  /*26760*/  LDL.LU R13, [R1+0xe4] ;  /* 0x0000e400010d7983 */ /* 0x000ee40000300800 */
[----:B------:R-:W4:Y:S02]  /*26770*/  LDL.LU R14, [R1+0xe8] ;  /* 0x0000e800010e7983 */ /* 0x000f240000300800 */
[----:B------:R-:W4:Y:S01]  /*26780*/  LDL.LU R15, [R1+0xec] ;  /* 0x0000ec00010f7983 */ /* 0x000f220000300800 */
[----:B------:R-:W2:Y:S01]  /*26790*/  LDL.LU R22, [R1+0x48] ;  /* 0x0000480001167983 */ /* 0x000ea20000300800 */
[----:B------:R-:W-:-:S02]  /*267a0*/  IMAD.MOV.U32 R23, RZ, RZ, R9 ;  /* 0x000000ffff177224 */ /* 0x000fc400078e0009 */
[----:B------:R-:W3:Y:S03]  /*267b0*/  LDL.LU R9, [R1+0x1850] ;  /* 0x0018500001097983 */ /* 0x000ee60000300800 */
[----:B--2---:R5:W-:Y:S02]  /*267c0*/  STL.64 [R1+0x1798], R22 ;  /* 0x0017981601007387 */ /* 0x004be40000100a00 */
[----:B-----5:R-:W-:Y:S02]  /*267d0*/  MOV R22, R3 ;  /* 0x0000000300167202 */ /* 0x020fe40000000f00 */
[----:B------:R-:W-:Y:S01]  /*267e0*/  MOV R23, R4 ;  /* 0x0000000400177202 */ /* 0x000fe20000000f00 */
[----:B------:R-:W2:Y:S01]  /*267f0*/  LDL.LU R3, [R1+0x184c] ;  /* 0x00184c0001037983 */ /* 0x000ea20000300800 */
[----:B------:R-:W5:Y:S03]  /*26800*/  LDL.LU R4, [R1+0x1848] ;  /* 0x0018480001047983 */ /* 0x000f660000300800 */
[----:B------:R-:W-:Y:S01]  /*26810*/  STL.64 [R1+0x17b0], R22 ;  /* 0x0017b01601007387 */ /* 0x000fe20000100a00 */
[----:B------:R-:W5:Y:S02]  /*26820*/  LDL.LU R2, [R1+0x4a0] ;  /* 0x0004a00001027983 */ /* 0x000f640000300800 */
[----:B----4-:R-:W-:Y:S02]  /*26830*/  STL.64 [R1+0x1758], R14 ;  /* 0x0017580e01007387 */ /* 0x010fe40000100a00 */
[----:B---3--:R0:W-:Y:S02]  /*26840*/  STL.64 [R1+0x1750], R12 ;  /* 0x0017500c01007387 */ /* 0x0081e40000100a00 */
[----:B0-----:R-:W3:Y:S01]  /*26850*/  LDL.LU R12, [R1+0xf0] ;  /* 0x0000f000010c7983 */ /* 0x001ee20000300800 */
[----:B------:R-:W3:Y:S02]  /*26860*/  LDL.LU R13, [R1+0xf4] ;  /* 0x0000f400010d7983 */ /* 0x000ee40000300800 */
[----:B------:R-:W4:Y:S02]  /*26870*/  LDL.LU R14, [R1+0xf8] ;  /* 0x0000f800010e7983 */ /* 0x000f240000300800 */
[----:B------:R-:W4:Y:S01]  /*26880*/  LDL.LU R15, [R1+0xfc] ;  /* 0x0000fc00010f7983 */ /* 0x000f220000300800 */
[----:B------:R-:W-:Y:S01]  /*26890*/  MOV R23, R9 ;  /* 0x0000000900177202 */ /* 0x000fe20000000f00 */
[----:B--2---:R-:W-:-:S02]  /*268a0*/  IMAD.MOV.U32 R22, RZ, RZ, R3 ;  /* 0x000000ffff167224 */ /* 0x004fc400078e0003 */
[----:B------:R-:W2:Y:S01]  /*268b0*/  LDL.LU R3, [R1+0x1844] ;  /* 0x0018440001037983 */ /* 0x000ea20000300800 */
[----:B------:R-:W2:Y:S02]  /*268c0*/  LDL.LU R9, [R1+0x1840] ;  /* 0x0018400001097983 */ /* 0x000ea40000300800 */
[----:B------:R-:W-:Y:S01]  /*268d0*/  STL.64 [R1+0x17c8], R22 ;  /* 0x0017c81601007387 */ /* 0x000fe20000100a00 */
[----:B----4-:R-:W-:Y:S01]  /*268e0*/  STL.64 [R1+0x1778], R14 ;  /* 0x0017780e01007387 */ /* 0x010fe20000100a00 */
[----:B---3--:R0:W-:Y:S03]  /*268f0*/  STL.64 [R1+0x1770], R12 ;  /* 0x0017700c01007387 */ /* 0x0081e60000100a00 */
[----:B0-----:R-:W3:Y:S01]  /*26900*/  LDL.LU R12, [R1+0x100] ;  /* 0x00010000010c7983 */ /* 0x001ee20000300800 */
[----:B------:R-:W3:Y:S02]  /*26910*/  LDL.LU R13, [R1+0x104] ;  /* 0x00010400010d7983 */ /* 0x000ee40000300800 */
[----:B------:R-:W4:Y:S02]  /*26920*/  LDL.LU R14, [R1+0x108] ;  /* 0x00010800010e7983 */ /* 0x000f240000300800 */
[----:B------:R-:W4:Y:S02]  /*26930*/  LDL.LU R15, [R1+0x10c] ;  /* 0x00010c00010f7983 */ /* 0x000f240000300800 */
[----:B-----5:R-:W-:Y:S01]  /*26940*/  IMAD.MOV.U32 R23, RZ, RZ, R4 ;  /* 0x000000ffff177224 */ /* 0x020fe200078e0004 */
[----:B--2---:R-:W-:-:S02]  /*26950*/  MOV R22, R3 ;  /* 0x0000000300167202 */ /* 0x004fc40000000f00 */
[----:B------:R-:W2:Y:S01]  /*26960*/  LDL.LU R3, [R1+0x183c] ;  /* 0x00183c0001037983 */ /* 0x000ea20000300800 */
[----:B------:R-:W5:Y:S02]  /*26970*/  LDL.LU R4, [R1+0x1838] ;  /* 0x0018380001047983 */ /* 0x000f640000300800 */
[----:B------:R-:W-:Y:S01]  /*26980*/  STL.64 [R1+0x17e0], R22 ;  /* 0x0017e01601007387 */ /* 0x000fe20000100a00 */
[----:B----4-:R-:W-:Y:S01]  /*26990*/  STL.64 [R1+0x1790], R14 ;  /* 0x0017900e01007387 */ /* 0x010fe20000100a00 */
[----:B---3--:R0:W-:Y:S03]  /*269a0*/  STL.64 [R1+0x1788], R12 ;  /* 0x0017880c01007387 */ /* 0x0081e60000100a00 */
[----:B0-----:R-:W3:Y:S01]  /*269b0*/  LDL.LU R12, [R1+0x110] ;  /* 0x00011000010c7983 */ /* 0x001ee20000300800 */
[----:B------:R-:W3:Y:S02]  /*269c0*/  LDL.LU R13, [R1+0x114] ;  /* 0x00011400010d7983 */ /* 0x000ee40000300800 */
[----:B------:R-:W4:Y:S02]  /*269d0*/  LDL.LU R14, [R1+0x118] ;  /* 0x00011800010e7983 */ /* 0x000f240000300800 */
[----:B------:R-:W4:Y:S01]  /*269e0*/  LDL.LU R15, [R1+0x11c] ;  /* 0x00011c00010f7983 */ /* 0x000f220000300800 */
[----:B------:R-:W2:Y:S01]  /*269f0*/  LDL.LU R22, [R1+0x88] ;  /* 0x0000880001167983 */ /* 0x000ea20000300800 */
[----:B------:R-:W-:-:S05]  /*26a00*/  MOV R23, R9 ;  /* 0x0000000900177202 */ /* 0x000fca0000000f00 */
[----:B--2---:R-:W-:Y:S01]  /*26a10*/  STL.64 [R1+0x17f8], R22 ;  /* 0x0017f81601007387 */ /* 0x004fe20000100a00 */
[----:B----4-:R-:W-:Y:S02]  /*26a20*/  STL.64 [R1+0x17a8], R14 ;  /* 0x0017a80e01007387 */ /* 0x010fe40000100a00 */
[----:B---3--:R0:W-:Y:S02]  /*26a30*/  STL.64 [R1+0x17a0], R12 ;  /* 0x0017a00c01007387 */ /* 0x0081e40000100a00 */
[----:B0-----:R-:W2:Y:S01]  /*26a40*/  LDL.LU R12, [R1+0x120] ;  /* 0x00012000010c7983 */ /* 0x001ea20000300800 */
[----:B------:R-:W2:Y:S02]  /*26a50*/  LDL.LU R13, [R1+0x124] ;  /* 0x00012400010d7983 */ /* 0x000ea40000300800 */
[----:B------:R-:W3:Y:S02]  /*26a60*/  LDL.LU R14, [R1+0x128] ;  /* 0x00012800010e7983 */ /* 0x000ee40000300800 */
[----:B------:R-:W3:Y:S01]  /*26a70*/  LDL.LU R15, [R1+0x12c] ;  /* 0x00012c00010f7983 */ /* 0x000ee20000300800 */
[----:B------:R-:W4:Y:S01]  /*26a80*/  LDL.LU.64 R6, [R1+0xa8] ;  /* 0x0000a80001067983 */ /* 0x000f220000300a00 */
[----:B------:R-:W2:Y:S02]  /*26a90*/  LDL R21, [R1+0x38c] ;  /* 0x00038c0001157983 */ /* 0x000ea40000100800 */
[----:B------:R-:W2:Y:S01]  /*26aa0*/  LDL R20, [R1+0x390] ;  /* 0x0003900001147983 */ /* 0x000ea20000100800 */
[----:B-----5:R-:W-:Y:S01]  /*26ab0*/  MOV R22, R4 ;  /* 0x0000000400167202 */ /* 0x020fe20000000f00 */
[----:B------:R-:W-:-:S05]  /*26ac0*/  IMAD.MOV.U32 R23, RZ, RZ, R3 ;  /* 0x000000ffff177224 */ /* 0x000fca00078e0003 */
[----:B------:R-:W-:Y:S04]  /*26ad0*/  STL.64 [R1+0x1830], R22 ;  /* 0x0018301601007387 */ /* 0x000fe80000100a00 */
[----:B--2---:R0:W-:Y:S04]  /*26ae0*/  STL.64 [R1+0x1828], R20 ;  /* 0x0018281401007387 */ /* 0x0041e80000100a00 */
[----:B0-----:R-:W4:Y:S01]  /*26af0*/  LDL.LU R20, [R1+0x90] ;  /* 0x0000900001147983 */ /* 0x001f220000300800 */
[----:B------:R-:W4:Y:S02]  /*26b00*/  LDL.LU R21, [R1+0x94] ;  /* 0x0000940001157983 */ /* 0x000f240000300800 */
[----:B------:R-:W4:Y:S02]  /*26b10*/  LDL.LU R22, [R1+0x98] ;  /* 0x0000980001167983 */ /* 0x000f240000300800 */
[----:B------:R-:W4:Y:S01]  /*26b20*/  LDL.LU R23, [R1+0x9c] ;  /* 0x00009c0001177983 */ /* 0x000f220000300800 */
[----:B---3--:R-:W-:Y:S01]  /*26b30*/  STL.64 [R1+0x17c0], R14 ;  /* 0x0017c00e01007387 */ /* 0x008fe20000100a00 */
[----:B------:R0:W-:Y:S03]  /*26b40*/  STL.64 [R1+0x17b8], R12 ;  /* 0x0017b80c01007387 */ /* 0x0001e60000100a00 */
        /* <DEDUP_REMOVED lines=8> */
[----:B------:R-:W3:Y:S02]  /*26bd0*/  LDL.LU R14, [R1+0x148] ;  /* 0x00014800010e7983 */ /* 0x000ee40000300800 */
[----:B------:R-:W3:Y:S01]  /*26be0*/  LDL.LU R15, [R1+0x14c] ;  /* 0x00014c00010f7983 */ /* 0x000ee20000300800 */
[----:B----4-:R-:W-:Y:S01]  /*26bf0*/  HMMA.16816.F32.BF16 R24, R24, R6, R20 ;  /* 0x000000061818723c */ /* 0x010fe20000041814 */
[----:B---3--:R-:W-:Y:S01]  /*26c00*/  STL.64 [R1+0x17f0], R14 ;  /* 0x0017f00e01007387 */ /* 0x008fe20000100a00 */
[----:B--2---:R0:W-:Y:S03]  /*26c10*/  STL.64 [R1+0x17e8], R12 ;  /* 0x0017e80c01007387 */ /* 0x0041e60000100a00 */
[----:B0-----:R-:W2:Y:S01]  /*26c20*/  LDL.LU R12, [R1+0x150] ;  /* 0x00015000010c7983 */ /* 0x001ea20000300800 */
[----:B------:R-:W2:Y:S02]  /*26c30*/  LDL.LU R13, [R1+0x154] ;  /* 0x00015400010d7983 */ /* 0x000ea40000300800 */
[----:B------:R-:W3:Y:S02]  /*26c40*/  LDL.LU R14, [R1+0x158] ;  /* 0x00015800010e7983 */ /* 0x000ee40000300800 */
[----:B------:R-:W3:Y:S01]  /*26c50*/  LDL.LU R15, [R1+0x15c] ;  /* 0x00015c00010f7983 */ /* 0x000ee20000300800 */
[----:B------:R-:W-:-:S02]  /*26c60*/  MOV R3, R6 ;  /* 0x0000000600037202 */ /* 0x000fc40000000f00 */
[----:B------:R-:W-:Y:S01]  /*26c70*/  MOV R4, R7 ;  /* 0x0000000700047202 */ /* 0x000fe20000000f00 */
[----:B---3--:R-:W-:Y:S01]  /*26c80*/  STL.64 [R1+0x1808], R14 ;  /* 0x0018080e01007387 */ /* 0x008fe20000100a00 */
[----:B--2---:R0:W-:Y:S03]  /*26c90*/  STL.64 [R1+0x1800], R12 ;  /* 0x0018000c01007387 */ /* 0x0041e60000100a00 */
[----:B0-----:R-:W2:Y:S01]  /*26ca0*/  LDL.LU R12, [R1+0x170] ;  /* 0x00017000010c7983 */ /* 0x001ea20000300800 */
[----:B------:R-:W2:Y:S02]  /*26cb0*/  LDL.LU R13, [R1+0x174] ;  /* 0x00017400010d7983 */ /* 0x000ea40000300800 */
[----:B------:R-:W2:Y:S02]  /*26cc0*/  LDL.LU R14, [R1+0x178] ;  /* 0x00017800010e7983 */ /* 0x000ea40000300800 */
[----:B------:R-:W2:Y:S01]  /*26cd0*/  LDL.LU R15, [R1+0x17c] ;  /* 0x00017c00010f7983 */ /* 0x000ea20000300800 */
[----:B------:R-:W3:Y:S01]  /*26ce0*/  LDL.LU R9, [R1+0x4a8] ;  /* 0x0004a80001097983 */ /* 0x000ee20000300800 */
[----:B------:R-:W4:Y:S02]  /*26cf0*/  LDL.LU R16, [R1+0xc0] ;  /* 0x0000c00001107983 */ /* 0x000f240000300800 */
[----:B------:R-:W4:Y:S02]  /*26d00*/  LDL.LU R17, [R1+0xc4] ;  /* 0x0000c40001117983 */ /* 0x000f240000300800 */
[----:B------:R-:W4:Y:S01]  /*26d10*/  LDL.LU R18, [R1+0xc8] ;  /* 0x0000c80001127983 */ /* 0x000f220000300800 */
[----:B------:R-:W4:Y:S01]  /*26d20*/  LDL.LU R19, [R1+0xcc] ;  /* 0x0000cc0001137983 */ /* 0x000f220000300800 */
[----:B------:R-:W2:Y:S02]  /*26d30*/  LDL.LU.64 R22, [R1+0x1830] ;  /* 0x0018300001167983 */ /* 0x000ea40000300a00 */
[----:B------:R-:W5:Y:S02]  /*26d40*/  LDL.LU.64 R20, [R1+0x1828] ;  /* 0x0018280001147983 */ /* 0x000f640000300a00 */
[----:B------:R0:W-:Y:S01]  /*26d50*/  STL.64 [R1+0x2b0], R24 ;  /* 0x0002b01801007387 */ /* 0x0001e20000100a00 */
[----:B------:R1:W-:Y:S01]  /*26d60*/  STL.64 [R1+0x2b8], R26 ;  /* 0x0002b81a01007387 */ /* 0x0003e20000100a00 */
[----:B------:R-:W2:Y:S02]  /*26d70*/  LDL.LU.64 R6, [R1+0x1820] ;  /* 0x0018200001067983 */ /* 0x000ea40000300a00 */
[----:B------:R-:W2:Y:S01]  /*26d80*/  LDL.LU R5, [R1+0x1818] ;  /* 0x0018180001057983 */ /* 0x000ea20000300800 */
[----:B0-----:R-:W2:Y:S04]  /*26d90*/  LDL R25, [R1+0x398] ;  /* 0x0003980001197983 */ /* 0x001ea80000100800 */
[----:B-1----:R-:W2:Y:S04]  /*26da0*/  LDL R26, [R1+0x394] ;  /* 0x00039400011a7983 */ /* 0x002ea80000100800 */
[----:B------:R-:W5:Y:S01]  /*26db0*/  LDL R27, [R1+0x384] ;  /* 0x00038400011b7983 */ /* 0x000f620000100800 */
[----:B--2---:R-:W-:Y:S01]  /*26dc0*/  F2FP.BF16.PACK_AB R24, R25, R26 ;  /* 0x0000001a1918723e */ /* 0x004fe200000010ff */
[----:B-----5:R-:W-:Y:S01]  /*26dd0*/  F2FP.BF16.PACK_AB R25, R27, R21 ;  /* 0x000000151b19723e */ /* 0x020fe200000010ff */
[----:B------:R-:W-:-:S02]  /*26de0*/  F2FP.BF16.PACK_AB R26, R20, R5 ;  /* 0x00000005141a723e */ /* 0x000fc400000010ff */
[----:B------:R-:W-:Y:S01]  /*26df0*/  F2FP.BF16.PACK_AB R27, R0, R8 ;  /* 0x00000008001b723e */ /* 0x000fe200000010ff */
[----:B------:R-:W2:Y:S01]  /*26e00*/  LDL.LU R5, [R1+0x1814] ;  /* 0x0018140001057983 */ /* 0x000ea20000300800 */
[----:B------:R-:W5:Y:S05]  /*26e10*/  LDL.LU R8, [R1+0x1810] ;  /* 0x0018100001087983 */ /* 0x000f6a0000300800 */
[C---:B------:R-:W-:Y:S01]  /*26e20*/  HMMA.16816.F32.BF16 R20, R24.reuse, R22, R12 ;  /* 0x000000161814723c */ /* 0x040fe2000004180c */
        /* <DEDUP_REMOVED lines=47> */
[----:B0-----:R-:W2:Y:S01]  /*27120*/  LDL.LU.64 R22, [R1+0x1768] ;  /* 0x0017680001167983 */ /* 0x001ea20000300a00 */
[----:B------:R-:W2:Y:S02]  /*27130*/  LDL.LU R21, [R1+0x1760] ;  /* 0x0017600001157983 */ /* 0x000ea40000300800 */
[----:B------:R-:W-:-:S04]  /*27140*/  FFMA R0, R2, c[0x0][0x188], -R5 ;  /* 0x0000620002007a23 */ /* 0x000fc80000000805 */
[----:B------:R-:W-:-:S06]  /*27150*/  FMUL R2, R0, 1.4426950216293334961 ;  /* 0x3fb8aa3b00027820 */ /* 0x000fcc0000400000 */
[----:B------:R-:W0:Y:S01]  /*27160*/  MUFU.EX2 R2, R2 ;  /* 0x0000000200027308 */ /* 0x000e220000000800 */
[----:B--2---:R-:W-:Y:S02]  /*27170*/  FFMA R0, R21, c[0x0][0x188], -R5 ;  /* 0x0000620015007a23 */ /* 0x004fe40000000805 */
[----:B------:R-:W-:Y:S01]  /*27180*/  HMMA.16816.F32.BF16 R20, R24, R22, R12 ;  /* 0x000000161814723c */ /* 0x000fe2000004180c */
[----:B------:R-:W2:Y:S01]  /*27190*/  LDL.LU.64 R14, [R1+0x1758] ;  /* 0x00175800010e7983 */ /* 0x000ea20000300a00 */
[----:B0-----:R-:W-:Y:S02]  /*271a0*/  STL [R1+0x37c], R2 ;  /* 0x00037c0201007387 */ /* 0x001fe40000100800 */
[----:B------:R-:W2:Y:S11]  /*271b0*/  LDL.LU.64 R12, [R1+0x1750] ;  /* 0x00175000010c7983 */ /* 0x000eb60000300a00 */
[----:B------:R-:W-:Y:S08]  /*271c0*/  @!UPT UIADD3 URZ, URZ, URZ, URZ ;  /* 0x0000003f3f3ff290 */ /* 0x000ff0000fffe03f */
[----:B------:R-:W-:Y:S01]  /*271d0*/  STL.64 [R1+0x140], R20 ;  /* 0x0001401401007387 */ /* 0x000fe20000100a00 */
[----:B------:R0:W-:Y:S03]  /*271e0*/  STL.64 [R1+0x148], R22 ;  /* 0x0001481601007387 */ /* 0x0001e60000100a00 */
[----:B0-----:R-:W2:Y:S01]  /*271f0*/  LDL.LU.64 R22, [R1+0x1748] ;  /* 0x0017480001167983 */ /* 0x001ea20000300a00 */
[----:B------:R-:W-:-:S06]  /*27200*/  FMUL R2, R0, 1.4426950216293334961 ;  /* 0x3fb8aa3b00027820 */ /* 0x000fcc0000400000 */
[----:B------:R-:W0:Y:S01]  /*27210*/  MUFU.EX2 R2, R2 ;  /* 0x0000000200027308 */ /* 0x000e220000000800 */
[----:B--2---:R-:W-:Y:S01]  /*27220*/  HMMA.16816.F32.BF16 R20, R24, R22, R12 ;  /* 0x000000161814723c */ /* 0x004fe2000004180c */
[----:B------:R-:W2:Y:S01]  /*27230*/  LDL.LU.64 R14, [R1+0x1740] ;  /* 0x00174000010e7983 */ /* 0x000ea20000300a00 */
[----:B0-----:R-:W-:Y:S02]  /*27240*/  STL [R1+0x378], R2 ;  /* 0x0003780201007387 */ /* 0x001fe40000100800 */
[----:B------:R-:W2:Y:S11]  /*27250*/  LDL.LU.64 R12, [R1+0x1738] ;  /* 0x00173800010c7983 */ /* 0x000eb60000300a00 */
[----:B------:R-:W-:Y:S08]  /*27260*/  @!UPT UIADD3 URZ, URZ, URZ, URZ ;  /* 0x0000003f3f3ff290 */ /* 0x000ff0000fffe03f */
[----:B------:R-:W-:Y:S01]  /*27270*/  STL.64 [R1+0x130], R20 ;  /* 0x0001301401007387 */ /* 0x000fe20000100a00 */
[----:B------:R0:W-:Y:S03]  /*27280*/  STL.64 [R1+0x138], R22 ;  /* 0x0001381601007387 */ /* 0x0001e60000100a00 */
[----:B0-----:R-:W2:Y:S01]  /*27290*/  LDL.LU.64 R22, [R1+0x1730] ;  /* 0x0017300001167983 */ /* 0x001ea20000300a00 */
[----:B------:R-:W-:-:S04]  /*272a0*/  FFMA R0, R29, c[0x0][0x188], -R5 ;  /* 0x000062001d007a23 */ /* 0x000fc80000000805 */
[----:B------:R-:W-:Y:S02]  /*272b0*/  FMUL R2, R0, 1.4426950216293334961 ;  /* 0x3fb8aa3b00027820 */ /* 0x000fe40000400000 */
[----:B------:R-:W-:Y:S02]  /*272c0*/  FFMA R0, R28, c[0x0][0x188], -R5 ;  /* 0x000062001c007a23 */ /* 0x000fe40000000805 */
[----:B------:R-:W3:Y:S01]  /*272d0*/  LDL.LU R5, [R1+0x1728] ;  /* 0x0017280001057983 */ /* 0x000ee20000300800 */
[C---:B--2---:R-:W-:Y:S03]  /*272e0*/  HMMA.16816.F32.BF16 R20, R24.reuse, R22, R12 ;  /* 0x000000161814723c */ /* 0x044fe6000004180c */
[----:B------:R-:W2:Y:S01]  /*272f0*/  LDL.LU.64 R14, [R1+0x1720] ;  /* 0x00172000010e7983 */ /* 0x000ea20000300a00 */
[----:B------:R-:W2:Y:S11]  /*27300*/  LDL.LU R13, [R1+0x1718] ;  /* 0x00171800010d7983 */ /* 0x000eb60000300800 */
[----:B------:R-:W-:Y:S08]  /*27310*/  @!UPT UIADD3 URZ, URZ, URZ, URZ ;  /* 0x0000003f3f3ff290 */ /* 0x000ff0000fffe03f */
[----:B------:R-:W-:Y:S01]  /*27320*/  STL.64 [R1+0x120], R20 ;  /* 0x0001201401007387 */ /* 0x000fe20000100a00 */
[----:B------:R0:W-:Y:S03]  /*27330*/  STL.64 [R1+0x128], R22 ;  /* 0x0001281601007387 */ /* 0x0001e60000100a00 */
[----:B0-----:R-:W4:Y:S01]  /*27340*/  LDL.LU.64 R22, [R1+0x1710] ;  /* 0x0017100001167983 */ /* 0x001f220000300a00 */
[----:B------:R-:W2:Y:S01]  /*27350*/  LDL.LU.64 R20, [R1+0x1708] ;  /* 0x0017080001147983 */ /* 0x000ea20000300a00 */
[----:B------:R-:W0:Y:S01]  /*27360*/  MUFU.EX2 R28, R2 ;  /* 0x00000002001c7308 */ /* 0x000e220000000800 */
[----:B------:R-:W2:Y:S01]  /*27370*/  LDL.LU R12, [R1+0x4bc] ;  /* 0x0004bc00010c7983 */ /* 0x000ea20000300800 */
[----:B0-----:R-:W-:Y:S01]  /*27380*/  STL [R1+0x374], R28 ;  /* 0x0003741c01007387 */ /* 0x001fe20000100800 */
[----:B----4-:R-:W-:Y:S11]  /*27390*/  HMMA.16816.F32.BF16 R16, R24, R22, R16 ;  /* 0x000000161810723c */ /* 0x010ff60000041810 */
[----:B------:R-:W-:Y:S11]  /*273a0*/  @!UPT UIADD3 URZ, URZ, URZ, URZ ;  /* 0x0000003f3f3ff290 */ /* 0x000ff6000fffe03f */
[----:B------:R-:W-:Y:S01]  /*273b0*/  @!UPT UIADD3 URZ, URZ, URZ, URZ ;  /* 0x0000003f3f3ff290 */ /* 0x000fe2000fffe03f */
[----:B------:R-:W-:Y:S01]  /*273c0*/  STL.64 [R1+0x110], R16 ;  /* 0x0001101001007387 */ /* 0x000fe20000100a00 */
[----:B------:R0:W-:Y:S03]  /*273d0*/  STL.64 [R1+0x118], R18 ;  /* 0x0001181201007387 */ /* 0x0001e60000100a00 */
[----:B0-----:R-:W4:Y:S01]  /*273e0*/  LDL.LU.64 R18, [R1+0x1700] ;  /* 0x0017000001127983 */ /* 0x001f220000300a00 */
[----:B------:R-:W3:Y:S02]  /*273f0*/  LDL.LU.64 R16, [R1+0x16f8] ;  /* 0x0016f80001107983 */ /* 0x000ee40000300a00 */
[----:B--2---:R0:W-:Y:S02]  /*27400*/  STL.64 [R1+0x16b8], R20 ;  /* 0x0016b81401007387 */ /* 0x0041e40000100a00 */
        /* <DEDUP_REMOVED lines=9> */
[----:B---3--:R-:W-:-:S02]  /*274a0*/  IMAD.MOV.U32 R23, RZ, RZ, R5 ;  /* 0x000000ffff177224 */ /* 0x008fc400078e0005 */
[----:B------:R-:W-:Y:S02]  /*274b0*/  FMUL R2, R0, 1.4426950216293334961 ;  /* 0x3fb8aa3b00027820 */ /* 0x000fe40000400000 */
[----:B------:R-:W-:Y:S02]  /*274c0*/  FFMA R0, R9, c[0x0][0x188], -R13 ;  /* 0x0000620009007a23 */ /* 0x000fe4000000080d */
[----:B------:R-:W0:Y:S01]  /*274d0*/  S2R R9, SR_TID.X ;  /* 0x0000000000097919 */ /* 0x000e220000002100 */
[----:B------:R1:W3:Y:S02]  /*274e0*/  MUFU.EX2 R29, R2 ;  /* 0x00000002001d7308 */ /* 0x0002e40000000800 */
[----:B-1----:R-:W-:Y:S01]  /*274f0*/  FMUL R2, R0, 1.4426950216293334961 ;  /* 0x3fb8aa3b00027820 */ /* 0x002fe20000400000 */
[C---:B0-----:R-:W-:Y:S01]  /*27500*/  LOP3.LUT R5, R9.reuse, 0x7, RZ, 0xc0, !PT ;  /* 0x0000000709057812 */ /* 0x041fe200078ec0ff */
[----:B------:R-:W-:-:S04]  /*27510*/  SHF.L.U32 R9, R9, 0x1, RZ ;  /* 0x0000000109097819 */ /* 0x000fc800000006ff */
[----:B------:R-:W-:-:S05]  /*27520*/  IMAD R5, R5, 0x110, RZ ;  /* 0x0000011005057824 */ /* 0x000fca00078e02ff */
[----:B------:R-:W-:Y:S01]  /*27530*/  LOP3.LUT R5, R5, 0x30, R9, 0x78, !PT ;  /* 0x0000003005057812 */ /* 0x000fe200078e7809 */
[----:B--2---:R-:W-:Y:S01]  /*27540*/  STL.64 [R1+0x16e0], R22 ;  /* 0x0016e01601007387 */ /* 0x004fe20000100a00 */
[----:B------:R0:W-:Y:S03]  /*27550*/  STL.64 [R1+0x16d8], R20 ;  /* 0x0016d81401007387 */ /* 0x0001e60000100a00 */
[----:B0-----:R-:W4:Y:S01]  /*27560*/  LDL.LU R20, [R1+0xb0] ;  /* 0x0000b00001147983 */ /* 0x001f220000300800 */
[----:B------:R-:W4:Y:S02]  /*27570*/  LDL.LU R21, [R1+0xb4] ;  /* 0x0000b40001157983 */ /* 0x000f240000300800 */
[----:B------:R-:W4:Y:S02]  /*27580*/  LDL.LU R22, [R1+0xb8] ;  /* 0x0000b80001167983 */ /* 0x000f240000300800 */
[----:B------:R-:W4:Y:S01]  /*27590*/  LDL.LU R23, [R1+0xbc] ;  /* 0x0000bc0001177983 */ /* 0x000f220000300800 */
[----:B------:R-:W2:Y:S01]  /*275a0*/  LDL.LU R0, [R1+0x4ac] ;  /* 0x0004ac0001007983 */ /* 0x000ea20000300800 */
[----:B---3--:R-:W-:Y:S02]  /*275b0*/  STL [R1+0x370], R29 ;  /* 0x0003701d01007387 */ /* 0x008fe40000100800 */
[----:B------:R-:W3:Y:S01]  /*275c0*/  LDL.LU R9, [R1+0x16f0] ;  /* 0x0016f00001097983 */ /* 0x000ee20000300800 */
[----:B------:R-:W0:Y:S01]  /*275d0*/  MUFU.EX2 R2, R2 ;  /* 0x0000000200027308 */ /* 0x000e220000000800 */
[----:B------:R1:W-:Y:S04]  /*275e0*/  STL.64 [R1+0x1698], R16 ;  /* 0x0016981001007387 */ /* 0x0003e80000100a00 */
[----:B0-----:R-:W-:Y:S01]  /*275f0*/  STL [R1+0x36c], R2 ;  /* 0x00036c0201007387 */ /* 0x001fe20000100800 */
[----:B----4-:R-:W-:Y:S11]  /*27600*/  HMMA.16816.F32.BF16 R20, R24, R18, R20 ;  /* 0x000000121814723c */ /* 0x010ff60000041814 */
[----:B------:R-:W-:Y:S11]  /*27610*/  @!UPT UIADD3 URZ, URZ, URZ, URZ ;  /* 0x0000003f3f3ff290 */ /* 0x000ff6000fffe03f */
[----:B------:R-:W-:Y:S01]  /*27620*/  @!UPT UIADD3 URZ, URZ, URZ, URZ ;  /* 0x0000003f3f3ff290 */ /* 0x000fe2000fffe03f */
[----:B------:R-:W-:Y:S01]  /*27630*/  STL.64 [R1+0x100], R20 ;  /* 0x0001001401007387 */ /* 0x000fe20000100a00 */
[----:B------:R-:W-:Y:S02]  /*27640*/  STL.64 [R1+0x108], R22 ;  /* 0x0001081601007387 */ /* 0x000fe40000100a00 */
[----:B------:R-:W0:Y:S01]  /*27650*/  LDSM.16.M88.4 R20, [R5+0x10080] ;  /* 0x010080000514783b */ /* 0x000e220000000200 */
[----:B------:R-:W-:-:S03]  /*27660*/  MOV R18, R3 ;  /* 0x0000000300127202 */ /* 0x000fc60000000f00 */
[----:B------:R-:W-:Y:S01]  /*27670*/  IMAD.MOV.U32 R19, RZ, RZ, R4 ;  /* 0x000000ffff137224 */ /* 0x000fe200078e0004 */
[----:B------:R-:W4:Y:S01]  /*27680*/  LDL.LU R3, [R1+0x16ec] ;  /* 0x0016ec0001037983 */ /* 0x000f220000300800 */
[----:B------:R-:W4:Y:S03]  /*27690*/  LDL.LU R4, [R1+0x16e8] ;  /* 0x0016e80001047983 */ /* 0x000f260000300800 */
[----:B------:R3:W-:Y:S01]  /*276a0*/  STL.64 [R1+0x16b0], R18 ;  /* 0x0016b01201007387 */ /* 0x0007e20000100a00 */
[----:B-1----:R-:W4:Y:S02]  /*276b0*/  LDL.LU R16, [R1+0x250] ;  /* 0x0002500001107983 */ /* 0x002f240000300800 */
[----:B------:R-:W4:Y:S01]  /*276c0*/  LDL.LU R17, [R1+0x254] ;  /* 0x0002540001117983 */ /* 0x000f220000300800 */
[----:B---3--:R-:W-:Y:S02]  /*276d0*/  MOV R18, R9 ;  /* 0x0000000900127202 */ /* 0x008fe40000000f00 */
[----:B-----5:R-:W-:Y:S01]  /*276e0*/  MOV R19, R8 ;  /* 0x0000000800137202 */ /* 0x020fe20000000f00 */
[----:B0-----:R-:W-:Y:S01]  /*276f0*/  STL.64 [R1+0xb0], R20 ;  /* 0x0000b01401007387 */ /* 0x001fe20000100a00 */
[----:B------:R0:W-:Y:S02]  /*27700*/  STL.64 [R1+0xb8], R22 ;  /* 0x0000b81601007387 */ /* 0x0001e40000100a00 */
[----:B------:R-:W-:Y:S01]  /*27710*/  IMAD.MOV.U32 R8, RZ, RZ, R20 ;  /* 0x000000ffff087224 */ /* 0x000fe200078e0014 */
[----:B------:R-:W-:Y:S01]  /*27720*/  MOV R9, R21 ;  /* 0x0000001500097202 */ /* 0x000fe20000000f00 */
[----:B0-----:R-:W3:Y:S01]  /*27730*/  LDL.LU.64 R22, [R1+0x16e0] ;  /* 0x0016e00001167983 */ /* 0x001ee20000300a00 */
[----:B------:R-:W3:Y:S02]  /*27740*/  LDL.LU.64 R20, [R1+0x16d8] ;  /* 0x0016d80001147983 */ /* 0x000ee40000300a00 */
[----:B--2---:R-:W-:-:S04]  /*27750*/  FFMA R0, R0, c[0x0][0x188], -R13 ;  /* 0x0000620000007a23 */ /* 0x004fc8000000080d */
[----:B------:R-:W-:Y:S02]  /*27760*/  FMUL R2, R0, 1.4426950216293334961 ;  /* 0x3fb8aa3b00027820 */ /* 0x000fe40000400000 */
[----:B------:R-:W2:Y:S04]  /*27770*/  LDL.LU R0, [R1+0x4b8] ;  /* 0x0004b80001007983 */ /* 0x000ea80000300800 */
        /* <DEDUP_REMOVED lines=8> */
[----:B------:R-:W3:Y:S02]  /*27800*/  LDL.LU.64 R20, [R1+0x16c8] ;  /* 0x0016c80001147983 */ /* 0x000ee40000300a00 */
[----:B--2---:R-:W-:-:S04]  /*27810*/  FFMA R0, R0, c[0x0][0x188], -R13 ;  /* 0x0000620000007a23 */ /* 0x004fc8000000080d */
[----:B------:R-:W-:Y:S02]  /*27820*/  FMUL R2, R0, 1.4426950216293334961 ;  /* 0x3fb8aa3b00027820 */ /* 0x000fe40000400000 */
[----:B------:R-:W-:Y:S02]  /*27830*/  FFMA R0, R12, c[0x0][0x188], -R13 ;  /* 0x000062000c007a23 */ /* 0x000fe4000000080d */
[----:B------:R-:W2:Y:S01]  /*27840*/  LDL.LU R13, [R1+0x16c0] ;  /* 0x0016c000010d7983 */ /* 0x000ea20000300800 */
[----:B------:R0:W1:Y:S01]  /*27850*/  MUFU.EX2 R12, R2 ;  /* 0x00000002000c7308 */ /* 0x0000620000000800 */
[----:B----4-:R-:W-:Y:S01]  /*27860*/  HMMA.16816.F32.BF16 R16, R24, R14, R16 ;  /* 0x0000000e1810723c */ /* 0x010fe20000041810 */
[----:B------:R-:W-:-:S07]  /*27870*/  FMUL R0, R0, 1.4426950216293334961 ;  /* 0x3fb8aa3b00007820 */ /* 0x000fce0000400000 */
[----:B---3--:R-:W-:Y:S11]  /*27880*/  HMMA.16816.F32.BF16 R20, R24, R10, R20 ;  /* 0x0000000a1814723c */ /* 0x008ff60000041814 */
[----:B------:R-:W-:Y:S11]  /*27890*/  @!UPT UIADD3 URZ, URZ, URZ, URZ ;  /* 0x0000003f3f3ff290 */ /* 0x000ff6000fffe03f */
[----:B------:R-:W-:Y:S01]  /*278a0*/  @!UPT UIADD3 URZ, URZ, URZ, URZ ;  /* 0x0000003f3f3ff290 */ /* 0x000fe2000fffe03f */
[----:B------:R-:W-:Y:S01]  /*278b0*/  STL.64 [R1+0xe0], R20 ;  /* 0x0000e01401007387 */ /* 0x000fe20000100a00 */
[----:B------:R-:W-:Y:S02]  /*278c0*/  STL.64 [R1+0xe8], R22 ;  /* 0x0000e81601007387 */ /* 0x000fe40000100a00 */
[----:B------:R-:W3:Y:S02]  /*278d0*/  LDSM.16.M88.4 R20, [R5+0x10880] ;  /* 0x010880000514783b */ /* 0x000ee40000000200 */
[----:B---3--:R-:W-:Y:S01]  /*278e0*/  STL.64 [R1+0x90], R20 ;  /* 0x0000901401007387 */ /* 0x008fe20000100a00 */
[----:B------:R-:W-:Y:S01]  /*278f0*/  MOV R6, R20 ;  /* 0x0000001400067202 */ /* 0x000fe20000000f00 */
[----:B------:R-:W-:Y:S02]  /*27900*/  STL.64 [R1+0x98], R22 ;  /* 0x0000981601007387 */ /* 0x000fe40000100a00 */
[----:B0-----:R-:W-:Y:S02]  /*27910*/  IMAD.MOV.U32 R2, RZ, RZ, R21 ;  /* 0x000000ffff027224 */ /* 0x001fe400078e0015 */
[----:B------:R-:W0:Y:S04]  /*27920*/  LDSM.16.M88.4 R20, [R5+0x11080] ;  /* 0x011080000514783b */ /* 0x000e280000000200 */
[----:B-1----:R-:W-:Y:S01]  /*27930*/  STL [R1+0x364], R12 ;  /* 0x0003640c01007387 */ /* 0x002fe20000100800 */
[----:B0-----:R-:W-:-:S02]  /*27940*/  MOV R11, R20 ;  /* 0x00000014000b7202 */ /* 0x001fc40000000f00 */
[----:B------:R-:W-:Y:S01]  /*27950*/  MOV R10, R21 ;  /* 0x00000015000a7202 */ /* 0x000fe20000000f00 */
[----:B------:R0:W-:Y:S01]  /*27960*/  STL.64 [R1+0x80], R20 ;  /* 0x0000801401007387 */ /* 0x0001e20000100a00 */
[----:B------:R-:W-:Y:S03]  /*27970*/  STL.64 [R1+0x88], R22 ;  /* 0x0000881601007387 */ /* 0x000fe60000100a00 */
[----:B0-----:R-:W3:Y:S01]  /*27980*/  LDL.LU.64 R20, [R1+0x16b8] ;  /* 0x0016b80001147983 */ /* 0x001ee20000300a00 */
[----:B------:R0:W-:Y:S02]  /*27990*/  STL.64 [R1+0x16a8], R10 ;  /* 0x0016a80a01007387 */ /* 0x0001e40000100a00 */
[----:B------:R1:W-:Y:S01]  /*279a0*/  STL.64 [R1+0x16a0], R8 ;  /* 0x0016a00801007387 */ /* 0x0003e20000100a00 */
[----:B0-----:R-:W-:Y:S01]  /*279b0*/  MOV R11, R3 ;  /* 0x00000003000b7202 */ /* 0x001fe20000000f00 */
[----:B-1----:R-:W4:Y:S01]  /*279c0*/  LDL.LU R8, [R1+0x2a0] ;  /* 0x0002a00001087983 */ /* 0x002f220000300800 */
[----:B------:R-:W5:Y:S02]  /*279d0*/  LDL.LU R3, [R1+0x4c8] ;  /* 0x0004c80001037983 */ /* 0x000f640000300800 */
[----:B------:R-:W-:Y:S02]  /*279e0*/  STL.64 [R1+0xd0], R16 ;  /* 0x0000d01001007387 */ /* 0x000fe40000100a00 */
[----:B------:R-:W-:Y:S02]  /*279f0*/  STL.64 [R1+0xd8], R18 ;  /* 0x0000d81201007387 */ /* 0x000fe40000100a00 */
[----:B------:R-:W0:Y:S01]  /*27a00*/  LDSM.16.M88.4 R16, [R5+0x11880] ;  /* 0x011880000510783b */ /* 0x000e220000000200 */
[----:B--2---:R-:W-:-:S02]  /*27a10*/  IMAD.MOV.U32 R9, RZ, RZ, R13 ;  /* 0x000000ffff097224 */ /* 0x004fc400078e000d */
[----:B------:R1:W2:Y:S01]  /*27a20*/  MUFU.EX2 R13, R0 ;  /* 0x00000000000d7308 */ /* 0x0002a20000000800 */
[----:B0-----:R-:W-:Y:S01]  /*27a30*/  STL.64 [R1+0x70], R16 ;  /* 0x0000701001007387 */ /* 0x001fe20000100a00 */
[----:B------:R-:W-:Y:S02]  /*27a40*/  IMAD.MOV.U32 R14, RZ, RZ, R16 ;  /* 0x000000ffff0e7224 */ /* 0x000fe400078e0010 */
[----:B------:R-:W-:Y:S01]  /*27a50*/  STL.64 [R1+0x78], R18 ;  /* 0x0000781201007387 */ /* 0x000fe20000100a00 */
[----:B-1----:R-:W-:Y:S02]  /*27a60*/  MOV R0, R17 ;  /* 0x0000001100007202 */ /* 0x002fe40000000f00 */
[----:B------:R-:W0:Y:S04]  /*27a70*/  LDSM.16.M88.4 R16, [R5+0x12080] ;  /* 0x012080000510783b */ /* 0x000e280000000200 */
[----:B--2---:R-:W-:Y:S04]  /*27a80*/  STL [R1+0x360], R13 ;  /* 0x0003600d01007387 */ /* 0x004fe80000100800 */
[----:B0-----:R-:W-:Y:S01]  /*27a90*/  STL.64 [R1+0x60], R16 ;  /* 0x0000601001007387 */ /* 0x001fe20000100a00 */
[----:B------:R0:W-:Y:S03]  /*27aa0*/  STL.64 [R1+0x68], R18 ;  /* 0x0000681201007387 */ /* 0x0001e60000100a00 */
[----:B0-----:R-:W4:Y:S01]  /*27ab0*/  LDL.LU.64 R18, [R1+0x16b0] ;  /* 0x0016b00001127983 */ /* 0x001f220000300a00 */
[----:B------:R-:W-:-:S02]  /*27ac0*/  MOV R10, R4 ;  /* 0x00000004000a7202 */ /* 0x000fc40000000f00 */
[----:B------:R-:W-:Y:S01]  /*27ad0*/  MOV R22, R16 ;  /* 0x0000001000167202 */ /* 0x000fe20000000f00 */
[----:B------:R-:W-:-:S04]  /*27ae0*/  IMAD.MOV.U32 R15, RZ, RZ, R17 ;  /* 0x000000ffff0f7224 */ /* 0x000fc800078e0011 */
[----:B----4-:R-:W-:Y:S01]  /*27af0*/  HMMA.16816.F32.BF16 R24, R24, R18, R8 ;  /* 0x000000121818723c */ /* 0x010fe20000041808 */
[----:B------:R-:W2:Y:S01]  /*27b00*/  LDL.LU.64 R10, [R1+0x16a8] ;  /* 0x0016a800010a7983 */ /* 0x000ea20000300a00 */
[----:B------:R-:W4:Y:S02]  /*27b10*/  LDL.LU.64 R8, [R1+0x16a0] ;  /* 0x0016a00001087983 */ /* 0x000f240000300a00 */
[----:B------:R-:W2:Y:S02]  /*27b20*/  LDL.LU.64 R16, [R1+0x1698] ;  /* 0x0016980001107983 */ /* 0x000ea40000300a00 */
[----:B------:R-:W2:Y:S11]  /*27b30*/  LDL.LU R4, [R1+0x4d4] ;  /* 0x0004d40001047983 */ /* 0x000eb60000300800 */
[----:B------:R-:W-:Y:S06]  /*27b40*/  @!UPT UIADD3 URZ, URZ, URZ, URZ ;  /* 0x0000003f3f3ff290 */ /* 0x000fec000fffe03f */
[----:B------:R-:W-:Y:S01]  /*27b50*/  STL.64 [R1+0xa0], R24 ;  /* 0x0000a01801007387 */ /* 0x000fe20000100a00 */
[----:B------:R-:W-:Y:S02]  /*27b60*/  STL.64 [R1+0xa8], R26 ;  /* 0x0000a81a01007387 */ /* 0x000fe40000100a00 */
[----:B------:R-:W2:Y:S02]  /*27b70*/  LDL.LU R18, [R1+0x238] ;  /* 0x0002380001127983 */ /* 0x000ea40000300800 */
[----:B------:R-:W2:Y:S01]  /*27b80*/  LDL.LU R19, [R1+0x23c] ;  /* 0x00023c0001137983 */ /* 0x000ea20000300800 */
[----:B------:R-:W3:Y:S04]  /*27b90*/  LDL.LU R7, [R1+0x4d0] ;  /* 0x0004d00001077983 */ /* 0x000ee80000300800 */
[----:B--2---:R-:W-:Y:S01]  /*27ba0*/  STL.64 [R1+0x1628], R18 ;  /* 0x0016281201007387 */ /* 0x004fe20000100a00 */
[----:B------:R0:W-:Y:S02]  /*27bb0*/  STL.64 [R1+0x1620], R16 ;  /* 0x0016201001007387 */ /* 0x0001e40000100a00 */
[----:B0-----:R-:W-:-:S02]  /*27bc0*/  MOV R16, R22 ;  /* 0x0000001600107202 */ /* 0x001fc40000000f00 */
[----:B------:R-:W-:-:S05]  /*27bd0*/  MOV R17, R15 ;  /* 0x0000000f00117202 */ /* 0x000fca0000000f00 */
[----:B------:R0:W-:Y:S02]  /*27be0*/  STL.64 [R1+0x1640], R16 ;  /* 0x0016401001007387 */ /* 0x0001e40000100a00 */
[----:B0-----:R-:W-:Y:S01]  /*27bf0*/  IMAD.MOV.U32 R16, RZ, RZ, R14 ;  /* 0x000000ffff107224 */ /* 0x001fe200078e000e */
[----:B------:R-:W-:-:S05]  /*27c00*/  MOV R17, R0 ;  /* 0x0000000000117202 */ /* 0x000fca0000000f00 */
[----:B------:R0:W-:Y:S02]  /*27c10*/  STL.64 [R1+0x1658], R16 ;  /* 0x0016581001007387 */ /* 0x0001e40000100a00 */
[----:B0-----:R-:W-:Y:S01]  /*27c20*/  MOV R16, R11 ;  /* 0x0000000b00107202 */ /* 0x001fe20000000f00 */
[----:B------:R-:W-:-:S05]  /*27c30*/  IMAD.MOV.U32 R17, RZ, RZ, R10 ;  /* 0x000000ffff117224 */ /* 0x000fca00078e000a */
[----:B------:R0:W-:Y:S02]  /*27c40*/  STL.64 [R1+0x1670], R16 ;  /* 0x0016701001007387 */ /* 0x0001e40000100a00 */
[----:B0-----:R-:W-:Y:S02]  /*27c50*/  MOV R16, R6 ;  /* 0x0000000600107202 */ /* 0x001fe40000000f00 */
[----:B------:R-:W-:-:S05]  /*27c60*/  MOV R17, R2 ;  /* 0x0000000200117202 */ /* 0x000fca0000000f00 */
[----:B------:R0:W-:Y:S04]  /*27c70*/  STL.64 [R1+0x1688], R16 ;  /* 0x0016881001007387 */ /* 0x0001e80000100a00 */
[----:B0-----:R-:W4:Y:S01]  /*27c80*/  LDL.LU R16, [R1+0x290] ;  /* 0x0002900001107983 */ /* 0x001f220000300800 */
[----:B------:R-:W4:Y:S02]  /*27c90*/  LDL.LU R17, [R1+0x294] ;  /* 0x0002940001117983 */ /* 0x000f240000300800 */
[----:B------:R-:W4:Y:S02]  /*27ca0*/  LDL.LU R18, [R1+0x298] ;  /* 0x0002980001127983 */ /* 0x000f240000300800 */
[----:B------:R-:W4:Y:S01]  /*27cb0*/  LDL.LU R19, [R1+0x29c] ;  /* 0x00029c0001137983 */ /* 0x000f220000300800 */
[----:B------:R-:W2:Y:S04]  /*27cc0*/  LDL R15, [R1+0x378] ;  /* 0x00037800010f7983 */ /* 0x000ea80000100800 */
[----:B------:R-:W2:Y:S04]  /*27cd0*/  LDL R0, [R1+0x37c] ;  /* 0x00037c0001007983 */ /* 0x000ea80000100800 */
[----:B------:R-:W2:Y:S04]  /*27ce0*/  LDL R10, [R1+0x368] ;  /* 0x00036800010a7983 */ /* 0x000ea80000100800 */
[----:B------:R-:W2:Y:S01]  /*27cf0*/  LDL R11, [R1+0x36c] ;  /* 0x00036c00010b7983 */ /* 0x000ea20000100800 */
[----:B------:R-:W2:Y:S02]  /*27d00*/  LDL.LU R2, [R1+0x4c0] ;  /* 0x0004c00001027983 */ /* 0x000ea40000300800 */
[----:B------:R-:W2:Y:S02]  /*27d10*/  LDL.LU R6, [R1+0x4c4] ;  /* 0x0004c40001067983 */ /* 0x000ea40000300800 */
[----:B------:R-:W2:Y:S01]  /*27d20*/  LDL.LU R22, [R1+0x208] ;  /* 0x0002080001167983 */ /* 0x000ea20000300800 */
[----:B------:R-:W2:Y:S04]  /*27d30*/  LDL.LU R23, [R1+0x20c] ;  /* 0x00020c0001177983 */ /* 0x000ea80000300800 */
[----:B--2---:R-:W-:Y:S01]  /*27d40*/  STL.64 [R1+0x1638], R22 ;  /* 0x0016381601007387 */ /* 0x004fe20000100a00 */
[----:B---3--:R0:W-:Y:S03]  /*27d50*/  STL.64 [R1+0x1630], R20 ;  /* 0x0016301401007387 */ /* 0x0081e60000100a00 */
        /* <DEDUP_REMOVED lines=16> */
[----:B------:R-:W-:-:S02]  /*27e60*/  F2FP.BF16.PACK_AB R24, R15, R0 ;  /* 0x000000000f18723e */ /* 0x000fc400000010ff */
[----:B------:R-:W-:Y:S02]  /*27e70*/  F2FP.BF16.PACK_AB R25, R10, R11 ;  /* 0x0000000b0a19723e */ /* 0x000fe400000010ff */
[----:B------:R-:W-:Y:S02]  /*27e80*/  F2FP.BF16.PACK_AB R26, R29, R28 ;  /* 0x0000001c1d1a723e */ /* 0x000fe400000010ff */
[----:B------:R-:W-:Y:S02]  /*27e90*/  F2FP.BF16.PACK_AB R27, R13, R12 ;  /* 0x0000000c0d1b723e */ /* 0x000fe400000010ff */
[----:B------:R-:W0:Y:S05]  /*27ea0*/  LDSM.16.M88.4 R12, [R5+0x12880] ;  /* 0x01288000050c783b */ /* 0x000e2a0000000200 */
[C---:B----4-:R-:W-:Y:S01]  /*27eb0*/  HMMA.16816.F32.BF16 R8, R24.reuse, R8, R16 ;  /* 0x000000081808723c */ /* 0x050fe20000041810 */
[----:B---3--:R-:W-:Y:S01]  /*27ec0*/  STL.64 [R1+0x1680], R22 ;  /* 0x0016801601007387 */ /* 0x008fe20000100a00 */
[----:B--2---:R1:W-:Y:S03]  /*27ed0*/  STL.64 [R1+0x1678], R20 ;  /* 0x0016781401007387 */ /* 0x0043e60000100a00 */
[----:B-1----:R-:W2:Y:S01]  /*27ee0*/  LDL.LU R20, [R1+0x280] ;  /* 0x0002800001147983 */ /* 0x002ea20000300800 */
[----:B------:R-:W2:Y:S02]  /*27ef0*/  LDL.LU R21, [R1+0x284] ;  /* 0x0002840001157983 */ /* 0x000ea40000300800 */
[----:B------:R-:W2:Y:S02]  /*27f00*/  LDL.LU R22, [R1+0x288] ;  /* 0x0002880001167983 */ /* 0x000ea40000300800 */
[----:B------:R-:W2:Y:S01]  /*27f10*/  LDL.LU R23, [R1+0x28c] ;  /* 0x00028c0001177983 */ /* 0x000ea20000300800 */
[----:B------:R-:W5:Y:S01]  /*27f20*/  LDL.LU R29, [R1+0x1694] ;  /* 0x00169400011d7983 */ /* 0x000f620000300800 */
[----:B------:R-:W3:Y:S02]  /*27f30*/  LDL.LU R28, [R1+0x1690] ;  /* 0x00169000011c7983 */ /* 0x000ee40000300800 */
[----:B------:R-:W2:Y:S09]  /*27f40*/  LDL.LU.64 R16, [R1+0x1688] ;  /* 0x0016880001107983 */ /* 0x000eb20000300a00 */
[----:B------:R-:W-:Y:S01]  /*27f50*/  STL.64 [R1+0x2a0], R8 ;  /* 0x0002a00801007387 */ /* 0x000fe20000100a00 */
[----:B------:R-:W-:Y:S02]  /*27f60*/  STL.64 [R1+0x2a8], R10 ;  /* 0x0002a80a01007387 */ /* 0x000fe40000100a00 */
[----:B------:R-:W1:Y:S01]  /*27f70*/  LDSM.16.M88.4 R8, [R5+0x13080] ;  /* 0x013080000508783b */ /* 0x000e620000000200 */
[C---:B--2---:R-:W-:Y:S01]  /*27f80*/  HMMA.16816.F32.BF16 R16, R24.reuse, R16, R20 ;  /* 0x000000101810723c */ /* 0x044fe20000041814 */
[----:B------:R-:W2:Y:S02]  /*27f90*/  LDL.LU.64 R22, [R1+0x1680] ;  /* 0x0016800001167983 */ /* 0x000ea40000300a00 */
[----:B------:R-:W2:Y:S11]  /*27fa0*/  LDL.LU.64 R20, [R1+0x1678] ;  /* 0x0016780001147983 */ /* 0x000eb60000300a00 */
[----:B------:R-:W-:Y:S09]  /*27fb0*/  @!UPT UIADD3 URZ, URZ, URZ, URZ ;  /* 0x0000003f3f3ff290 */ /* 0x000ff2000fffe03f */
[----:B------:R4:W-:Y:S01]  /*27fc0*/  STL.64 [R1+0x290], R16 ;  /* 0x0002901001007387 */ /* 0x0009e20000100a00 */
[----:B------:R2:W-:Y:S03]  /*27fd0*/  STL.64 [R1+0x298], R18 ;  /* 0x0002981201007387 */ /* 0x0005e60000100a00 */
[----:B----4-:R-:W2:Y:S01]  /*27fe0*/  LDL.LU.64 R16, [R1+0x1670] ;  /* 0x0016700001107983 */ /* 0x010ea20000300a00 */
[----:B0-----:R-:W-:Y:S02]  /*27ff0*/  STL.64 [R1+0x50], R12 ;  /* 0x0000500c01007387 */ /* 0x001fe40000100a00 */
[----:B------:R-:W-:Y:S01]  /*28000*/  STL.64 [R1+0x58], R14 ;  /* 0x0000580e01007387 */ /* 0x000fe20000100a00 */
[----:B--2---:R-:W-:Y:S01]  /*28010*/  HMMA.16816.F32.BF16 R16, R24, R16, R20 ;  /* 0x000000101810723c */ /* 0x004fe20000041814 */
[----:B------:R-:W2:Y:S01]  /*28020*/  LDL.LU.64 R22, [R1+0x1668] ;  /* 0x0016680001167983 */ /* 0x000ea20000300a00 */
[----:B------:R-:W2:Y:S11]  /*28030*/  LDL.LU.64 R20, [R1+0x1660] ;  /* 0x0016600001147983 */ /* 0x000eb60000300a00 */
[----:B------:R-:W-:Y:S10]  /*28040*/  @!UPT UIADD3 URZ, URZ, URZ, URZ ;  /* 0x0000003f3f3ff290 */ /* 0x000ff4000fffe03f */
[----:B------:R0:W-:Y:S01]  /*28050*/  STL.64 [R1+0x280], R16 ;  /* 0x0002801001007387 */ /* 0x0001e20000100a00 */
[----:B------:R2:W-:Y:S03]  /*28060*/  STL.64 [R1+0x288], R18 ;  /* 0x0002881201007387 */ /* 0x0005e60000100a00 */
[----:B0-----:R-:W2:Y:S01]  /*28070*/  LDL.LU.64 R16, [R1+0x1658] ;  /* 0x0016580001107983 */ /* 0x001ea20000300a00 */
[----:B---3--:R-:W-:-:S04]  /*28080*/  FFMA R0, R2, c[0x0][0x188], -R28 ;  /* 0x0000620002007a23 */ /* 0x008fc8000000081c */
[----:B------:R-:W-:-:S06]  /*28090*/  FMUL R2, R0, 1.4426950216293334961 ;  /* 0x3fb8aa3b00027820 */ /* 0x000fcc0000400000 */
[----:B------:R-:W0:Y:S01]  /*280a0*/  MUFU.EX2 R2, R2 ;  /* 0x0000000200027308 */ /* 0x000e220000000800 */
[----:B-1----:R-:W-:Y:S01]  /*280b0*/  STL.64 [R1+0x40], R8 ;  /* 0x0000400801007387 */ /* 0x002fe20000100a00 */
[----:B------:R-:W-:Y:S01]  /*280c0*/  STL.64 [R1+0x48], R10 ;  /* 0x0000480a01007387 */ /* 0x000fe20000100a00 */
[----:B--2---:R-:W-:Y:S02]  /*280d0*/  HMMA.16816.F32.BF16 R16, R24, R16, R20 ;  /* 0x000000101810723c */ /* 0x004fe40000041814 */
[----:B------:R-:W2:Y:S01]  /*280e0*/  LDL.LU.64 R22, [R1+0x1650] ;  /* 0x0016500001167983 */ /* 0x000ea20000300a00 */
[----:B0-----:R-:W-:Y:S02]  /*280f0*/  STL [R1+0x35c], R2 ;  /* 0x00035c0201007387 */ /* 0x001fe40000100800 */
[----:B------:R-:W2:Y:S11]  /*28100*/  LDL.LU.64 R20, [R1+0x1648] ;  /* 0x0016480001147983 */ /* 0x000eb60000300a00 */
[----:B------:R-:W-:Y:S07]  /*28110*/  @!UPT UIADD3 URZ, URZ, URZ, URZ ;  /* 0x0000003f3f3ff290 */ /* 0x000fee000fffe03f */
[----:B------:R0:W-:Y:S01]  /*28120*/  STL.64 [R1+0x270], R16 ;  /* 0x0002701001007387 */ /* 0x0001e20000100a00 */
[----:B------:R2:W-:Y:S03]  /*28130*/  STL.64 [R1+0x278], R18 ;  /* 0x0002781201007387 */ /* 0x0005e60000100a00 */
[----:B0-----:R-:W2:Y:S01]  /*28140*/  LDL.LU.64 R16, [R1+0x1640] ;  /* 0x0016400001107983 */ /* 0x001ea20000300a00 */
[----:B------:R-:W-:-:S04]  /*28150*/  FFMA R0, R6, c[0x0][0x188], -R28 ;  /* 0x0000620006007a23 */ /* 0x000fc8000000081c */
        /* <DEDUP_REMOVED lines=9> */
[----:B0-----:R-:W3:Y:S01]  /*281f0*/  LDL.LU.64 R18, [R1+0x1628] ;  /* 0x0016280001127983 */ /* 0x001ee20000300a00 */
[----:B------:R-:W3:Y:S02]  /*28200*/  LDL.LU.64 R16, [R1+0x1620] ;  /* 0x0016200001107983 */ /* 0x000ee40000300a00 */
[--C-:B------:R-:W-:Y:S02]  /*28210*/  FFMA R0, R7, c[0x0][0x188], -R28.reuse ;  /* 0x0000620007007a23 */ /* 0x100fe4000000081c */
[----:B------:R-:W-:Y:S02]  /*28220*/  FFMA R2, R4, c[0x0][0x188], -R28 ;  /* 0x0000620004027a23 */ /* 0x000fe4000000081c */
[----:B------:R-:W-:-:S04]  /*28230*/  FMUL R0, R0, 1.4426950216293334961 ;  /* 0x3fb8aa3b00007820 */ /* 0x000fc80000400000 */
[----:B------:R-:W0:Y:S01]  /*28240*/  MUFU.EX2 R4, R0 ;  /* 0x0000000000047308 */ /* 0x000e220000000800 */
[----:B------:R1:W-:Y:S04]  /*28250*/  STL [R1+0x1580], R28 ;  /* 0x0015801c01007387 */ /* 0x0003e80000100800 */
[----:B0-----:R-:W-:Y:S01]  /*28260*/  STL [R1+0x354], R4 ;  /* 0x0003540401007387 */ /* 0x001fe20000100800 */
[----:B------:R-:W-:-:S04]  /*28270*/  FMUL R2, R2, 1.4426950216293334961 ;  /* 0x3fb8aa3b02027820 */ /* 0x000fc80000400000 */
[----:B-1----:R-:W0:Y:S01]  /*28280*/  MUFU.EX2 R28, R2 ;  /* 0x00000002001c7308 */ /* 0x002e220000000800 */
[----:B-----5:R-:W-:-:S04]  /*28290*/  FFMA R0, R3, c[0x0][0x188], -R29 ;  /* 0x0000620003007a23 */ /* 0x020fc8000000081d */
[----:B------:R-:W-:-:S06]  /*282a0*/  FMUL R3, R0, 1.4426950216293334961 ;  /* 0x3fb8aa3b00037820 */ /* 0x000fcc0000400000 */
[----:B------:R-:W1:Y:S01]  /*282b0*/  MUFU.EX2 R3, R3 ;  /* 0x0000000300037308 */ /* 0x000e620000000800 */
[C---:B---3--:R-:W-:Y:S08]  /*282c0*/  HMMA.16816.F32.BF16 R12, R24.reuse, R12, R16 ;  /* 0x0000000c180c723c */ /* 0x048ff00000041810 */
[----:B--2---:R-:W-:Y:S01]  /*282d0*/  HMMA.16816.F32.BF16 R16, R24, R8, R20 ;  /* 0x000000081810723c */ /* 0x004fe20000041814 */
[----:B------:R-:W-:Y:S04]  /*282e0*/  LDSM.16.M88.4 R8, [R5+0x14080] ;  /* 0x014080000508783b */ /* 0x000fe80000000200 */
[----:B------:R-:W-:Y:S10]  /*282f0*/  LDSM.16.M88.4 R20, [R5+0x15880] ;  /* 0x015880000514783b */ /* 0x000ff40000000200 */
[----:B------:R-:W-:Y:S01]  /*28300*/  STL.64 [R1+0x250], R12 ;  /* 0x0002500c01007387 */ /* 0x000fe20000100a00 */
[----:B------:R-:W-:Y:S02]  /*28310*/  STL.64 [R1+0x258], R14 ;  /* 0x0002580e01007387 */ /* 0x000fe40000100a00 */
[----:B------:R-:W2:Y:S04]  /*28320*/  LDSM.16.M88.4 R12, [R5+0x13880] ;  /* 0x01388000050c783b */ /* 0x000ea80000000200 */
[----:B------:R-:W3:Y:S01]  /*28330*/  LDL.LU R0, [R1+0x4cc] ;  /* 0x0004cc0001007983 */ /* 0x000ee20000300800 */
[----:B------:R-:W-:Y:S01]  /*28340*/  STL.64 [R1+0x240], R16 ;  /* 0x0002401001007387 */ /* 0x000fe20000100a00 */
[----:B------:R-:W-:Y:S02]  /*28350*/  STL.64 [R1+0x248], R18 ;  /* 0x0002481201007387 */ /* 0x000fe40000100a00 */
[----:B0-----:R-:W-:Y:S02]  /*28360*/  STL [R1+0x358], R28 ;  /* 0x0003581c01007387 */ /* 0x001fe40000100800 */
[----:B------:R-:W-:Y:S01]  /*28370*/  LDSM.16.M88.4 R16, [R5+0x16080] ;  /* 0x016080000510783b */ /* 0x000fe20000000200 */
[----:B--2---:R-:W-:Y:S03]  /*28380*/  STL.64 [R1+0x30], R12 ;  /* 0x0000300c01007387 */ /* 0x004fe60000100a00 */
[----:B------:R-:W-:Y:S02]  /*28390*/  STL.64 [R1+0x38], R14 ;  /* 0x0000380e01007387 */ /* 0x000fe40000100a00 */
[----:B------:R-:W-:Y:S02]  /*283a0*/  STL [R1+0x1584], R28 ;  /* 0x0015841c01007387 */ /* 0x000fe40000100800 */
[----:B------:R-:W-:Y:S01]  /*283b0*/  STL.64 [R1+0x20], R8 ;  /* 0x0000200801007387 */ /* 0x000fe20000100a00 */
[----:B------:R-:W-:Y:S02]  /*283c0*/  STL.64 [R1+0x28], R10 ;  /* 0x0000280a01007387 */ /* 0x000fe40000100a00 */
[----:B------:R-:W0:Y:S02]  /*283d0*/  LDSM.16.M88.4 R8, [R5+0x14880] ;  /* 0x014880000508783b */ /* 0x000e240000000200 */
[----:B------:R-:W-:Y:S04]  /*283e0*/  LDSM.16.M88.4 R12, [R5+0x16880] ;  /* 0x01688000050c783b */ /* 0x000fe80000000200 */
[----:B0-----:R-:W-:Y:S01]  /*283f0*/  STL.64 [R1+0x10], R8 ;  /* 0x0000100801007387 */ /* 0x001fe20000100a00 */
[----:B------:R-:W-:-:S02]  /*28400*/  IMAD.MOV.U32 R28, RZ, RZ, R8 ;  /* 0x000000ffff1c7224 */ /* 0x000fc400078e0008 */
[----:B------:R-:W-:Y:S01]  /*28410*/  STL.64 [R1+0x18], R10 ;  /* 0x0000180a01007387 */ /* 0x000fe20000100a00 */
[----:B------:R-:W-:Y:S02]  /*28420*/  MOV R2, R9 ;  /* 0x0000000900027202 */ /* 0x000fe40000000f00 */
[----:B------:R-:W0:Y:S04]  /*28430*/  LDSM.16.M88.4 R8, [R5+0x15080] ;  /* 0x015080000508783b */ /* 0x000e280000000200 */
[----:B------:R-:W-:Y:S04]  /*28440*/  STL.64 [R1+0x15d0], R22 ;  /* 0x0015d01601007387 */ /* 0x000fe80000100a00 */
[----:B0-----:R-:W-:Y:S01]  /*28450*/  STL.64 [R1], R8 ;  /* 0x0000000801007387 */ /* 0x001fe20000100a00 */
[----:B------:R-:W-:Y:S02]  /*28460*/  STL.64 [R1+0x8], R10 ;  /* 0x0000080a01007387 */ /* 0x000fe40000100a00 */
[----:B------:R-:W0:Y:S02]  /*28470*/  LDSM.16.M88.4 R8, [R5+0x17080] ;  /* 0x017080000508783b */ /* 0x000e240000000200 */
[----:B------:R-:W2:Y:S04]  /*28480*/  LDSM.16.M88.4 R4, [R5+0x17880] ;  /* 0x017880000504783b */ /* 0x000ea80000000200 */
[----:B------:R-:W-:Y:S01]  /*28490*/  STL.64 [R1+0x15c8], R20 ;  /* 0x0015c81401007387 */ /* 0x000fe20000100a00 */
[----:B------:R-:W-:Y:S02]  /*284a0*/  STL.64 [R1+0x15c0], R18 ;  /* 0x0015c01201007387 */ /* 0x000fe40000100a00 */
[----:B------:R-:W-:Y:S02]  /*284b0*/  STL.64 [R1+0x15b8], R16 ;  /* 0x0015b81001007387 */ /* 0x000fe40000100a00 */
[----:B------:R-:W-:Y:S01]  /*284c0*/  STL.64 [R1+0x15b0], R14 ;  /* 0x0015b00e01007387 */ /* 0x000fe20000100a00 */
[----:B------:R4:W-:Y:S04]  /*284d0*/  STL.64 [R1+0x15a8], R12 ;  /* 0x0015a80c01007387 */ /* 0x0009e80000100a00 */
[----:B0-----:R0:W-:Y:S01]  /*284e0*/  STL.64 [R1+0x15a0], R10 ;  /* 0x0015a00a01007387 */ /* 0x0011e20000100a00 */
[----:B------:R5:W-:Y:S02]  /*284f0*/  STL.64 [R1+0x1598], R8 ;  /* 0x0015980801007387 */ /* 0x000be40000100a00 */
[----:B--2---:R-:W-:Y:S02]  /*28500*/  STL [R1+0x1324], R6 ;  /* 0x0013240601007387 */ /* 0x004fe40000100800 */
[----:B------:R-:W-:Y:S01]  /*28510*/  STL [R1+0x1320], R7 ;  /* 0x0013200701007387 */ /* 0x000fe20000100800 */
[----:B------:R-:W-:Y:S01]  /*28520*/  STL.64 [R1+0x15d8], R4 ;  /* 0x0015d80401007387 */ /* 0x000fe20000100a00 */
[----:B----4-:R-:W2:Y:S02]  /*28530*/  LDL.LU R12, [R1+0x2f0] ;  /* 0x0002f000010c7983 */ /* 0x010ea40000300800 */
[----:B-1----:R-:W-:Y:S02]  /*28540*/  STL [R1+0x348], R3 ;  /* 0x0003480301007387 */ /* 0x002fe40000100800 */
[----:B------:R-:W2:Y:S01]  /*28550*/  LDL.LU R13, [R1+0x2f4] ;  /* 0x0002f400010d7983 */ /* 0x000ea20000300800 */
[----:B------:R-:W2:Y:S01]  /*28560*/  LDL.LU R14, [R1+0x2f8] ;  /* 0x0002f800010e7983 */ /* 0x000ea20000300800 */
[----:B------:R-:W2:Y:S02]  /*28570*/  LDL.LU R15, [R1+0x2fc] ;  /* 0x0002fc00010f7983 */ /* 0x000ea40000300800 */
[----:B------:R-:W4:Y:S02]  /*28580*/  LDL.LU R20, [R1+0x2c0] ;  /* 0x0002c00001147983 */ /* 0x000f240000300800 */
[----:B------:R-:W4:Y:S01]  /*28590*/  LDL.LU R21, [R1+0x2c4] ;  /* 0x0002c40001157983 */ /* 0x000f220000300800 */
[----:B------:R-:W2:Y:S01]  /*285a0*/  LDL.LU R22, [R1+0x2c8] ;  /* 0x0002c80001167983 */ /* 0x000ea20000300800 */
[----:B------:R-:W2:Y:S03]  /*285b0*/  LDL.LU R23, [R1+0x2cc] ;  /* 0x0002cc0001177983 */ /* 0x000ea60000300800 */
[----:B--2---:R1:W-:Y:S01]  /*285c0*/  STL.64 [R1+0x15e8], R22 ;  /* 0x0015e81601007387 */ /* 0x0043e20000100a00 */
[----:B----4-:R2:W-:Y:S02]  /*285d0*/  STL.64 [R1+0x15e0], R20 ;  /* 0x0015e01401007387 */ /* 0x0105e40000100a00 */
[----:B0-----:R-:W4:Y:S02]  /*285e0*/  LDL.LU R11, [R1+0x4d8] ;  /* 0x0004d800010b7983 */ /* 0x001f240000300800 */
[----:B----4-:R-:W-:Y:S01]  /*285f0*/  STL [R1+0x1618], R11 ;  /* 0x0016180b01007387 */ /* 0x010fe20000100800 */
[----:B-----5:R-:W4:Y:S02]  /*28600*/  LDL.64 R8, [R1+0x30] ;  /* 0x0000300001087983 */ /* 0x020f240000100a00 */
[----:B-1----:R-:W5:Y:S01]  /*28610*/  LDL.LU R23, [R1+0x4dc] ;  /* 0x0004dc0001177983 */ /* 0x002f620000300800 */
[----:B--2---:R-:W-:Y:S01]  /*28620*/  MOV R20, R28 ;  /* 0x0000001c00147202 */ /* 0x004fe20000000f00 */
[----:B------:R-:W-:Y:S01]  /*28630*/  IMAD.MOV.U32 R21, RZ, RZ, R2 ;  /* 0x000000ffff157224 */ /* 0x000fe200078e0002 */
[----:B-----5:R-:W-:Y:S04]  /*28640*/  STL [R1+0x1600], R23 ;  /* 0x0016001701007387 */ /* 0x020fe80000100800 */
[----:B------:R0:W-:Y:S02]  /*28650*/  STL.64 [R1+0x15f8], R20 ;  /* 0x0015f81401007387 */ /* 0x0001e40000100a00 */
[----:B0-----:R-:W2:Y:S01]  /*28660*/  LDL.64 R20, [R1+0x20] ;  /* 0x0000200001147983 */ /* 0x001ea20000100a00 */
[----:B------:R-:W5:Y:S03]  /*28670*/  LDL.LU.64 R4, [R1] ;  /* 0x0000000001047983 */ /* 0x000f660000300a00 */
[----:B-----5:R0:W-:Y:S04]  /*28680*/  STL.64 [R1+0x15f0], R4 ;  /* 0x0015f00401007387 */ /* 0x0201e80000100a00 */
[----:B0-----:R-:W5:Y:S01]  /*28690*/  LDL.LU R4, [R1+0x2d0] ;  /* 0x0002d00001047983 */ /* 0x001f620000300800 */
[----:B------:R-:W5:Y:S02]  /*286a0*/  LDL.LU R5, [R1+0x2d4] ;  /* 0x0002d40001057983 */ /* 0x000f640000300800 */
[----:B------:R-:W2:Y:S02]  /*286b0*/  LDL.LU R6, [R1+0x2d8] ;  /* 0x0002d80001067983 */ /* 0x000ea40000300800 */
[----:B------:R-:W2:Y:S01]  /*286c0*/  LDL.LU R7, [R1+0x2dc] ;  /* 0x0002dc0001077983 */ /* 0x000ea20000300800 */
[----:B----4-:R-:W-:Y:S01]  /*286d0*/  HMMA.16816.F32.BF16 R12, R24, R8, R12 ;  /* 0x00000008180c723c */ /* 0x010fe2000004180c */
[----:B---3--:R-:W-:Y:S01]  /*286e0*/  FFMA R0, R0, c[0x0][0x188], -R29 ;  /* 0x0000620000007a23 */ /* 0x008fe2000000081d */
[----:B--2---:R-:W-:Y:S01]  /*286f0*/  STL.64 [R1+0x1610], R6 ;  /* 0x0016100601007387 */ /* 0x004fe20000100a00 */
[----:B-----5:R0:W-:Y:S03]  /*28700*/  STL.64 [R1+0x1608], R4 ;  /* 0x0016080401007387 */ /* 0x0201e60000100a00 */
[----:B0-----:R-:W2:Y:S01]  /*28710*/  LDL.LU R4, [R1+0x2e0] ;  /* 0x0002e00001047983 */ /* 0x001ea20000300800 */
[----:B------:R-:W2:Y:S02]  /*28720*/  LDL.LU R5, [R1+0x2e4] ;  /* 0x0002e40001057983 */ /* 0x000ea40000300800 */
[----:B------:R-:W2:Y:S02]  /*28730*/  LDL.LU R6, [R1+0x2e8] ;  /* 0x0002e80001067983 */ /* 0x000ea40000300800 */
[----:B------:R-:W2:Y:S01]  /*28740*/  LDL.LU R7, [R1+0x2ec] ;  /* 0x0002ec0001077983 */ /* 0x000ea20000300800 */
[----:B------:R-:W3:Y:S01]  /*28750*/  LDL.LU R16, [R1+0x1f0] ;  /* 0x0001f00001107983 */ /* 0x000ee20000300800 */
[----:B------:R-:W3:Y:S02]  /*28760*/  LDL.LU R17, [R1+0x1f4] ;  /* 0x0001f40001117983 */ /* 0x000ee40000300800 */
[----:B------:R-:W3:Y:S02]  /*28770*/  LDL.LU R18, [R1+0x1f8] ;  /* 0x0001f80001127983 */ /* 0x000ee40000300800 */
[----:B------:R-:W3:Y:S01]  /*28780*/  LDL.LU R19, [R1+0x1fc] ;  /* 0x0001fc0001137983 */ /* 0x000ee20000300800 */
[----:B------:R-:W4:Y:S01]  /*28790*/  LDL.LU R11, [R1+0x1618] ;  /* 0x00161800010b7983 */ /* 0x000f220000300800 */
[----:B------:R-:W-:-:S06]  /*287a0*/  FMUL R2, R0, 1.4426950216293334961 ;  /* 0x3fb8aa3b00027820 */ /* 0x000fcc0000400000 */
[----:B------:R-:W0:Y:S01]  /*287b0*/  MUFU.EX2 R2, R2 ;  /* 0x0000000200027308 */ /* 0x000e220000000800 */
[----:B------:R1:W-:Y:S01]  /*287c0*/  STL.64 [R1+0x230], R12 ;  /* 0x0002300c01007387 */ /* 0x0003e20000100a00 */
[----:B------:R-:W-:Y:S01]  /*287d0*/  MOV R28, R9 ;  /* 0x00000009001c7202 */ /* 0x000fe20000000f00 */
[----:B------:R5:W-:Y:S01]  /*287e0*/  STL [R1+0x238], R14 ;  /* 0x0002380e01007387 */ /* 0x000be20000100800 */
[----:B------:R-:W-:Y:S01]  /*287f0*/  MOV R3, R15 ;  /* 0x0000000f00037202 */ /* 0x000fe20000000f00 */
[----:B-1----:R-:W3:Y:S01]  /*28800*/  LDL.LU R12, [R1+0x1e0] ;  /* 0x0001e000010c7983 */ /* 0x002ee20000300800 */
[----:B------:R-:W3:Y:S02]  /*28810*/  LDL.LU R13, [R1+0x1e4] ;  /* 0x0001e400010d7983 */ /* 0x000ee40000300800 */
[----:B-----5:R-:W5:Y:S02]  /*28820*/  LDL.LU R14, [R1+0x1e8] ;  /* 0x0001e800010e7983 */ /* 0x020f640000300800 */
[----:B------:R-:W5:Y:S01]  /*28830*/  LDL.LU R15, [R1+0x1ec] ;  /* 0x0001ec00010f7983 */ /* 0x000f620000300800 */
[----:B------:R1:W-:Y:S01]  /*28840*/  STL [R1+0x1588], R28 ;  /* 0x0015881c01007387 */ /* 0x0003e20000100800 */
[----:B------:R-:W-:Y:S02]  /*28850*/  STL [R1+0x13c0], R3 ;  /* 0x0013c00301007387 */ /* 0x000fe40000100800 */
[----:B------:R-:W3:Y:S02]  /*28860*/  LDL.LU R8, [R1+0x1d0] ;  /* 0x0001d00001087983 */ /* 0x000ee40000300800 */
[----:B0-----:R-:W-:Y:S01]  /*28870*/  STL [R1+0x340], R2 ;  /* 0x0003400201007387 */ /* 0x001fe20000100800 */
[----:B------:R-:W3:Y:S01]  /*28880*/  LDL.LU R9, [R1+0x1d4] ;  /* 0x0001d40001097983 */ /* 0x000ee20000300800 */
[----:B------:R-:W3:Y:S02]  /*28890*/  LDL.LU R10, [R1+0x1d8] ;  /* 0x0001d800010a7983 */ /* 0x000ee40000300800 */
[----:B-1----:R-:W-:Y:S01]  /*288a0*/  IMAD.MOV.U32 R28, RZ, RZ, R21 ;  /* 0x000000ffff1c7224 */ /* 0x002fe200078e0015 */
[----:B--2---:R-:W-:Y:S01]  /*288b0*/  HMMA.16816.F32.BF16 R4, R24, R20, R4 ;  /* 0x000000141804723c */ /* 0x004fe20000041804 */
[----:B----4-:R-:W-:-:S02]  /*288c0*/  FFMA R0, R11, c[0x0][0x188], -R29 ;  /* 0x000062000b007a23 */ /* 0x010fc4000000081d */
[----:B------:R-:W2:Y:S11]  /*288d0*/  LDL.LU R11, [R1+0x1dc] ;  /* 0x0001dc00010b7983 */ /* 0x000eb60000300800 */
[----:B------:R-:W-:Y:S09]  /*288e0*/  @!UPT UIADD3 URZ, URZ, URZ, URZ ;  /* 0x0000003f3f3ff290 */ /* 0x000ff2000fffe03f */
[----:B------:R-:W-:Y:S01]  /*288f0*/  STL.64 [R1+0x220], R4 ;  /* 0x0002200401007387 */ /* 0x000fe20000100a00 */
[----:B------:R0:W-:Y:S03]  /*28900*/  STL.64 [R1+0x228], R6 ;  /* 0x0002280601007387 */ /* 0x0001e60000100a00 */
[----:B0-----:R-:W4:Y:S01]  /*28910*/  LDL.LU.64 R6, [R1+0x1610] ;  /* 0x0016100001067983 */ /* 0x001f220000300a00 */
[----:B------:R-:W4:Y:S02]  /*28920*/  LDL.LU.64 R4, [R1+0x1608] ;  /* 0x0016080001047983 */ /* 0x000f240000300a00 */
[----:B------:R-:W2:Y:S02]  /*28930*/  LDL.LU R23, [R1+0x1600] ;  /* 0x0016000001177983 */ /* 0x000ea40000300800 */
[----:B------:R-:W4:Y:S02]  /*28940*/  LDL.LU.64 R20, [R1+0x15f8] ;  /* 0x0015f80001147983 */ /* 0x000f240000300a00 */
[----:B------:R-:W-:Y:S01]  /*28950*/  FMUL R2, R0, 1.4426950216293334961 ;  /* 0x3fb8aa3b00027820 */ /* 0x000fe20000400000 */
[----:B------:R-:W-:Y:S01]  /*28960*/  STL [R1+0x158c], R28 ;  /* 0x00158c1c01007387 */ /* 0x000fe20000100800 */
[----:B------:R-:W-:Y:S02]  /*28970*/  STL [R1+0x1590], R29 ;  /* 0x0015901d01007387 */ /* 0x000fe40000100800 */
[----:B--2---:R-:W-:-:S02]  /*28980*/  FFMA R0, R23, c[0x0][0x188], -R29 ;  /* 0x0000620017007a23 */ /* 0x004fc4000000081d */
[C---:B----4-:R-:W-:Y:S01]  /*28990*/  HMMA.16816.F32.BF16 R20, R24.reuse, R20, R4 ;  /* 0x000000141814723c */ /* 0x050fe20000041804 */
[----:B------:R-:W2:Y:S11]  /*289a0*/  LDL.LU.64 R4, [R1+0x15f0] ;  /* 0x0015f00001047983 */ /* 0x000eb60000300a00 */
[----:B------:R-:W-:Y:S11]  /*289b0*/  @!UPT UIADD3 URZ, URZ, URZ, URZ ;  /* 0x0000003f3f3ff290 */ /* 0x000ff6000fffe03f */
[----:B------:R-:W-:Y:S01]  /*289c0*/  STL.64 [R1+0x210], R20 ;  /* 0x0002101401007387 */ /* 0x000fe20000100a00 */
[----:B------:R0:W-:Y:S03]  /*289d0*/  STL.64 [R1+0x218], R22 ;  /* 0x0002181601007387 */ /* 0x0001e60000100a00 */
[----:B0-----:R-:W4:Y:S01]  /*289e0*/  LDL.LU.64 R22, [R1+0x15e8] ;  /* 0x0015e80001167983 */ /* 0x001f220000300a00 */
[----:B------:R-:W4:Y:S01]  /*289f0*/  LDL.LU.64 R20, [R1+0x15e0] ;  /* 0x0015e00001147983 */ /* 0x000f220000300a00 */
[----:B------:R-:W0:Y:S02]  /*28a00*/  MUFU.EX2 R2, R2 ;  /* 0x0000000200027308 */ /* 0x000e240000000800 */
[----:B0-----:R-:W-:Y:S01]  /*28a10*/  STL [R1+0x344], R2 ;  /* 0x0003440201007387 */ /* 0x001fe20000100800 */
[----:B--2---:R-:W-:Y:S02]  /*28a20*/  MOV R29, R4 ;  /* 0x00000004001d7202 */ /* 0x004fe40000000f00 */
[----:B------:R-:W-:Y:S01]  /*28a30*/  MOV R28, R5 ;  /* 0x00000005001c7202 */ /* 0x000fe20000000f00 */
[----:B----4-:R-:W-:Y:S01]  /*28a40*/  HMMA.16816.F32.BF16 R20, R24, R4, R20 ;  /* 0x000000041814723c */ /* 0x010fe20000041814 */
[----:B------:R-:W2:Y:S11]  /*28a50*/  LDL.LU.64 R4, [R1+0x15d8] ;  /* 0x0015d80001047983 */ /* 0x000eb60000300a00 */
[----:B------:R-:W-:Y:S11]  /*28a60*/  @!UPT UIADD3 URZ, URZ, URZ, URZ ;  /* 0x0000003f3f3ff290 */ /* 0x000ff6000fffe03f */
[----:B------:R-:W-:Y:S01]  /*28a70*/  STL [R1+0x200], R20 ;  /* 0x0002001401007387 */ /* 0x000fe20000100800 */
[----:B------:R0:W-:Y:S02]  /*28a80*/  STL.64 [R1+0x208], R22 ;  /* 0x0002081601007387 */ /* 0x0001e40000100a00 */
[----:B------:R-:W-:Y:S01]  /*28a90*/  IMAD.MOV.U32 R3, RZ, RZ, R21 ;  /* 0x000000ffff037224 */ /* 0x000fe200078e0015 */
[----:B0-----:R-:W4:Y:S01]  /*28aa0*/  LDL.LU.64 R22, [R1+0x15d0] ;  /* 0x0015d00001167983 */ /* 0x001f220000300a00 */
[----:B------:R-:W3:Y:S02]  /*28ab0*/  LDL.LU.64 R20, [R1+0x15c8] ;  /* 0x0015c80001147983 */ /* 0x000ee40000300a00 */
[----:B------:R-:W-:-:S06]  /*28ac0*/  FMUL R0, R0, 1.4426950216293334961 ;  /* 0x3fb8aa3b00007820 */ /* 0x000fcc0000400000 */
[----:B------:R-:W0:Y:S02]  /*28ad0*/  MUFU.EX2 R0, R0 ;  /* 0x0000000000007308 */ /* 0x000e240000000800 */
[----:B0-----:R-:W-:Y:S01]  /*28ae0*/  STL [R1+0x34c], R0 ;  /* 0x00034c0001007387 */ /* 0x001fe20000100800 */
[C---:B---3--:R-:W-:Y:S11]  /*28af0*/  HMMA.16816.F32.BF16 R16, R24.reuse, R20, R16 ;  /* 0x000000141810723c */ /* 0x048ff60000041810 */
[----:B------:R-:W-:Y:S11]  /*28b00*/  @!UPT UIADD3 URZ, URZ, URZ, URZ ;  /* 0x0000003f3f3ff290 */ /* 0x000ff6000fffe03f */
[----:B------:R-:W-:Y:S01]  /*28b10*/  @!UPT UIADD3 URZ, URZ, URZ, URZ ;  /* 0x0000003f3f3ff290 */ /* 0x000fe2000fffe03f */
[----:B------:R-:W-:Y:S01]  /*28b20*/  STL.64 [R1+0x1f0], R16 ;  /* 0x0001f01001007387 */ /* 0x000fe20000100a00 */
[----:B------:R0:W-:Y:S03]  /*28b30*/  STL.64 [R1+0x1f8], R18 ;  /* 0x0001f81201007387 */ /* 0x0001e60000100a00 */
[----:B0-----:R-:W3:Y:S01]  /*28b40*/  LDL.LU.64 R18, [R1+0x15c0] ;  /* 0x0015c00001127983 */ /* 0x001ee20000300a00 */
[----:B------:R-:W5:Y:S02]  /*28b50*/  LDL.LU.64 R16, [R1+0x15b8] ;  /* 0x0015b80001107983 */ /* 0x000f640000300a00 */
[----:B----4-:R-:W-:Y:S02]  /*28b60*/  STL.64 [R1+0x1478], R22 ;  /* 0x0014781601007387 */ /* 0x010fe40000100a00 */
[----:B------:R0:W-:Y:S02]  /*28b70*/  STL.64 [R1+0x1470], R20 ;  /* 0x0014701401007387 */ /* 0x0001e40000100a00 */
[----:B0-----:R-:W2:Y:S01]  /*28b80*/  LDL.LU R20, [R1+0x2b0] ;  /* 0x0002b00001147983 */ /* 0x001ea20000300800 */
[----:B------:R-:W2:Y:S02]  /*28b90*/  LDL.LU R21, [R1+0x2b4] ;  /* 0x0002b40001157983 */ /* 0x000ea40000300800 */
[----:B------:R-:W2:Y:S02]  /*28ba0*/  LDL.LU R22, [R1+0x2b8] ;  /* 0x0002b80001167983 */ /* 0x000ea40000300800 */
[----:B------:R-:W2:Y:S01]  /*28bb0*/  LDL.LU R23, [R1+0x2bc] ;  /* 0x0002bc0001177983 */ /* 0x000ea20000300800 */
[C---:B-----5:R-:W-:Y:S11]  /*28bc0*/  HMMA.16816.F32.BF16 R12, R24.reuse, R16, R12 ;  /* 0x00000010180c723c */ /* 0x060ff6000004180c */
[----:B------:R-:W-:Y:S11]  /*28bd0*/  @!UPT UIADD3 URZ, URZ, URZ, URZ ;  /* 0x0000003f3f3ff290 */ /* 0x000ff6000fffe03f */
[----:B------:R-:W-:Y:S01]  /*28be0*/  @!UPT UIADD3 URZ, URZ, URZ, URZ ;  /* 0x0000003f3f3ff290 */ /* 0x000fe2000fffe03f */
[----:B------:R-:W-:Y:S01]  /*28bf0*/  STL.64 [R1+0x1e0], R12 ;  /* 0x0001e00c01007387 */ /* 0x000fe20000100a00 */
[----:B------:R0:W-:Y:S03]  /*28c00*/  STL.64 [R1+0x1e8], R14 ;  /* 0x0001e80e01007387 */ /* 0x0001e60000100a00 */
[----:B0-----:R-:W4:Y:S01]  /*28c10*/  LDL.LU.64 R14, [R1+0x15b0] ;  /* 0x0015b000010e7983 */ /* 0x001f220000300a00 */
[----:B------:R-:W5:Y:S02]  /*28c20*/  LDL.LU.64 R12, [R1+0x15a8] ;  /* 0x0015a800010c7983 */ /* 0x000f640000300a00 */
[----:B---3--:R-:W-:Y:S02]  /*28c30*/  STL.64 [R1+0x1468], R18 ;  /* 0x0014681201007387 */ /* 0x008fe40000100a00 */
[----:B------:R0:W-:Y:S02]  /*28c40*/  STL.64 [R1+0x1460], R16 ;  /* 0x0014601001007387 */ /* 0x0001e40000100a00 */
[----:B0-----:R-:W3:Y:S01]  /*28c50*/  LDL.LU R16, [R1+0x1c0] ;  /* 0x0001c00001107983 */ /* 0x001ee20000300800 */
[----:B------:R-:W3:Y:S02]  /*28c60*/  LDL.LU R17, [R1+0x1c4] ;  /* 0x0001c40001117983 */ /* 0x000ee40000300800 */
[----:B------:R-:W3:Y:S02]  /*28c70*/  LDL.LU R18, [R1+0x1c8] ;  /* 0x0001c80001127983 */ /* 0x000ee40000300800 */
[----:B------:R-:W3:Y:S01]  /*28c80*/  LDL.LU R19, [R1+0x1cc] ;  /* 0x0001cc0001137983 */ /* 0x000ee20000300800 */
[C---:B-----5:R-:W-:Y:S11]  /*28c90*/  HMMA.16816.F32.BF16 R8, R24.reuse, R12, R8 ;  /* 0x0000000c1808723c */ /* 0x060ff60000041808 */
[----:B------:R-:W-:Y:S11]  /*28ca0*/  @!UPT UIADD3 URZ, URZ, URZ, URZ ;  /* 0x0000003f3f3ff290 */ /* 0x000ff6000fffe03f */
[----:B------:R-:W-:Y:S01]  /*28cb0*/  @!UPT UIADD3 URZ, URZ, URZ, URZ ;  /* 0x0000003f3f3ff290 */ /* 0x000fe2000fffe03f */
[----:B------:R-:W-:Y:S01]  /*28cc0*/  STL.64 [R1+0x1d0], R8 ;  /* 0x0001d00801007387 */ /* 0x000fe20000100a00 */
[----:B------:R0:W-:Y:S03]  /*28cd0*/  STL.64 [R1+0x1d8], R10 ;  /* 0x0001d80a01007387 */ /* 0x0001e60000100a00 */
[----:B0-----:R-:W5:Y:S01]  /*28ce0*/  LDL.LU.64 R10, [R1+0x15a0] ;  /* 0x0015a000010a7983 */ /* 0x001f620000300a00 */
[----:B------:R-:W3:Y:S02]  /*28cf0*/  LDL.LU.64 R8, [R1+0x1598] ;  /* 0x0015980001087983 */ /* 0x000ee40000300a00 */
[----:B----4-:R-:W-:Y:S02]  /*28d00*/  STL.64 [R1+0x1458], R14 ;  /* 0x0014580e01007387 */ /* 0x010fe40000100a00 */
[----:B------:R-:W-:Y:S01]  /*28d10*/  STL.64 [R1+0x1450], R12 ;  /* 0x0014500c01007387 */ /* 0x000fe20000100a00 */
[C---:B---3--:R-:W-:Y:S11]  /*28d20*/  HMMA.16816.F32.BF16 R16, R24.reuse, R8, R16 ;  /* 0x000000081810723c */ /* 0x048ff60000041810 */
[----:B------:R-:W-:Y:S11]  /*28d30*/  @!UPT UIADD3 URZ, URZ, URZ, URZ ;  /* 0x0000003f3f3ff290 */ /* 0x000ff6000fffe03f */
[----:B------:R-:W-:Y:S01]  /*28d40*/  @!UPT UIADD3 URZ, URZ, URZ, URZ ;  /* 0x0000003f3f3ff290 */ /* 0x000fe2000fffe03f */
[----:B------:R-:W-:Y:S01]  /*28d50*/  STL [R1+0x1c0], R16 ;  /* 0x0001c01001007387 */ /* 0x000fe20000100800 */
[----:B------:R-:W-:Y:S02]  /*28d60*/  STL [R1+0x1cc], R19 ;  /* 0x0001cc1301007387 */ /* 0x000fe40000100800 */
[----:B-----5:R-:W-:Y:S02]  /*28d70*/  STL.64 [R1+0x1448], R10 ;  /* 0x0014480a01007387 */ /* 0x020fe40000100a00 */
[----:B------:R2:W-:Y:S02]  /*28d80*/  STL.64 [R1+0x1440], R8 ;  /* 0x0014400801007387 */ /* 0x0005e40000100a00 */
[----:B--2---:R-:W-:Y:S01]  /*28d90*/  HMMA.16816.F32.BF16 R8, R24, R4, R20 ;  /* 0x000000041808723c */ /* 0x004fe20000041814 */
[----:B------:R-:W-:-:S06]  /*28da0*/  MOV R6, R17 ;  /* 0x0000001100067202 */ /* 0x000fcc0000000f00 */
[----:B------:R-:W-:Y:S01]  /*28db0*/  IMAD.MOV.U32 R20, RZ, RZ, R29 ;  /* 0x000000ffff147224 */ /* 0x000fe200078e001d */
[----:B------:R-:W-:Y:S01]  /*28dc0*/  MOV R21, R28 ;  /* 0x0000001c00157202 */ /* 0x000fe20000000f00 */
[----:B------:R-:W2:Y:S01]  /*28dd0*/  LDL.LU R29, [R1+0x1590] ;  /* 0x00159000011d7983 */ /* 0x000ea20000300800 */
[----:B------:R-:W-:Y:S11]  /*28de0*/  MOV R7, R18 ;  /* 0x0000001200077202 */ /* 0x000ff60000000f00 */
[----:B------:R-:W-:Y:S02]  /*28df0*/  @!UPT UIADD3 URZ, URZ, URZ, URZ ;  /* 0x0000003f3f3ff290 */ /* 0x000fe4000fffe03f */
[----:B------:R-:W-:Y:S01]  /*28e00*/  STL.64 [R1+0xc0], R8 ;  /* 0x0000c00801007387 */ /* 0x000fe20000100a00 */
[----:B------:R-:W-:Y:S02]  /*28e10*/  STL.64 [R1+0xc8], R10 ;  /* 0x0000c80a01007387 */ /* 0x000fe40000100a00 */
[----:B------:R-:W3:Y:S02]  /*28e20*/  LDL.LU R28, [R1+0x158c] ;  /* 0x00158c00011c7983 */ /* 0x000ee40000300800 */
[----:B------:R0:W-:Y:S01]  /*28e30*/  STL.64 [R1+0x1490], R20 ;  /* 0x0014901401007387 */ /* 0x0001e20000100a00 */
[----:B------:R-:W4:Y:S01]  /*28e40*/  LDL.LU R16, [R1+0x100] ;  /* 0x0001000001107983 */ /* 0x000f220000300800 */
[----:B------:R-:W4:Y:S02]  /*28e50*/  LDL.LU R17, [R1+0x104] ;  /* 0x0001040001117983 */ /* 0x000f240000300800 */
[----:B------:R-:W5:Y:S02]  /*28e60*/  LDL.LU R18, [R1+0x108] ;  /* 0x0001080001127983 */ /* 0x000f640000300800 */
[----:B------:R-:W5:Y:S01]  /*28e70*/  LDL.LU R19, [R1+0x10c] ;  /* 0x00010c0001137983 */ /* 0x000f620000300800 */
[----:B0-----:R-:W2:Y:S01]  /*28e80*/  LDL.LU R20, [R1+0x10] ;  /* 0x0000100001147983 */ /* 0x001ea20000300800 */
[----:B------:R-:W2:Y:S03]  /*28e90*/  LDL.LU R21, [R1+0x14] ;  /* 0x0000140001157983 */ /* 0x000ea60000300800 */
[----:B--2---:R-:W-:Y:S01]  /*28ea0*/  STL.64 [R1+0x14a8], R20 ;  /* 0x0014a81401007387 */ /* 0x004fe20000100a00 */
[----:B-----5:R-:W-:Y:S02]  /*28eb0*/  STL.64 [R1+0x1488], R18 ;  /* 0x0014881201007387 */ /* 0x020fe40000100a00 */
[----:B----4-:R0:W-:Y:S02]  /*28ec0*/  STL.64 [R1+0x1480], R16 ;  /* 0x0014801001007387 */ /* 0x0101e40000100a00 */
[----:B0-----:R-:W2:Y:S01]  /*28ed0*/  LDL.LU R16, [R1+0x110] ;  /* 0x0001100001107983 */ /* 0x001ea20000300800 */
[----:B------:R-:W2:Y:S02]  /*28ee0*/  LDL.LU R17, [R1+0x114] ;  /* 0x0001140001117983 */ /* 0x000ea40000300800 */
[----:B------:R-:W4:Y:S02]  /*28ef0*/  LDL.LU R18, [R1+0x118] ;  /* 0x0001180001127983 */ /* 0x000f240000300800 */
[----:B------:R-:W4:Y:S01]  /*28f00*/  LDL.LU R19, [R1+0x11c] ;  /* 0x00011c0001137983 */ /* 0x000f220000300800 */
[----:B------:R-:W5:Y:S01]  /*28f10*/  LDL.LU R20, [R1+0x20] ;  /* 0x0000200001147983 */ /* 0x000f620000300800 */
[----:B---3--:R-:W-:-:S02]  /*28f20*/  MOV R21, R28 ;  /* 0x0000001c00157202 */ /* 0x008fc40000000f00 */
[----:B------:R-:W3:Y:S03]  /*28f30*/  LDL.LU R28, [R1+0x1588] ;  /* 0x00158800011c7983 */ /* 0x000ee60000300800 */
[----:B-----5:R-:W-:Y:S01]  /*28f40*/  STL.64 [R1+0x14c0], R20 ;  /* 0x0014c01401007387 */ /* 0x020fe20000100a00 */
[----:B----4-:R-:W-:Y:S02]  /*28f50*/  STL.64 [R1+0x14a0], R18 ;  /* 0x0014a01201007387 */ /* 0x010fe40000100a00 */
[----:B--2---:R0:W-:Y:S02]  /*28f60*/  STL.64 [R1+0x1498], R16 ;  /* 0x0014981001007387 */ /* 0x0041e40000100a00 */
[----:B0-----:R-:W2:Y:S01]  /*28f70*/  LDL.LU R16, [R1+0x120] ;  /* 0x0001200001107983 */ /* 0x001ea20000300800 */
[----:B------:R-:W2:Y:S02]  /*28f80*/  LDL.LU R17, [R1+0x124] ;  /* 0x0001240001117983 */ /* 0x000ea40000300800 */
[----:B------:R-:W4:Y:S02]  /*28f90*/  LDL.LU R18, [R1+0x128] ;  /* 0x0001280001127983 */ /* 0x000f240000300800 */
[----:B------:R-:W4:Y:S01]  /*28fa0*/  LDL.LU R19, [R1+0x12c] ;  /* 0x00012c0001137983 */ /* 0x000f220000300800 */
[----:B------:R-:W5:Y:S01]  /*28fb0*/  LDL.LU R20, [R1+0x30] ;  /* 0x0000300001147983 */ /* 0x000f620000300800 */
[----:B---3--:R-:W-:-:S02]  /*28fc0*/  IMAD.MOV.U32 R21, RZ, RZ, R28 ;  /* 0x000000ffff157224 */ /* 0x008fc400078e001c */
        /* <DEDUP_REMOVED lines=9> */
[----:B------:R-:W5:Y:S03]  /*29060*/  LDL.LU R21, [R1+0x44] ;  /* 0x0000440001157983 */ /* 0x000f660000300800 */
        /* <DEDUP_REMOVED lines=9> */
[----:B-----5:R0:W-:Y:S04]  /*29100*/  STL.64 [R1+0x1508], R20 ;  /* 0x0015081401007387 */ /* 0x0201e80000100a00 */
[----:B0-----:R-:W5:Y:S01]  /*29110*/  LDL.LU R20, [R1+0x60] ;  /* 0x0000600001147983 */ /* 0x001f620000300800 */
        /* <DEDUP_REMOVED lines=27> */
[----:B------:R-:W5:Y:S02]  /*292d0*/  LDL.LU R21, [R1+0x94] ;  /* 0x0000940001157983 */ /* 0x000f640000300800 */
[----:B------:R-:W2:Y:S02]  /*292e0*/  LDL R13, [R1+0x350] ;  /* 0x00035000010d7983 */ /* 0x000ea40000100800 */
[----:B------:R-:W2:Y:S01]  /*292f0*/  LDL R14, [R1+0x35c] ;  /* 0x00035c00010e7983 */ /* 0x000ea20000100800 */
[----:B------:R-:W3:Y:S04]  /*29300*/  LDL R15, [R1+0x340] ;  /* 0x00034000010f7983 */ /* 0x000ee80000100800 */
[----:B------:R-:W3:Y:S04]  /*29310*/  LDL R22, [R1+0x348] ;  /* 0x0003480001167983 */ /* 0x000ee80000100800 */
[----:B------:R-:W3:Y:S04]  /*29320*/  LDL R23, [R1+0x354] ;  /* 0x0003540001177983 */ /* 0x000ee80000100800 */
        /* <DEDUP_REMOVED lines=9> */
[----:B----4-:R-:W-:Y:S01]  /*293c0*/  STL.64 [R1+0x1548], R18 ;  /* 0x0015481201007387 */ /* 0x010fe20000100a00 */
[----:B--2---:R0:W-:Y:S03]  /*293d0*/  STL.64 [R1+0x1540], R16 ;  /* 0x0015401001007387 */ /* 0x0041e60000100a00 */
[----:B0-----:R-:W2:Y:S01]  /*293e0*/  LDL.LU R16, [R1+0x190] ;  /* 0x0001900001107983 */ /* 0x001ea20000300800 */
[----:B------:R-:W2:Y:S02]  /*293f0*/  LDL.LU R17, [R1+0x194] ;  /* 0x0001940001117983 */ /* 0x000ea40000300800 */
[----:B------:R-:W4:Y:S02]  /*29400*/  LDL.LU R18, [R1+0x198] ;  /* 0x0001980001127983 */ /* 0x000f240000300800 */
[----:B------:R-:W4:Y:S02]  /*29410*/  LDL.LU R19, [R1+0x19c] ;  /* 0x00019c0001137983 */ /* 0x000f240000300800 */
[----:B----4-:R-:W-:Y:S01]  /*29420*/  STL.64 [R1+0x1560], R18 ;  /* 0x0015601201007387 */ /* 0x010fe20000100a00 */
[----:B--2---:R0:W-:Y:S03]  /*29430*/  STL.64 [R1+0x1558], R16 ;  /* 0x0015581001007387 */ /* 0x0041e60000100a00 */
[----:B0-----:R-:W2:Y:S01]  /*29440*/  LDL.LU R16, [R1+0x1a0] ;  /* 0x0001a00001107983 */ /* 0x001ea20000300800 */
[----:B------:R-:W2:Y:S02]  /*29450*/  LDL.LU R17, [R1+0x1a4] ;  /* 0x0001a40001117983 */ /* 0x000ea40000300800 */
[----:B------:R-:W4:Y:S02]  /*29460*/  LDL.LU R18, [R1+0x1a8] ;  /* 0x0001a80001127983 */ /* 0x000f240000300800 */
[----:B------:R-:W4:Y:S01]  /*29470*/  LDL.LU R19, [R1+0x1ac] ;  /* 0x0001ac0001137983 */ /* 0x000f220000300800 */
[----:B------:R-:W-:-:S02]  /*29480*/  F2FP.BF16.PACK_AB R24, R13, R14 ;  /* 0x0000000e0d18723e */ /* 0x000fc400000010ff */
[----:B---3--:R-:W-:Y:S01]  /*29490*/  F2FP.BF16.PACK_AB R25, R15, R22 ;  /* 0x000000160f19723e */ /* 0x008fe200000010ff */
[----:B----4-:R-:W-:Y:S01]  /*294a0*/  STL.64 [R1+0x1578], R18 ;  /* 0x0015781201007387 */ /* 0x010fe20000100a00 */
[----:B--2---:R0:W-:Y:S03]  /*294b0*/  STL.64 [R1+0x1570], R16 ;  /* 0x0015701001007387 */ /* 0x0041e60000100a00 */
[----:B0-----:R-:W5:Y:S01]  /*294c0*/  LDL.LU R16, [R1+0x1b0] ;  /* 0x0001b00001107983 */ /* 0x001f620000300800 */
[----:B------:R-:W5:Y:S02]  /*294d0*/  LDL.LU R17, [R1+0x1b4] ;  /* 0x0001b40001117983 */ /* 0x000f640000300800 */
[----:B------:R-:W5:Y:S02]  /*294e0*/  LDL.LU R18, [R1+0x1b8] ;  /* 0x0001b80001127983 */ /* 0x000f640000300800 */
[----:B------:R-:W5:Y:S01]  /*294f0*/  LDL.LU R19, [R1+0x1bc] ;  /* 0x0001bc0001137983 */ /* 0x000f620000300800 */
[----:B------:R-:W-:-:S02]  /*29500*/  F2FP.BF16.PACK_AB R26, R28, R23 ;  /* 0x000000171c1a723e */ /* 0x000fc400000010ff */
[----:B------:R-:W-:Y:S01]  /*29510*/  F2FP.BF16.PACK_AB R27, R0, R2 ;  /* 0x00000002001b723e */ /* 0x000fe200000010ff */
[----:B------:R-:W-:Y:S01]  /*29520*/  STL.64 [R1+0x1438], R6 ;  /* 0x0014380601007387 */ /* 0x000fe20000100a00 */
[----:B------:R0:W-:Y:S02]  /*29530*/  STL.64 [R1+0x1430], R4 ;  /* 0x0014300401007387 */ /* 0x0001e40000100a00 */
[----:B------:R-:W2:Y:S02]  /*29540*/  LDL.LU R28, [R1+0x1580] ;  /* 0x00158000011c7983 */ /* 0x000ea40000300800 */
[----:B------:R-:W3:Y:S01]  /*29550*/  LDL.LU R12, [R1+0xf0] ;  /* 0x0000f000010c7983 */ /* 0x000ee20000300800 */
[----:B------:R-:W3:Y:S01]  /*29560*/  LDL.LU R13, [R1+0xf4] ;  /* 0x0000f400010d7983 */ /* 0x000ee20000300800 */
[----:B------:R-:W3:Y:S02]  /*29570*/  LDL.LU R14, [R1+0xf8] ;  /* 0x0000f800010e7983 */ /* 0x000ee40000300800 */
[----:B------:R-:W3:Y:S02]  /*29580*/  LDL.LU R15, [R1+0xfc] ;  /* 0x0000fc00010f7983 */ /* 0x000ee40000300800 */
[----:B------:R-:W4:Y:S01]  /*29590*/  LDL.LU R8, [R1+0xe0] ;  /* 0x0000e00001087983 */ /* 0x000f220000300800 */
[----:B------:R-:W4:Y:S01]  /*295a0*/  LDL.LU R9, [R1+0xe4] ;  /* 0x0000e40001097983 */ /* 0x000f220000300800 */
[----:B------:R-:W4:Y:S02]  /*295b0*/  LDL.LU R10, [R1+0xe8] ;  /* 0x0000e800010a7983 */ /* 0x000f240000300800 */
[----:B------:R-:W4:Y:S01]  /*295c0*/  LDL.LU R11, [R1+0xec] ;  /* 0x0000ec00010b7983 */ /* 0x000f220000300800 */
[----:B0-----:R-:W2:Y:S01]  /*295d0*/  LDL.LU R4, [R1+0xd0] ;  /* 0x0000d00001047983 */ /* 0x001ea20000300800 */
[----:B------:R-:W2:Y:S02]  /*295e0*/  LDL.LU R5, [R1+0xd4] ;  /* 0x0000d40001057983 */ /* 0x000ea40000300800 */
[----:B------:R-:W2:Y:S02]  /*295f0*/  LDL.LU R6, [R1+0xd8] ;  /* 0x0000d80001067983 */ /* 0x000ea40000300800 */
[----:B------:R-:W2:Y:S01]  /*29600*/  LDL.LU R7, [R1+0xdc] ;  /* 0x0000dc0001077983 */ /* 0x000ea20000300800 */
[C---:B-----5:R-:W-:Y:S01]  /*29610*/  HMMA.16816.F32.BF16 R20, R24.reuse, R20, R16 ;  /* 0x000000141814723c */ /* 0x060fe20000041810 */
[----:B------:R-:W5:Y:S01]  /*29620*/  LDL.LU.64 R18, [R1+0x1578] ;  /* 0x0015780001127983 */ /* 0x000f620000300a00 */
[----:B------:R-:W5:Y:S11]  /*29630*/  LDL.LU.64 R16, [R1+0x1570] ;  /* 0x0015700001107983 */ /* 0x000f760000300a00 */
[----:B------:R-:W-:Y:S10]  /*29640*/  @!UPT UIADD3 URZ, URZ, URZ, URZ ;  /* 0x0000003f3f3ff290 */ /* 0x000ff4000fffe03f */
[----:B------:R0:W-:Y:S01]  /*29650*/  STL.64 [R1+0x1b0], R20 ;  /* 0x0001b01401007387 */ /* 0x0001e20000100a00 */
[----:B------:R5:W-:Y:S03]  /*29660*/  STL.64 [R1+0x1b8], R22 ;  /* 0x0001b81601007387 */ /* 0x000be60000100a00 */
[----:B0-----:R-:W5:Y:S02]  /*29670*/  LDL.LU.64 R20, [R1+0x1568] ;  /* 0x0015680001147983 */ /* 0x001f640000300a00 */
[C---:B-----5:R-:W-:Y:S02]  /*29680*/  HMMA.16816.F32.BF16 R20, R24.reuse, R20, R16 ;  /* 0x000000141814723c */ /* 0x060fe40000041810 */
[----:B------:R-:W5:Y:S01]  /*29690*/  LDL.LU.64 R18, [R1+0x1560] ;  /* 0x0015600001127983 */ /* 0x000f620000300a00 */
[----:B------:R-:W5:Y:S11]  /*296a0*/  LDL.LU.64 R16, [R1+0x1558] ;  /* 0x0015580001107983 */ /* 0x000f760000300a00 */
[----:B------:R-:W-:Y:S09]  /*296b0*/  @!UPT UIADD3 URZ, URZ, URZ, URZ ;  /* 0x0000003f3f3ff290 */ /* 0x000ff2000fffe03f */
        /* <DEDUP_REMOVED lines=9> */
[----:B0-----:R-:W5:Y:S01]  /*29750*/  LDL.LU.64 R20, [R1+0x1538] ;  /* 0x0015380001147983 */ /* 0x001f620000300a00 */
[----:B------:R-:W2:Y:S01]  /*29760*/  LDL.LU R2, [R1+0x500] ;  /* 0x0005000001027983 */ /* 0x000ea20000300800 */
        /* <DEDUP_REMOVED lines=53> */
[----:B------:R-:W-:Y:S01]  /*29ac0*/  STL.64 [R1+0x110], R20 ;  /* 0x0001101401007387 */ /* 0x000fe20000100a00 */
[----:B------:R0:W-:Y:S03]  /*29ad0*/  STL.64 [R1+0x118], R22 ;  /* 0x0001181601007387 */ /* 0x0001e60000100a00 */
[----:B0-----:R-:W2:Y:S01]  /*29ae0*/  LDL.LU.64 R22, [R1+0x1478] ;  /* 0x0014780001167983 */ /* 0x001ea20000300a00 */
[----:B------:R-:W5:Y:S02]  /*29af0*/  LDL.LU.64 R20, [R1+0x1470] ;  /* 0x0014700001147983 */ /* 0x000f640000300a00 */
[C---:B-----5:R-:W-:Y:S11]  /*29b00*/  HMMA.16816.F32.BF16 R16, R24.reuse, R20, R16 ;  /* 0x000000141810723c */ /* 0x060ff60000041810 */
[----:B------:R-:W-:Y:S11]  /*29b10*/  @!UPT UIADD3 URZ, URZ, URZ, URZ ;  /* 0x0000003f3f3ff290 */ /* 0x000ff6000fffe03f */
[----:B------:R-:W-:Y:S01]  /*29b20*/  @!UPT UIADD3 URZ, URZ, URZ, URZ ;  /* 0x0000003f3f3ff290 */ /* 0x000fe2000fffe03f */
[----:B------:R-:W-:Y:S01]  /*29b30*/  STL.64 [R1+0x100], R16 ;  /* 0x0001001001007387 */ /* 0x000fe20000100a00 */
[----:B------:R0:W-:Y:S03]  /*29b40*/  STL.64 [R1+0x108], R18 ;  /* 0x0001081201007387 */ /* 0x0001e60000100a00 */
[----:B0-----:R-:W5:Y:S01]  /*29b50*/  LDL.LU.64 R18, [R1+0x1468] ;  /* 0x0014680001127983 */ /* 0x001f620000300a00 */
[----:B------:R-:W3:Y:S02]  /*29b60*/  LDL.LU.64 R16, [R1+0x1460] ;  /* 0x0014600001107983 */ /* 0x000ee40000300a00 */
[----:B------:R-:W4:Y:S02]  /*29b70*/  LDL R20, [R1+0x404] ;  /* 0x0004040001147983 */ /* 0x000f240000100800 */
[----:B------:R-:W4:Y:S01]  /*29b80*/  LDL.LU R21, [R1+0x514] ;  /* 0x0005140001157983 */ /* 0x000f220000300800 */
[----:B--2---:R0:W-:Y:S04]  /*29b90*/  STL.64 [R1+0x1418], R22 ;  /* 0x0014181601007387 */ /* 0x0041e80000100a00 */
[----:B0-----:R-:W2:Y:S01]  /*29ba0*/  LDL.LU R22, [R1+0x504] ;  /* 0x0005040001167983 */ /* 0x001ea20000300800 */
[----:B------:R-:W2:Y:S01]  /*29bb0*/  LDL.LU R23, [R1+0x510] ;  /* 0x0005100001177983 */ /* 0x000ea20000300800 */
[C---:B---3--:R-:W-:Y:S02]  /*29bc0*/  HMMA.16816.F32.BF16 R12, R24.reuse, R16, R12 ;  /* 0x00000010180c723c */ /* 0x048fe4000004180c */
[----:B--2---:R-:W-:Y:S01]  /*29bd0*/  STL.64 [R1+0x1428], R22 ;  /* 0x0014281601007387 */ /* 0x004fe20000100a00 */
[----:B----4-:R0:W-:Y:S03]  /*29be0*/  STL.64 [R1+0x1420], R20 ;  /* 0x0014201401007387 */ /* 0x0101e60000100a00 */
[----:B0-----:R-:W2:Y:S01]  /*29bf0*/  LDL.LU R20, [R1+0xa0] ;  /* 0x0000a00001147983 */ /* 0x001ea20000300800 */
[----:B------:R-:W2:Y:S02]  /*29c00*/  LDL.LU R21, [R1+0xa4] ;  /* 0x0000a40001157983 */ /* 0x000ea40000300800 */
[----:B------:R-:W2:Y:S02]  /*29c10*/  LDL.LU R22, [R1+0xa8] ;  /* 0x0000a80001167983 */ /* 0x000ea40000300800 */
[----:B------:R-:W2:Y:S11]  /*29c20*/  LDL.LU R23, [R1+0xac] ;  /* 0x0000ac0001177983 */ /* 0x000eb60000300800 */
[----:B------:R-:W-:Y:S01]  /*29c30*/  @!UPT UIADD3 URZ, URZ, URZ, URZ ;  /* 0x0000003f3f3ff290 */ /* 0x000fe2000fffe03f */
[----:B------:R-:W-:Y:S01]  /*29c40*/  STL.64 [R1+0xf0], R12 ;  /* 0x0000f00c01007387 */ /* 0x000fe20000100a00 */
[----:B------:R0:W-:Y:S03]  /*29c50*/  STL.64 [R1+0xf8], R14 ;  /* 0x0000f80e01007387 */ /* 0x0001e60000100a00 */
[----:B0-----:R-:W3:Y:S01]  /*29c60*/  LDL.LU.64 R14, [R1+0x1458] ;  /* 0x00145800010e7983 */ /* 0x001ee20000300a00 */
[----:B------:R-:W4:Y:S02]  /*29c70*/  LDL.LU.64 R12, [R1+0x1450] ;  /* 0x00145000010c7983 */ /* 0x000f240000300a00 */
[C---:B----4-:R-:W-:Y:S11]  /*29c80*/  HMMA.16816.F32.BF16 R8, R24.reuse, R12, R8 ;  /* 0x0000000c1808723c */ /* 0x050ff60000041808 */
[----:B------:R-:W-:Y:S11]  /*29c90*/  @!UPT UIADD3 URZ, URZ, URZ, URZ ;  /* 0x0000003f3f3ff290 */ /* 0x000ff6000fffe03f */
[----:B------:R-:W-:Y:S01]  /*29ca0*/  @!UPT UIADD3 URZ, URZ, URZ, URZ ;  /* 0x0000003f3f3ff290 */ /* 0x000fe2000fffe03f */
[----:B------:R-:W-:Y:S01]  /*29cb0*/  STL.64 [R1+0xe0], R8 ;  /* 0x0000e00801007387 */ /* 0x000fe20000100a00 */
[----:B------:R0:W-:Y:S01]  /*29cc0*/  STL [R1+0xe8], R10 ;  /* 0x0000e80a01007387 */ /* 0x0001e20000100800 */
[----:B------:R-:W-:Y:S02]  /*29cd0*/  MOV R12, R11 ;  /* 0x0000000b000c7202 */ /* 0x000fe40000000f00 */
[----:B0-----:R-:W4:Y:S01]  /*29ce0*/  LDL.LU.64 R10, [R1+0x1448] ;  /* 0x00144800010a7983 */ /* 0x001f220000300a00 */
[----:B------:R-:W2:Y:S02]  /*29cf0*/  LDL.LU.64 R8, [R1+0x1440] ;  /* 0x0014400001087983 */ /* 0x000ea40000300a00 */
[----:B---3--:R-:W-:Y:S02]  /*29d00*/  STL.64 [R1+0x1390], R14 ;  /* 0x0013900e01007387 */ /* 0x008fe40000100a00 */
[----:B------:R0:W-:Y:S02]  /*29d10*/  STL [R1+0x1388], R12 ;  /* 0x0013880c01007387 */ /* 0x0001e40000100800 */
[----:B0-----:R-:W3:Y:S01]  /*29d20*/  LDL.LU R12, [R1+0x508] ;  /* 0x00050800010c7983 */ /* 0x001ee20000300800 */
[C---:B--2---:R-:W-:Y:S11]  /*29d30*/  HMMA.16816.F32.BF16 R4, R24.reuse, R8, R4 ;  /* 0x000000081804723c */ /* 0x044ff60000041804 */
[----:B------:R-:W-:Y:S11]  /*29d40*/  @!UPT UIADD3 URZ, URZ, URZ, URZ ;  /* 0x0000003f3f3ff290 */ /* 0x000ff6000fffe03f */
[----:B------:R-:W-:Y:S01]  /*29d50*/  @!UPT UIADD3 URZ, URZ, URZ, URZ ;  /* 0x0000003f3f3ff290 */ /* 0x000fe2000fffe03f */
[----:B------:R-:W-:Y:S01]  /*29d60*/  STL.64 [R1+0xd0], R4 ;  /* 0x0000d00401007387 */ /* 0x000fe20000100a00 */
[----:B------:R0:W-:Y:S03]  /*29d70*/  STL.64 [R1+0xd8], R6 ;  /* 0x0000d80601007387 */ /* 0x0001e60000100a00 */
[----:B0-----:R-:W2:Y:S01]  /*29d80*/  LDL.LU.64 R6, [R1+0x1438] ;  /* 0x0014380001067983 */ /* 0x001ea20000300a00 */
[----:B------:R-:W2:Y:S02]  /*29d90*/  LDL.LU.64 R4, [R1+0x1430] ;  /* 0x0014300001047983 */ /* 0x000ea40000300a00 */
[----:B------:R-:W3:Y:S01]  /*29da0*/  LDL.LU R13, [R1+0x50c] ;  /* 0x00050c00010d7983 */ /* 0x000ee20000300800 */
[----:B--2---:R-:W-:Y:S01]  /*29db0*/  HMMA.16816.F32.BF16 R24, R24, R4, R20 ;  /* 0x000000041818723c */ /* 0x004fe20000041814 */
[----:B------:R-:W2:Y:S01]  /*29dc0*/  LDL.LU.64 R22, [R1+0x1428] ;  /* 0x0014280001167983 */ /* 0x000ea20000300a00 */
[----:B------:R-:W2:Y:S11]  /*29dd0*/  LDL.LU.64 R20, [R1+0x1420] ;  /* 0x0014200001147983 */ /* 0x000eb60000300a00 */
[----:B------:R-:W-:Y:S10]  /*29de0*/  @!UPT UIADD3 URZ, URZ, URZ, URZ ;  /* 0x0000003f3f3ff290 */ /* 0x000ff4000fffe03f */
[----:B------:R-:W-:Y:S01]  /*29df0*/  STL.64 [R1+0xa8], R26 ;  /* 0x0000a81a01007387 */ /* 0x000fe20000100a00 */
[----:B------:R-:W3:Y:S02]  /*29e00*/  LDL.LU R14, [R1+0x518] ;  /* 0x00051800010e7983 */ /* 0x000ee40000300800 */
[----:B------:R-:W3:Y:S01]  /*29e10*/  LDL R4, [R1+0x400] ;  /* 0x0004000001047983 */ /* 0x000ee20000100800 */
[----:B------:R-:W-:Y:S01]  /*29e20*/  MOV R8, R24 ;  /* 0x0000001800087202 */ /* 0x000fe20000000f00 */
[----:B------:R-:W-:Y:S01]  /*29e30*/  IMAD.MOV.U32 R9, RZ, RZ, R25 ;  /* 0x000000ffff097224 */ /* 0x000fe200078e0019 */
[----:B------:R0:W-:Y:S01]  /*29e40*/  STL.64 [R1+0x13c8], R6 ;  /* 0x0013c80601007387 */ /* 0x0001e20000100a00 */
[----:B----4-:R1:W-:Y:S03]  /*29e50*/  STL.64 [R1+0x1330], R10 ;  /* 0x0013300a01007387 */ /* 0x0103e60000100a00 */
[----:B------:R-:W-:Y:S01]  /*29e60*/  STL.64 [R1+0x1328], R8 ;  /* 0x0013280801007387 */ /* 0x000fe20000100a00 */
[----:B--2---:R-:W-:-:S04]  /*29e70*/  FFMA R0, R2, c[0x0][0x188], -R20 ;  /* 0x0000620002007a23 */ /* 0x004fc80000000814 */
[----:B------:R-:W-:Y:S02]  /*29e80*/  FMUL R2, R0, 1.4426950216293334961 ;  /* 0x3fb8aa3b00027820 */ /* 0x000fe40000400000 */
[--C-:B------:R-:W-:Y:S02]  /*29e90*/  FFMA R0, R22, c[0x0][0x188], -R20.reuse ;  /* 0x0000620016007a23 */ /* 0x100fe40000000814 */
[----:B------:R2:W4:Y:S02]  /*29ea0*/  MUFU.EX2 R16, R2 ;  /* 0x0000000200107308 */ /* 0x0005240000000800 */
[----:B--2---:R-:W-:Y:S02]  /*29eb0*/  FMUL R2, R0, 1.4426950216293334961 ;  /* 0x3fb8aa3b00027820 */ /* 0x004fe40000400000 */
[----:B------:R-:W-:-:S04]  /*29ec0*/  FFMA R0, R23, c[0x0][0x188], -R20 ;  /* 0x0000620017007a23 */ /* 0x000fc80000000814 */
[----:B------:R2:W0:Y:S02]  /*29ed0*/  MUFU.EX2 R17, R2 ;  /* 0x0000000200117308 */ /* 0x0004240000000800 */
[----:B--2---:R-:W-:Y:S02]  /*29ee0*/  FMUL R2, R0, 1.4426950216293334961 ;  /* 0x3fb8aa3b00027820 */ /* 0x004fe40000400000 */
[----:B------:R-:W-:-:S04]  /*29ef0*/  FFMA R0, R21, c[0x0][0x188], -R20 ;  /* 0x0000620015007a23 */ /* 0x000fc80000000814 */
[----:B------:R2:W0:Y:S02]  /*29f00*/  MUFU.EX2 R5, R2 ;  /* 0x0000000200057308 */ /* 0x0004240000000800 */
[----:B--2---:R-:W-:Y:S02]  /*29f10*/  FMUL R2, R0, 1.4426950216293334961 ;  /* 0x3fb8aa3b00027820 */ /* 0x004fe40000400000 */
[----:B---3--:R-:W-:-:S04]  /*29f20*/  FFMA R0, R12, c[0x0][0x188], -R4 ;  /* 0x000062000c007a23 */ /* 0x008fc80000000804 */
[----:B------:R-:W2:Y:S01]  /*29f30*/  MUFU.EX2 R12, R2 ;  /* 0x00000002000c7308 */ /* 0x000ea20000000800 */
[----:B----4-:R-:W-:Y:S01]  /*29f40*/  STL [R1+0x328], R16 ;  /* 0x0003281001007387 */ /* 0x010fe20000100800 */
[----:B------:R-:W3:Y:S02]  /*29f50*/  LDL.LU R15, [R1+0x51c] ;  /* 0x00051c00010f7983 */ /* 0x000ee40000300800 */
[----:B0-----:R-:W-:Y:S02]  /*29f60*/  STL [R1+0x330], R17 ;  /* 0x0003301101007387 */ /* 0x001fe40000100800 */
[----:B------:R-:W4:Y:S01]  /*29f70*/  LDL.LU R20, [R1+0x2a0] ;  /* 0x0002a00001147983 */ /* 0x000f220000300800 */
[----:B------:R-:W4:Y:S01]  /*29f80*/  LDL.LU R21, [R1+0x2a4] ;  /* 0x0002a40001157983 */ /* 0x000f220000300800 */
[----:B------:R-:W4:Y:S02]  /*29f90*/  LDL.LU R22, [R1+0x2a8] ;  /* 0x0002a80001167983 */ /* 0x000f240000300800 */
[----:B------:R-:W4:Y:S02]  /*29fa0*/  LDL.LU R23, [R1+0x2ac] ;  /* 0x0002ac0001177983 */ /* 0x000f240000300800 */
[----:B------:R-:W-:Y:S01]  /*29fb0*/  STL [R1+0x338], R5 ;  /* 0x0003380501007387 */ /* 0x000fe20000100800 */
[----:B--2---:R-:W-:Y:S01]  /*29fc0*/  STL [R1+0x33c], R12 ;  /* 0x00033c0c01007387 */ /* 0x004fe20000100800 */
[----:B------:R-:W2:Y:S02]  /*29fd0*/  LDL R6, [R1+0x98] ;  /* 0x0000980001067983 */ /* 0x000ea40000100800 */
[----:B------:R-:W2:Y:S02]  /*29fe0*/  LDL R7, [R1+0x9c] ;  /* 0x00009c0001077983 */ /* 0x000ea40000100800 */
[----:B------:R-:W-:-:S02]  /*29ff0*/  FMUL R2, R0, 1.4426950216293334961 ;  /* 0x3fb8aa3b00027820 */ /* 0x000fc40000400000 */
[--C-:B------:R-:W-:Y:S02]  /*2a000*/  FFMA R0, R13, c[0x0][0x188], -R4.reuse ;  /* 0x000062000d007a23 */ /* 0x100fe40000000804 */
[----:B------:R0:W-:Y:S02]  /*2a010*/  MUFU.EX2 R13, R2 ;  /* 0x00000002000d7308 */ /* 0x0001e40000000800 */
[----:B0-----:R-:W-:Y:S02]  /*2a020*/  FMUL R2, R0, 1.4426950216293334961 ;  /* 0x3fb8aa3b00027820 */ /* 0x001fe40000400000 */
[----:B------:R-:W-:-:S04]  /*2a030*/  FFMA R0, R14, c[0x0][0x188], -R4 ;  /* 0x000062000e007a23 */ /* 0x000fc80000000804 */
[----:B------:R0:W0:Y:S01]  /*2a040*/  MUFU.EX2 R14, R2 ;  /* 0x00000002000e7308 */ /* 0x0000220000000800 */
[----:B--2---:R2:W-:Y:S01]  /*2a050*/  STL.64 [R1+0x1410], R6 ;  /* 0x0014100601007387 */ /* 0x0045e20000100a00 */
[----:B-1----:R-:W4:Y:S02]  /*2a060*/  LDL R10, [R1+0x88] ;  /* 0x00008800010a7983 */ /* 0x002f240000100800 */
[----:B------:R-:W4:Y:S01]  /*2a070*/  LDL R11, [R1+0x8c] ;  /* 0x00008c00010b7983 */ /* 0x000f220000100800 */
[----:B--2---:R-:W2:Y:S04]  /*2a080*/  LDL R6, [R1+0xb8] ;  /* 0x0000b80001067983 */ /* 0x004ea80000100800 */
[----:B------:R-:W2:Y:S01]  /*2a090*/  LDL R7, [R1+0xbc] ;  /* 0x0000bc0001077983 */ /* 0x000ea20000100800 */
[----:B0-----:R-:W-:-:S02]  /*2a0a0*/  FMUL R2, R0, 1.4426950216293334961 ;  /* 0x3fb8aa3b00027820 */ /* 0x001fc40000400000 */
[----:B---3--:R-:W-:-:S04]  /*2a0b0*/  FFMA R0, R15, c[0x0][0x188], -R4 ;  /* 0x000062000f007a23 */ /* 0x008fc80000000804 */
[----:B------:R-:W-:Y:S01]  /*2a0c0*/  FMUL R0, R0, 1.4426950216293334961 ;  /* 0x3fb8aa3b00007820 */ /* 0x000fe20000400000 */
[----:B------:R-:W-:Y:S08]  /*2a0d0*/  MUFU.EX2 R2, R2 ;  /* 0x0000000200027308 */ /* 0x000ff00000000800 */
[----:B------:R-:W0:Y:S01]  /*2a0e0*/  MUFU.EX2 R4, R0 ;  /* 0x0000000000047308 */ /* 0x000e220000000800 */
[----:B------:R-:W-:-:S02]  /*2a0f0*/  F2FP.BF16.PACK_AB R24, R17, R16 ;  /* 0x000000101118723e */ /* 0x000fc400000010ff */
[----:B------:R-:W-:Y:S02]  /*2a100*/  F2FP.BF16.PACK_AB R25, R14, R13 ;  /* 0x0000000d0e19723e */ /* 0x000fe400000010ff */
[----:B------:R-:W-:Y:S02]  /*2a110*/  F2FP.BF16.PACK_AB R26, R12, R5 ;  /* 0x000000050c1a723e */ /* 0x000fe400000010ff */
[----:B0-----:R-:W-:Y:S01]  /*2a120*/  F2FP.BF16.PACK_AB R27, R4, R2 ;  /* 0x00000002041b723e */ /* 0x001fe200000010ff */
[----:B----4-:R0:W-:Y:S01]  /*2a130*/  STL.64 [R1+0x1408], R10 ;  /* 0x0014080a01007387 */ /* 0x0101e20000100a00 */
[----:B------:R-:W3:Y:S02]  /*2a140*/  LDL.LU R8, [R1+0x290] ;  /* 0x0002900001087983 */ /* 0x000ee40000300800 */
[----:B------:R-:W3:Y:S01]  /*2a150*/  LDL.LU R9, [R1+0x294] ;  /* 0x0002940001097983 */ /* 0x000ee20000300800 */
[----:B0-----:R-:W3:Y:S01]  /*2a160*/  LDL.LU R10, [R1+0x298] ;  /* 0x00029800010a7983 */ /* 0x001ee20000300800 */
[----:B------:R-:W3:Y:S02]  /*2a170*/  LDL.LU R11, [R1+0x29c] ;  /* 0x00029c00010b7983 */ /* 0x000ee40000300800 */
[----:B------:R-:W-:Y:S02]  /*2a180*/  STL [R1+0x320], R13 ;  /* 0x0003200d01007387 */ /* 0x000fe40000100800 */
[----:B------:R-:W-:Y:S01]  /*2a190*/  STL [R1+0x324], R14 ;  /* 0x0003240e01007387 */ /* 0x000fe20000100800 */
[----:B------:R-:W4:Y:S01]  /*2a1a0*/  LDL.LU R15, [R1+0x4e0] ;  /* 0x0004e000010f7983 */ /* 0x000f220000300800 */
[----:B------:R-:W-:Y:S02]  /*2a1b0*/  STL [R1+0x32c], R2 ;  /* 0x00032c0201007387 */ /* 0x000fe40000100800 */
[----:B------:R2:W-:Y:S02]  /*2a1c0*/  STL [R1+0x334], R4 ;  /* 0x0003340401007387 */ /* 0x0005e40000100800 */
[C---:B--2---:R-:W-:Y:S01]  /*2a1d0*/  HMMA.16816.F32.BF16 R4, R24.reuse, R6, R20 ;  /* 0x000000061804723c */ /* 0x044fe20000041814 */
[----:B------:R-:W2:Y:S11]  /*2a1e0*/  LDL.LU.64 R22, [R1+0x1418] ;  /* 0x0014180001167983 */ /* 0x000eb60000300a00 */
[----:B------:R-:W-:Y:S11]  /*2a1f0*/  @!UPT UIADD3 URZ, URZ, URZ, URZ ;  /* 0x0000003f3f3ff290 */ /* 0x000ff6000fffe03f */
[----:B------:R-:W-:Y:S01]  /*2a200*/  @!UPT UIADD3 URZ, URZ, URZ, URZ ;  /* 0x0000003f3f3ff290 */ /* 0x000fe2000fffe03f */
[----:B------:R-:W-:Y:S01]  /*2a210*/  IMAD.MOV.U32 R17, RZ, RZ, R6 ;  /* 0x000000ffff117224 */ /* 0x000fe200078e0006 */
[----:B------:R-:W-:Y:S02]  /*2a220*/  MOV R16, R7 ;  /* 0x0000000700107202 */ /* 0x000fe40000000f00 */
[----:B------:R-:W3:Y:S01]  /*2a230*/  LDL.LU.64 R6, [R1+0x1410] ;  /* 0x0014100001067983 */ /* 0x000ee20000300a00 */
[----:B------:R-:W-:Y:S02]  /*2a240*/  MOV R21, R4 ;  /* 0x0000000400157202 */ /* 0x000fe40000000f00 */
[----:B------:R-:W-:Y:S01]  /*2a250*/  MOV R20, R5 ;  /* 0x0000000500147202 */ /* 0x000fe20000000f00 */
[----:B------:R-:W2:Y:S01]  /*2a260*/  LDL.LU R13, [R1+0x4e4] ;  /* 0x0004e400010d7983 */ /* 0x000ea20000300800 */
[----:B------:R0:W-:Y:S01]  /*2a270*/  STL [R1+0x11c4], R16 ;  /* 0x0011c41001007387 */ /* 0x0001e20000100800 */
[----:B------:R1:W-:Y:S02]  /*2a280*/  STL [R1+0x11c0], R17 ;  /* 0x0011c01101007387 */ /* 0x0003e40000100800 */
[----:B-----5:R5:W-:Y:S01]  /*2a290*/  STL.64 [R1+0x1400], R18 ;  /* 0x0014001201007387 */ /* 0x020be20000100a00 */
[----:B0-----:R-:W2:Y:S01]  /*2a2a0*/  LDL.LU R16, [R1+0x280] ;  /* 0x0002800001107983 */ /* 0x001ea20000300800 */
[----:B-1----:R-:W2:Y:S03]  /*2a2b0*/  LDL.LU R17, [R1+0x284] ;  /* 0x0002840001117983 */ /* 0x002ea60000300800 */
[----:B-----5:R-:W2:Y:S01]  /*2a2c0*/  LDL.LU R18, [R1+0x288] ;  /* 0x0002880001127983 */ /* 0x020ea20000300800 */
[----:B------:R-:W2:Y:S02]  /*2a2d0*/  LDL.LU R19, [R1+0x28c] ;  /* 0x00028c0001137983 */ /* 0x000ea40000300800 */
[----:B------:R-:W-:Y:S02]  /*2a2e0*/  STL [R1+0x11bc], R20 ;  /* 0x0011bc1401007387 */ /* 0x000fe40000100800 */
[----:B------:R-:W-:Y:S01]  /*2a2f0*/  STL [R1+0x11b8], R21 ;  /* 0x0011b81501007387 */ /* 0x000fe20000100800 */
[C---:B---3--:R-:W-:Y:S01]  /*2a300*/  HMMA.16816.F32.BF16 R4, R24.reuse, R6, R8 ;  /* 0x000000061804723c */ /* 0x048fe20000041808 */
[----:B------:R-:W2:Y:S11]  /*2a310*/  LDL.LU.64 R10, [R1+0x1408] ;  /* 0x00140800010a7983 */ /* 0x000eb60000300a00 */
[----:B------:R-:W-:Y:S11]  /*2a320*/  @!UPT UIADD3 URZ, URZ, URZ, URZ ;  /* 0x0000003f3f3ff290 */ /* 0x000ff6000fffe03f */
[----:B------:R-:W-:Y:S01]  /*2a330*/  STL.64 [R1+0x2a0], R4 ;  /* 0x0002a00401007387 */ /* 0x000fe20000100a00 */
[----:B------:R0:W-:Y:S03]  /*2a340*/  STL.64 [R1+0x2a8], R6 ;  /* 0x0002a80601007387 */ /* 0x0001e60000100a00 */
[----:B0-----:R-:W3:Y:S04]  /*2a350*/  LDL R6, [R1+0x58] ;  /* 0x0000580001067983 */ /* 0x001ee80000100800 */
[----:B------:R-:W3:Y:S04]  /*2a360*/  LDL R7, [R1+0x5c] ;  /* 0x00005c0001077983 */ /* 0x000ee80000100800 */
[----:B---3--:R0:W-:Y:S04]  /*2a370*/  STL.64 [R1+0x13d8], R6 ;  /* 0x0013d80601007387 */ /* 0x0081e80000100a00 */
[----:B0-----:R-:W3:Y:S04]  /*2a380*/  LDL R6, [R1+0x68] ;  /* 0x0000680001067983 */ /* 0x001ee80000100800 */
[----:B------:R-:W3:Y:S01]  /*2a390*/  LDL R7, [R1+0x6c] ;  /* 0x00006c0001077983 */ /* 0x000ee20000100800 */
[----:B--2---:R-:W-:Y:S03]  /*2a3a0*/  HMMA.16816.F32.BF16 R8, R24, R10, R16 ;  /* 0x0000000a1808723c */ /* 0x004fe60000041810 */
[----:B---3--:R0:W-:Y:S04]  /*2a3b0*/  STL.64 [R1+0x13f0], R6 ;  /* 0x0013f00601007387 */ /* 0x0081e80000100a00 */
[----:B0-----:R-:W2:Y:S04]  /*2a3c0*/  LDL R6, [R1+0x78] ;  /* 0x0000780001067983 */ /* 0x001ea80000100800 */
[----:B------:R-:W2:Y:S01]  /*2a3d0*/  LDL R7, [R1+0x7c] ;  /* 0x00007c0001077983 */ /* 0x000ea20000100800 */
[----:B------:R-:W3:Y:S02]  /*2a3e0*/  LDL.LU R14, [R1+0x4f4] ;  /* 0x0004f400010e7983 */ /* 0x000ee40000300800 */
[----:B------:R-:W5:Y:S10]  /*2a3f0*/  LDL.LU.64 R18, [R1+0x1400] ;  /* 0x0014000001127983 */ /* 0x000f740000300a00 */
[----:B------:R-:W-:-:S02]  /*2a400*/  MOV R21, R11 ;  /* 0x0000000b00157202 */ /* 0x000fc40000000f00 */
[----:B------:R-:W-:Y:S01]  /*2a410*/  MOV R16, R8 ;  /* 0x0000000800107202 */ /* 0x000fe20000000f00 */
[----:B------:R-:W-:Y:S01]  /*2a420*/  IMAD.MOV.U32 R17, RZ, RZ, R9 ;  /* 0x000000ffff117224 */ /* 0x000fe200078e0009 */
[----:B------:R-:W2:Y:S01]  /*2a430*/  LDL.LU R12, [R1+0x4f0] ;  /* 0x0004f000010c7983 */ /* 0x000ea20000300800 */
[----:B------:R-:W-:Y:S02]  /*2a440*/  STL [R1+0x11d4], R21 ;  /* 0x0011d41501007387 */ /* 0x000fe40000100800 */
[----:B------:R0:W-:Y:S01]  /*2a450*/  STL [R1+0x11d0], R16 ;  /* 0x0011d01001007387 */ /* 0x0001e20000100800 */
[----:B------:R-:W-:Y:S01]  /*2a460*/  MOV R20, R10 ;  /* 0x0000000a00147202 */ /* 0x000fe20000000f00 */
[----:B------:R1:W-:Y:S01]  /*2a470*/  STL [R1+0x11cc], R17 ;  /* 0x0011cc1101007387 */ /* 0x0003e20000100800 */
[----:B----4-:R-:W-:-:S04]  /*2a480*/  FFMA R0, R15, c[0x0][0x188], -R28 ;  /* 0x000062000f007a23 */ /* 0x010fc8000000081c */
[----:B------:R-:W-:Y:S01]  /*2a490*/  FMUL R2, R0, 1.4426950216293334961 ;  /* 0x3fb8aa3b00027820 */ /* 0x000fe20000400000 */
[----:B-----5:R4:W-:Y:S01]  /*2a4a0*/  STL.64 [R1+0x13f8], R18 ;  /* 0x0013f81201007387 */ /* 0x0209e20000100a00 */
[----:B0-----:R-:W2:Y:S02]  /*2a4b0*/  LDL.LU R16, [R1+0x270] ;  /* 0x0002700001107983 */ /* 0x001ea40000300800 */
[----:B-1----:R-:W2:Y:S01]  /*2a4c0*/  LDL.LU R17, [R1+0x274] ;  /* 0x0002740001117983 */ /* 0x002ea20000300800 */
[----:B----4-:R-:W2:Y:S01]  /*2a4d0*/  LDL.LU R18, [R1+0x278] ;  /* 0x0002780001127983 */ /* 0x010ea20000300800 */
[----:B------:R-:W2:Y:S02]  /*2a4e0*/  LDL.LU R19, [R1+0x27c] ;  /* 0x00027c0001137983 */ /* 0x000ea40000300800 */
[----:B------:R-:W-:Y:S02]  /*2a4f0*/  STL [R1+0x11c8], R20 ;  /* 0x0011c81401007387 */ /* 0x000fe40000100800 */
[----:B------:R-:W4:Y:S01]  /*2a500*/  LDL.LU R15, [R1+0x4e8] ;  /* 0x0004e800010f7983 */ /* 0x000f220000300800 */
[----:B------:R-:W5:Y:S01]  /*2a510*/  LDL.LU.64 R10, [R1+0x48] ;  /* 0x00004800010a7983 */ /* 0x000f620000300a00 */
[----:B------:R-:W0:Y:S03]  /*2a520*/  MUFU.EX2 R2, R2 ;  /* 0x0000000200027308 */ /* 0x000e260000000800 */
[----:B0-----:R-:W-:Y:S04]  /*2a530*/  STL [R1+0x310], R2 ;  /* 0x0003100201007387 */ /* 0x001fe80000100800 */
[----:B-----5:R0:W-:Y:S01]  /*2a540*/  STL.64 [R1+0x13d0], R10 ;  /* 0x0013d00a01007387 */ /* 0x0201e20000100a00 */
[----:B------:R-:W5:Y:S02]  /*2a550*/  LDL.LU R8, [R1+0x250] ;  /* 0x0002500001087983 */ /* 0x000f640000300800 */
[----:B------:R-:W5:Y:S01]  /*2a560*/  LDL.LU R9, [R1+0x254] ;  /* 0x0002540001097983 */ /* 0x000f620000300800 */
[----:B0-----:R-:W3:Y:S01]  /*2a570*/  LDL.LU R10, [R1+0x258] ;  /* 0x00025800010a7983 */ /* 0x001ee20000300800 */
[----:B------:R-:W3:Y:S01]  /*2a580*/  LDL.LU R11, [R1+0x25c] ;  /* 0x00025c00010b7983 */ /* 0x000ee20000300800 */
[----:B--2---:R-:W-:Y:S11]  /*2a590*/  HMMA.16816.F32.BF16 R4, R24, R6, R16 ;  /* 0x000000061804723c */ /* 0x004ff60000041810 */
[----:B------:R-:W-:Y:S11]  /*2a5a0*/  @!UPT UIADD3 URZ, URZ, URZ, URZ ;  /* 0x0000003f3f3ff290 */ /* 0x000ff6000fffe03f */
[----:B------:R-:W-:Y:S02]  /*2a5b0*/  @!UPT UIADD3 URZ, URZ, URZ, URZ ;  /* 0x0000003f3f3ff290 */ /* 0x000fe4000fffe03f */
[----:B------:R-:W-:Y:S01]  /*2a5c0*/  MOV R17, R6 ;  /* 0x0000000600117202 */ /* 0x000fe20000000f00 */
[----:B------:R-:W-:Y:S01]  /*2a5d0*/  IMAD.MOV.U32 R20, RZ, RZ, R7 ;  /* 0x000000ffff147224 */ /* 0x000fe200078e0007 */
[----:B---3--:R-:W-:Y:S01]  /*2a5e0*/  STL.64 [R1+0x13e8], R10 ;  /* 0x0013e80a01007387 */ /* 0x008fe20000100a00 */
[----:B-----5:R0:W-:Y:S03]  /*2a5f0*/  STL.64 [R1+0x13e0], R8 ;  /* 0x0013e00801007387 */ /* 0x0201e60000100a00 */
[----:B0-----:R-:W2:Y:S01]  /*2a600*/  LDL.LU R8, [R1+0x260] ;  /* 0x0002600001087983 */ /* 0x001ea20000300800 */
[----:B------:R-:W2:Y:S02]  /*2a610*/  LDL.LU R9, [R1+0x264] ;  /* 0x0002640001097983 */ /* 0x000ea40000300800 */
[----:B------:R-:W2:Y:S02]  /*2a620*/  LDL.LU R10, [R1+0x268] ;  /* 0x00026800010a7983 */ /* 0x000ea40000300800 */
[----:B------:R-:W2:Y:S01]  /*2a630*/  LDL.LU R11, [R1+0x26c] ;  /* 0x00026c00010b7983 */ /* 0x000ea20000300800 */
[----:B------:R-:W3:Y:S01]  /*2a640*/  LDL.LU.64 R18, [R1+0x13f8] ;  /* 0x0013f80001127983 */ /* 0x000ee20000300a00 */
[----:B------:R-:W2:Y:S02]  /*2a650*/  LDL.LU.64 R6, [R1+0x13f0] ;  /* 0x0013f00001067983 */ /* 0x000ea40000300a00 */
[----:B------:R-:W-:-:S02]  /*2a660*/  FFMA R0, R13, c[0x0][0x188], -R28 ;  /* 0x000062000d007a23 */ /* 0x000fc4000000081c */
[----:B------:R-:W-:Y:S01]  /*2a670*/  IMAD.MOV.U32 R21, RZ, RZ, R4 ;  /* 0x000000ffff157224 */ /* 0x000fe200078e0004 */
[----:B------:R-:W-:Y:S01]  /*2a680*/  MOV R16, R5 ;  /* 0x0000000500107202 */ /* 0x000fe20000000f00 */
[----:B------:R-:W5:Y:S01]  /*2a690*/  LDL.LU R13, [R1+0x4ec] ;  /* 0x0004ec00010d7983 */ /* 0x000f620000300800 */
[----:B------:R-:W-:-:S06]  /*2a6a0*/  FMUL R2, R0, 1.4426950216293334961 ;  /* 0x3fb8aa3b00027820 */ /* 0x000fcc0000400000 */
[----:B------:R-:W0:Y:S01]  /*2a6b0*/  MUFU.EX2 R2, R2 ;  /* 0x0000000200027308 */ /* 0x000e220000000800 */
[----:B------:R-:W-:Y:S01]  /*2a6c0*/  STL [R1+0x11e4], R20 ;  /* 0x0011e41401007387 */ /* 0x000fe20000100800 */
[----:B------:R-:W-:Y:S02]  /*2a6d0*/  STL [R1+0x11e0], R21 ;  /* 0x0011e01501007387 */ /* 0x000fe40000100800 */
[----:B------:R-:W-:Y:S02]  /*2a6e0*/  STL [R1+0x11dc], R16 ;  /* 0x0011dc1001007387 */ /* 0x000fe40000100800 */
[----:B------:R-:W-:Y:S01]  /*2a6f0*/  STL [R1+0x11d8], R17 ;  /* 0x0011d81101007387 */ /* 0x000fe20000100800 */
        /* <DEDUP_REMOVED lines=9> */
[----:B------:R-:W-:-:S06]  /*2a790*/  FMUL R2, R0, 1.4426950216293334961 ;  /* 0x3fb8aa3b00027820 */ /* 0x000fcc0000400000 */
[----:B------:R-:W0:Y:S01]  /*2a7a0*/  MUFU.EX2 R2, R2 ;  /* 0x0000000200027308 */ /* 0x000e220000000800 */
[----:B------:R-:W-:Y:S01]  /*2a7b0*/  STL [R1+0x109c], R28 ;  /* 0x00109c1c01007387 */ /* 0x000fe20000100800 */
[----:B--2---:R-:W-:Y:S03]  /*2a7c0*/  HMMA.16816.F32.BF16 R4, R24, R6, R8 ;  /* 0x000000061804723c */ /* 0x004fe60000041808 */
[----:B------:R-:W2:Y:S01]  /*2a7d0*/  LDL.LU.64 R10, [R1+0x13d0] ;  /* 0x0013d000010a7983 */ /* 0x000ea20000300a00 */
[----:B0-----:R-:W-:Y:S11]  /*2a7e0*/  STL [R1+0x318], R2 ;  /* 0x0003180201007387 */ /* 0x001ff60000100800 */
[----:B------:R-:W-:Y:S09]  /*2a7f0*/  @!UPT UIADD3 URZ, URZ, URZ, URZ ;  /* 0x0000003f3f3ff290 */ /* 0x000ff2000fffe03f */
[----:B------:R-:W-:Y:S01]  /*2a800*/  IMAD.MOV.U32 R16, RZ, RZ, R6 ;  /* 0x000000ffff107224 */ /* 0x000fe200078e0006 */
[----:B------:R-:W-:Y:S02]  /*2a810*/  MOV R17, R7 ;  /* 0x0000000700117202 */ /* 0x000fe40000000f00 */
[----:B------:R-:W5:Y:S01]  /*2a820*/  LDL.LU.64 R6, [R1+0x13c8] ;  /* 0x0013c80001067983 */ /* 0x000f620000300a00 */
[----:B---3--:R-:W-:Y:S02]  /*2a830*/  STL.64 [R1+0x1350], R18 ;  /* 0x0013501201007387 */ /* 0x008fe40000100a00 */
[----:B------:R0:W-:Y:S02]  /*2a840*/  STL.64 [R1+0x1348], R16 ;  /* 0x0013481001007387 */ /* 0x0001e40000100a00 */
[----:B0-----:R-:W3:Y:S01]  /*2a850*/  LDL.LU R16, [R1+0x240] ;  /* 0x0002400001107983 */ /* 0x001ee20000300800 */
[----:B------:R-:W3:Y:S02]  /*2a860*/  LDL.LU R17, [R1+0x244] ;  /* 0x0002440001117983 */ /* 0x000ee40000300800 */
[----:B------:R-:W3:Y:S02]  /*2a870*/  LDL.LU R18, [R1+0x248] ;  /* 0x0002480001127983 */ /* 0x000ee40000300800 */
[----:B------:R-:W3:Y:S02]  /*2a880*/  LDL.LU R19, [R1+0x24c] ;  /* 0x00024c0001137983 */ /* 0x000ee40000300800 */
[----:B------:R-:W-:-:S04]  /*2a890*/  FFMA R0, R14, c[0x0][0x188], -R28 ;  /* 0x000062000e007a23 */ /* 0x000fc8000000081c */
[----:B------:R-:W-:-:S06]  /*2a8a0*/  FMUL R2, R0, 1.4426950216293334961 ;  /* 0x3fb8aa3b00027820 */ /* 0x000fcc0000400000 */
[----:B------:R-:W0:Y:S01]  /*2a8b0*/  MUFU.EX2 R2, R2 ;  /* 0x0000000200027308 */ /* 0x000e220000000800 */
[----:B------:R-:W-:Y:S02]  /*2a8c0*/  MOV R20, R4 ;  /* 0x0000000400147202 */ /* 0x000fe40000000f00 */
[----:B------:R-:W-:Y:S01]  /*2a8d0*/  MOV R21, R5 ;  /* 0x0000000500157202 */ /* 0x000fe20000000f00 */
[----:B----4-:R-:W-:Y:S02]  /*2a8e0*/  FFMA R0, R15, c[0x0][0x188], -R29 ;  /* 0x000062000f007a23 */ /* 0x010fe4000000081d */
[----:B------:R-:W-:Y:S01]  /*2a8f0*/  STL [R1+0x1210], R20 ;  /* 0x0012101401007387 */ /* 0x000fe20000100800 */
[----:B------:R-:W-:Y:S02]  /*2a900*/  STL.64 [R1+0x1360], R22 ;  /* 0x0013601601007387 */ /* 0x000fe40000100a00 */
[----:B------:R-:W-:Y:S01]  /*2a910*/  STL [R1+0x1358], R21 ;  /* 0x0013581501007387 */ /* 0x000fe20000100800 */
[----:B0-----:R0:W-:Y:S02]  /*2a920*/  STL [R1+0x31c], R2 ;  /* 0x00031c0201007387 */ /* 0x0011e40000100800 */
[----:B0-----:R-:W-:-:S06]  /*2a930*/  FMUL R2, R0, 1.4426950216293334961 ;  /* 0x3fb8aa3b00027820 */ /* 0x001fcc0000400000 */
[----:B------:R-:W0:Y:S01]  /*2a940*/  MUFU.EX2 R2, R2 ;  /* 0x0000000200027308 */ /* 0x000e220000000800 */
[----:B--2---:R-:W-:Y:S01]  /*2a950*/  IMAD.MOV.U32 R4, RZ, RZ, R11 ;  /* 0x000000ffff047224 */ /* 0x004fe200078e000b */
[----:B------:R-:W-:Y:S01]  /*2a960*/  MOV R5, R10 ;  /* 0x0000000a00057202 */ /* 0x000fe20000000f00 */
[----:B---3--:R-:W-:Y:S11]  /*2a970*/  HMMA.16816.F32.BF16 R16, R24, R10, R16 ;  /* 0x0000000a1810723c */ /* 0x008ff60000041810 */
[----:B------:R-:W-:Y:S11]  /*2a980*/  @!UPT UIADD3 URZ, URZ, URZ, URZ ;  /* 0x0000003f3f3ff290 */ /* 0x000ff6000fffe03f */
[----:B------:R-:W-:Y:S01]  /*2a990*/  @!UPT UIADD3 URZ, URZ, URZ, URZ ;  /* 0x0000003f3f3ff290 */ /* 0x000fe2000fffe03f */
[----:B------:R1:W-:Y:S01]  /*2a9a0*/  STL.64 [R1+0x250], R16 ;  /* 0x0002501001007387 */ /* 0x0003e20000100a00 */
[----:B------:R2:W-:Y:S02]  /*2a9b0*/  STL.64 [R1+0x258], R18 ;  /* 0x0002581201007387 */ /* 0x0005e40000100a00 */
[----:B------:R-:W-:Y:S02]  /*2a9c0*/  STL [R1+0x1314], R4 ;  /* 0x0013140401007387 */ /* 0x000fe40000100800 */
[----:B------:R-:W-:Y:S01]  /*2a9d0*/  STL [R1+0x1310], R5 ;  /* 0x0013100501007387 */ /* 0x000fe20000100800 */
[----:B-----5:R-:W-:Y:S04]  /*2a9e0*/  STL.64 [R1+0x13b8], R6 ;  /* 0x0013b80601007387 */ /* 0x020fe80000100a00 */
[----:B-1----:R-:W3:Y:S01]  /*2a9f0*/  LDL.LU R16, [R1+0x1f0] ;  /* 0x0001f00001107983 */ /* 0x002ee20000300800 */
[----:B0-----:R-:W-:Y:S02]  /*2aa00*/  STL [R1+0x304], R2 ;  /* 0x0003040201007387 */ /* 0x001fe40000100800 */
[----:B------:R-:W3:Y:S02]  /*2aa10*/  LDL.LU R17, [R1+0x1f4] ;  /* 0x0001f40001117983 */ /* 0x000ee40000300800 */
[----:B--2---:R-:W2:Y:S01]  /*2aa20*/  LDL.LU R18, [R1+0x1f8] ;  /* 0x0001f80001127983 */ /* 0x004ea20000300800 */
[----:B------:R-:W2:Y:S04]  /*2aa30*/  LDL.LU R19, [R1+0x1fc] ;  /* 0x0001fc0001137983 */ /* 0x000ea80000300800 */
[----:B--2---:R-:W-:Y:S01]  /*2aa40*/  STL.64 [R1+0x1370], R18 ;  /* 0x0013701201007387 */ /* 0x004fe20000100a00 */
[----:B---3--:R0:W-:Y:S03]  /*2aa50*/  STL.64 [R1+0x1368], R16 ;  /* 0x0013681001007387 */ /* 0x0081e60000100a00 */
[----:B0-----:R-:W2:Y:S01]  /*2aa60*/  LDL.LU R16, [R1+0x200] ;  /* 0x0002000001107983 */ /* 0x001ea20000300800 */
[----:B------:R-:W-:-:S02]  /*2aa70*/  MOV R17, R3 ;  /* 0x0000000300117202 */ /* 0x000fc40000000f00 */
[----:B------:R-:W3:Y:S02]  /*2aa80*/  LDL.LU R3, [R1+0x13c0] ;  /* 0x0013c00001037983 */ /* 0x000ee40000300800 */
[----:B------:R-:W4:Y:S01]  /*2aa90*/  LDL.LU R18, [R1+0x208] ;  /* 0x0002080001127983 */ /* 0x000f220000300800 */
[----:B------:R-:W4:Y:S01]  /*2aaa0*/  LDL.LU R19, [R1+0x20c] ;  /* 0x00020c0001137983 */ /* 0x000f220000300800 */
[----:B------:R-:W5:Y:S02]  /*2aab0*/  LDL.LU R4, [R1+0x230] ;  /* 0x0002300001047983 */ /* 0x000f640000300800 */
[----:B------:R-:W5:Y:S02]  /*2aac0*/  LDL.LU R5, [R1+0x234] ;  /* 0x0002340001057983 */ /* 0x000f640000300800 */
[----:B------:R-:W5:Y:S01]  /*2aad0*/  LDL.LU R6, [R1+0x238] ;  /* 0x0002380001067983 */ /* 0x000f620000300800 */
[----:B------:R-:W2:Y:S01]  /*2aae0*/  LDL.LU R28, [R1+0x4f8] ;  /* 0x0004f800011c7983 */ /* 0x000ea20000300800 */
[----:B------:R-:W-:Y:S01]  /*2aaf0*/  FFMA R0, R13, c[0x0][0x188], -R29 ;  /* 0x000062000d007a23 */ /* 0x000fe2000000081d */
[----:B---3--:R-:W-:-:S02]  /*2ab00*/  MOV R7, R3 ;  /* 0x0000000300077202 */ /* 0x008fc40000000f00 */
[----:B------:R-:W3:Y:S01]  /*2ab10*/  LDL.LU R3, [R1+0x4fc] ;  /* 0x0004fc0001037983 */ /* 0x000ee20000300800 */
[----:B------:R-:W2:Y:S02]  /*2ab20*/  LDL.LU R12, [R1+0x210] ;  /* 0x00021000010c7983 */ /* 0x000ea40000300800 */
[----:B------:R-:W2:Y:S02]  /*2ab30*/  LDL.LU R13, [R1+0x214] ;  /* 0x00021400010d7983 */ /* 0x000ea40000300800 */
[----:B------:R-:W2:Y:S01]  /*2ab40*/  LDL.LU R14, [R1+0x218] ;  /* 0x00021800010e7983 */ /* 0x000ea20000300800 */
[----:B------:R-:W2:Y:S04]  /*2ab50*/  LDL.LU R15, [R1+0x21c] ;  /* 0x00021c00010f7983 */ /* 0x000ea80000300800 */
[----:B--2---:R0:W-:Y:S01]  /*2ab60*/  STL.64 [R1+0x13a0], R14 ;  /* 0x0013a00e01007387 */ /* 0x0041e20000100a00 */
[----:B------:R-:W-:Y:S03]  /*2ab70*/  STL.64 [R1+0x1398], R12 ;  /* 0x0013980c01007387 */ /* 0x000fe60000100a00 */
[----:B0-----:R-:W2:Y:S04]  /*2ab80*/  LDL.LU.64 R14, [R1+0x28] ;  /* 0x00002800010e7983 */ /* 0x001ea80000300a00 */
[----:B--2---:R0:W-:Y:S04]  /*2ab90*/  STL.64 [R1+0x13b0], R14 ;  /* 0x0013b00e01007387 */ /* 0x0041e80000100a00 */
[----:B0-----:R-:W5:Y:S01]  /*2aba0*/  LDL.LU.64 R14, [R1+0x38] ;  /* 0x00003800010e7983 */ /* 0x001f620000300a00 */
[----:B----4-:R0:W-:Y:S02]  /*2abb0*/  STL.64 [R1+0x1380], R18 ;  /* 0x0013801201007387 */ /* 0x0101e40000100a00 */
[----:B------:R1:W-:Y:S01]  /*2abc0*/  STL.64 [R1+0x1378], R16 ;  /* 0x0013781001007387 */ /* 0x0003e20000100a00 */
[----:B0-----:R-:W2:Y:S04]  /*2abd0*/  LDL.LU.64 R18, [R1+0x18] ;  /* 0x0000180001127983 */ /* 0x001ea80000300a00 */
[----:B--2---:R0:W-:Y:S01]  /*2abe0*/  STL.64 [R1+0x13a8], R18 ;  /* 0x0013a81201007387 */ /* 0x0041e20000100a00 */
[----:B-1----:R-:W2:Y:S02]  /*2abf0*/  LDL.LU R16, [R1+0x220] ;  /* 0x0002200001107983 */ /* 0x002ea40000300800 */
[----:B------:R-:W2:Y:S01]  /*2ac00*/  LDL.LU R17, [R1+0x224] ;  /* 0x0002240001117983 */ /* 0x000ea20000300800 */
[----:B0-----:R-:W2:Y:S01]  /*2ac10*/  LDL.LU R18, [R1+0x228] ;  /* 0x0002280001127983 */ /* 0x001ea20000300800 */
[----:B------:R-:W2:Y:S02]  /*2ac20*/  LDL.LU R19, [R1+0x22c] ;  /* 0x00022c0001137983 */ /* 0x000ea40000300800 */
[----:B------:R-:W4:Y:S02]  /*2ac30*/  LDL.LU.64 R22, [R1+0x8] ;  /* 0x0000080001167983 */ /* 0x000f240000300a00 */
[----:B------:R-:W2:Y:S01]  /*2ac40*/  LDL.LU R8, [R1+0x1d0] ;  /* 0x0001d00001087983 */ /* 0x000ea20000300800 */
[----:B------:R-:W2:Y:S01]  /*2ac50*/  LDL.LU R9, [R1+0x1d4] ;  /* 0x0001d40001097983 */ /* 0x000ea20000300800 */
[----:B------:R-:W2:Y:S02]  /*2ac60*/  LDL.LU R10, [R1+0x1d8] ;  /* 0x0001d800010a7983 */ /* 0x000ea40000300800 */
[----:B------:R-:W2:Y:S01]  /*2ac70*/  LDL.LU R11, [R1+0x1dc] ;  /* 0x0001dc00010b7983 */ /* 0x000ea20000300800 */
[C---:B-----5:R-:W-:Y:S01]  /*2ac80*/  HMMA.16816.F32.BF16 R4, R24.reuse, R14, R4 ;  /* 0x0000000e1804723c */ /* 0x060fe20000041804 */
[----:B--2---:R-:W-:Y:S01]  /*2ac90*/  STL.64 [R1+0x1340], R10 ;  /* 0x0013400a01007387 */ /* 0x004fe20000100a00 */
[----:B------:R0:W-:Y:S03]  /*2aca0*/  STL.64 [R1+0x1338], R8 ;  /* 0x0013380801007387 */ /* 0x0001e60000100a00 */
[----:B0-----:R-:W2:Y:S01]  /*2acb0*/  LDL.LU R8, [R1+0x1e0] ;  /* 0x0001e00001087983 */ /* 0x001ea20000300800 */
[----:B------:R-:W2:Y:S02]  /*2acc0*/  LDL.LU R9, [R1+0x1e4] ;  /* 0x0001e40001097983 */ /* 0x000ea40000300800 */
[----:B------:R-:W2:Y:S02]  /*2acd0*/  LDL.LU R10, [R1+0x1e8] ;  /* 0x0001e800010a7983 */ /* 0x000ea40000300800 */
[----:B------:R-:W2:Y:S11]  /*2ace0*/  LDL.LU R11, [R1+0x1ec] ;  /* 0x0001ec00010b7983 */ /* 0x000eb60000300800 */
[----:B------:R-:W-:Y:S02]  /*2acf0*/  @!UPT UIADD3 URZ, URZ, URZ, URZ ;  /* 0x0000003f3f3ff290 */ /* 0x000fe4000fffe03f */
[----:B------:R0:W-:Y:S01]  /*2ad00*/  STL.64 [R1+0x240], R4 ;  /* 0x0002400401007387 */ /* 0x0001e20000100a00 */
[----:B------:R1:W-:Y:S02]  /*2ad10*/  STL.64 [R1+0x248], R6 ;  /* 0x0002480601007387 */ /* 0x0003e40000100a00 */
[----:B0-----:R-:W-:Y:S01]  /*2ad20*/  IMAD.MOV.U32 R4, RZ, RZ, R14 ;  /* 0x000000ffff047224 */ /* 0x001fe200078e000e */
[----:B-1----:R-:W5:Y:S01]  /*2ad30*/  LDL.LU.64 R6, [R1+0x13b8] ;  /* 0x0013b80001067983 */ /* 0x002f620000300a00 */
[----:B------:R-:W-:Y:S02]  /*2ad40*/  MOV R5, R15 ;  /* 0x0000000f00057202 */ /* 0x000fe40000000f00 */
[----:B------:R-:W2:Y:S02]  /*2ad50*/  LDL.LU.64 R14, [R1+0x13b0] ;  /* 0x0013b000010e7983 */ /* 0x000ea40000300a00 */
[----:B------:R-:W-:Y:S01]  /*2ad60*/  FMUL R2, R0, 1.4426950216293334961 ;  /* 0x3fb8aa3b00027820 */ /* 0x000fe20000400000 */
[----:B------:R-:W-:Y:S01]  /*2ad70*/  STL [R1+0x131c], R5 ;  /* 0x00131c0501007387 */ /* 0x000fe20000100800 */
[----:B------:R0:W-:Y:S02]  /*2ad80*/  STL [R1+0x1318], R4 ;  /* 0x0013180401007387 */ /* 0x0001e40000100800 */
[----:B0-----:R-:W0:Y:S02]  /*2ad90*/  MUFU.EX2 R4, R2 ;  /* 0x0000000200047308 */ /* 0x001e240000000800 */
[----:B0-----:R0:W-:Y:S01]  /*2ada0*/  STL [R1+0x300], R4 ;  /* 0x0003000401007387 */ /* 0x0011e20000100800 */
[----:B--2---:R-:W-:Y:S01]  /*2adb0*/  HMMA.16816.F32.BF16 R16, R24, R14, R16 ;  /* 0x0000000e1810723c */ /* 0x004fe20000041810 */
[----:B------:R-:W-:Y:S01]  /*2adc0*/  MOV R5, R14 ;  /* 0x0000000e00057202 */ /* 0x000fe20000000f00 */
[----:B0-----:R-:W-:Y:S11]  /*2add0*/  IMAD.MOV.U32 R4, RZ, RZ, R15 ;  /* 0x000000ffff047224 */ /* 0x001ff600078e000f */
[----:B------:R-:W-:Y:S10]  /*2ade0*/  @!UPT UIADD3 URZ, URZ, URZ, URZ ;  /* 0x0000003f3f3ff290 */ /* 0x000ff4000fffe03f */
[----:B------:R-:W-:Y:S01]  /*2adf0*/  STL.64 [R1+0x230], R16 ;  /* 0x0002301001007387 */ /* 0x000fe20000100a00 */
[----:B------:R0:W-:Y:S03]  /*2ae00*/  STL.64 [R1+0x238], R18 ;  /* 0x0002381201007387 */ /* 0x0001e60000100a00 */
[----:B0-----:R-:W2:Y:S01]  /*2ae10*/  LDL.LU.64 R18, [R1+0x13a8] ;  /* 0x0013a80001127983 */ /* 0x001ea20000300a00 */
[----:B------:R-:W2:Y:S02]  /*2ae20*/  LDL.LU.64 R14, [R1+0x13a0] ;  /* 0x0013a000010e7983 */ /* 0x000ea40000300a00 */
[----:B------:R-:W2:Y:S02]  /*2ae30*/  LDL.LU.64 R12, [R1+0x1398] ;  /* 0x00139800010c7983 */ /* 0x000ea40000300a00 */
[----:B------:R-:W-:-:S04]  /*2ae40*/  FFMA R0, R28, c[0x0][0x188], -R29 ;  /* 0x000062001c007a23 */ /* 0x000fc8000000081d */
[----:B------:R-:W-:-:S06]  /*2ae50*/  FMUL R2, R0, 1.4426950216293334961 ;  /* 0x3fb8aa3b00027820 */ /* 0x000fcc0000400000 */
[----:B------:R-:W0:Y:S01]  /*2ae60*/  MUFU.EX2 R2, R2 ;  /* 0x0000000200027308 */ /* 0x000e220000000800 */
[----:B------:R-:W-:Y:S01]  /*2ae70*/  STL [R1+0x10a0], R29 ;  /* 0x0010a01d01007387 */ /* 0x000fe20000100800 */
[----:B---3--:R-:W-:-:S03]  /*2ae80*/  FFMA R0, R3, c[0x0][0x188], -R29 ;  /* 0x0000620003007a23 */ /* 0x008fc6000000081d */
[----:B0-----:R-:W-:Y:S01]  /*2ae90*/  STL [R1+0x308], R2 ;  /* 0x0003080201007387 */ /* 0x001fe20000100800 */
[----:B--2---:R-:W-:Y:S01]  /*2aea0*/  HMMA.16816.F32.BF16 R12, R24, R18, R12 ;  /* 0x00000012180c723c */ /* 0x004fe2000004180c */
[----:B------:R-:W-:Y:S11]  /*2aeb0*/  MOV R3, R19 ;  /* 0x0000001300037202 */ /* 0x000ff60000000f00 */
[----:B------:R-:W-:Y:S11]  /*2aec0*/  @!UPT UIADD3 URZ, URZ, URZ, URZ ;  /* 0x0000003f3f3ff290 */ /* 0x000ff6000fffe03f */
[----:B------:R0:W-:Y:S01]  /*2aed0*/  STL.64 [R1+0x220], R12 ;  /* 0x0002200c01007387 */ /* 0x0001e20000100a00 */
[----:B------:R1:W-:Y:S01]  /*2aee0*/  STL.64 [R1+0x228], R14 ;  /* 0x0002280e01007387 */ /* 0x0003e20000100a00 */
[----:B0-----:R-:W-:Y:S02]  /*2aef0*/  MOV R13, R18 ;  /* 0x00000012000d7202 */ /* 0x001fe40000000f00 */
[----:B-1----:R-:W2:Y:S01]  /*2af00*/  LDL.LU.64 R14, [R1+0x1390] ;  /* 0x00139000010e7983 */ /* 0x002ea20000300a00 */
[----:B------:R-:W3:Y:S02]  /*2af10*/  LDL.LU R12, [R1+0x1388] ;  /* 0x00138800010c7983 */ /* 0x000ee40000300800 */
[----:B------:R-:W2:Y:S02]  /*2af20*/  LDL.LU.64 R18, [R1+0x1380] ;  /* 0x0013800001127983 */ /* 0x000ea40000300a00 */
[----:B------:R-:W2:Y:S02]  /*2af30*/  LDL.LU.64 R16, [R1+0x1378] ;  /* 0x0013780001107983 */ /* 0x000ea40000300a00 */
[----:B------:R-:W-:-:S06]  /*2af40*/  FMUL R0, R0, 1.4426950216293334961 ;  /* 0x3fb8aa3b00007820 */ /* 0x000fcc0000400000 */
[----:B------:R-:W0:Y:S01]  /*2af50*/  MUFU.EX2 R0, R0 ;  /* 0x0000000000007308 */ /* 0x000e220000000800 */
[----:B----4-:R-:W-:Y:S01]  /*2af60*/  IMAD.MOV.U32 R2, RZ, RZ, R22 ;  /* 0x000000ffff027224 */ /* 0x010fe200078e0016 */
[C---:B--2---:R-:W-:Y:S11]  /*2af70*/  HMMA.16816.F32.BF16 R16, R24.reuse, R22, R16 ;  /* 0x000000161810723c */ /* 0x044ff60000041810 */
[----:B------:R-:W-:Y:S11]  /*2af80*/  @!UPT UIADD3 URZ, URZ, URZ, URZ ;  /* 0x0000003f3f3ff290 */ /* 0x000ff6000fffe03f */
[----:B------:R-:W-:Y:S01]  /*2af90*/  @!UPT UIADD3 URZ, URZ, URZ, URZ ;  /* 0x0000003f3f3ff290 */ /* 0x000fe2000fffe03f */
[----:B------:R-:W-:Y:S01]  /*2afa0*/  STL.64 [R1+0x210], R16 ;  /* 0x0002101001007387 */ /* 0x000fe20000100a00 */
[----:B0-----:R0:W-:Y:S02]  /*2afb0*/  STL [R1+0x30c], R0 ;  /* 0x00030c0001007387 */ /* 0x0011e40000100800 */
[----:B------:R1:W-:Y:S01]  /*2afc0*/  STL.64 [R1+0x218], R18 ;  /* 0x0002181201007387 */ /* 0x0003e20000100a00 */
[----:B0-----:R-:W-:Y:S01]  /*2afd0*/  MOV R0, R23 ;  /* 0x0000001700007202 */ /* 0x001fe20000000f00 */
[----:B-1----:R-:W2:Y:S01]  /*2afe0*/  LDL.LU.64 R18, [R1+0x1370] ;  /* 0x0013700001127983 */ /* 0x002ea20000300a00 */
[----:B------:R-:W2:Y:S02]  /*2aff0*/  LDL.LU.64 R16, [R1+0x1368] ;  /* 0x0013680001107983 */ /* 0x000ea40000300a00 */
[----:B------:R-:W2:Y:S02]  /*2b000*/  LDL.LU.64 R22, [R1+0x1360] ;  /* 0x0013600001167983 */ /* 0x000ea40000300a00 */
[----:B------:R-:W4:Y:S01]  /*2b010*/  LDL.LU R21, [R1+0x1358] ;  /* 0x0013580001157983 */ /* 0x000f220000300800 */
[C---:B--2---:R-:W-:Y:S11]  /*2b020*/  HMMA.16816.F32.BF16 R16, R24.reuse, R22, R16 ;  /* 0x000000161810723c */ /* 0x044ff60000041810 */
[----:B------:R-:W-:Y:S11]  /*2b030*/  @!UPT UIADD3 URZ, URZ, URZ, URZ ;  /* 0x0000003f3f3ff290 */ /* 0x000ff6000fffe03f */
[----:B------:R-:W-:Y:S01]  /*2b040*/  @!UPT UIADD3 URZ, URZ, URZ, URZ ;  /* 0x0000003f3f3ff290 */ /* 0x000fe2000fffe03f */
[----:B------:R-:W-:Y:S01]  /*2b050*/  STL.64 [R1+0x200], R16 ;  /* 0x0002001001007387 */ /* 0x000fe20000100a00 */
[----:B------:R0:W-:Y:S03]  /*2b060*/  STL.64 [R1+0x208], R18 ;  /* 0x0002081201007387 */ /* 0x0001e60000100a00 */
[----:B0-----:R-:W2:Y:S01]  /*2b070*/  LDL.LU.64 R18, [R1+0x1350] ;  /* 0x0013500001127983 */ /* 0x001ea20000300a00 */
[----:B------:R-:W3:Y:S01]  /*2b080*/  LDL.LU.64 R16, [R1+0x1348] ;  /* 0x0013480001107983 */ /* 0x000ee20000300a00 */
[C---:B--2---:R-:W-:Y:S11]  /*2b090*/  HMMA.16816.F32.BF16 R8, R24.reuse, R18, R8 ;  /* 0x000000121808723c */ /* 0x044ff60000041808 */
[----:B------:R-:W-:Y:S11]  /*2b0a0*/  @!UPT UIADD3 URZ, URZ, URZ, URZ ;  /* 0x0000003f3f3ff290 */ /* 0x000ff6000fffe03f */
[----:B------:R-:W-:Y:S01]  /*2b0b0*/  @!UPT UIADD3 URZ, URZ, URZ, URZ ;  /* 0x0000003f3f3ff290 */ /* 0x000fe2000fffe03f */
[----:B------:R-:W-:Y:S01]  /*2b0c0*/  STL.64 [R1+0x1f0], R8 ;  /* 0x0001f00801007387 */ /* 0x000fe20000100a00 */
[----:B------:R0:W-:Y:S03]  /*2b0d0*/  STL.64 [R1+0x1f8], R10 ;  /* 0x0001f80a01007387 */ /* 0x0001e60000100a00 */
[----:B0-----:R-:W2:Y:S01]  /*2b0e0*/  LDL.LU.64 R10, [R1+0x1340] ;  /* 0x00134000010a7983 */ /* 0x001ea20000300a00 */
[----:B------:R-:W2:Y:S02]  /*2b0f0*/  LDL.LU.64 R8, [R1+0x1338] ;  /* 0x0013380001087983 */ /* 0x000ea40000300a00 */
[----:B------:R-:W-:Y:S02]  /*2b100*/  STL.64 [R1+0x1220], R18 ;  /* 0x0012201201007387 */ /* 0x000fe40000100a00 */
[----:B---3--:R0:W-:Y:S02]  /*2b110*/  STL.64 [R1+0x1218], R16 ;  /* 0x0012181001007387 */ /* 0x0081e40000100a00 */
[----:B0-----:R-:W3:Y:S01]  /*2b120*/  LDL.LU R16, [R1+0xc0] ;  /* 0x0000c00001107983 */ /* 0x001ee20000300800 */
[----:B------:R-:W3:Y:S02]  /*2b130*/  LDL.LU R17, [R1+0xc4] ;  /* 0x0000c40001117983 */ /* 0x000ee40000300800 */
[----:B------:R-:W3:Y:S02]  /*2b140*/  LDL.LU R18, [R1+0xc8] ;  /* 0x0000c80001127983 */ /* 0x000ee40000300800 */
[----:B------:R-:W3:Y:S01]  /*2b150*/  LDL.LU R19, [R1+0xcc] ;  /* 0x0000cc0001137983 */ /* 0x000ee20000300800 */
[----:B--2---:R-:W-:Y:S11]  /*2b160*/  HMMA.16816.F32.BF16 R8, R24, R14, R8 ;  /* 0x0000000e1808723c */ /* 0x004ff60000041808 */
[----:B------:R-:W-:Y:S11]  /*2b170*/  @!UPT UIADD3 URZ, URZ, URZ, URZ ;  /* 0x0000003f3f3ff290 */ /* 0x000ff6000fffe03f */
[----:B------:R-:W-:Y:S01]  /*2b180*/  @!UPT UIADD3 URZ, URZ, URZ, URZ ;  /* 0x0000003f3f3ff290 */ /* 0x000fe2000fffe03f */
[----:B------:R-:W-:Y:S01]  /*2b190*/  STL.64 [R1+0x1e0], R8 ;  /* 0x0001e00801007387 */ /* 0x000fe20000100a00 */
[----:B------:R0:W-:Y:S03]  /*2b1a0*/  STL.64 [R1+0x1e8], R10 ;  /* 0x0001e80a01007387 */ /* 0x0001e60000100a00 */
[----:B0-----:R-:W2:Y:S01]  /*2b1b0*/  LDL.LU.64 R10, [R1+0x1330] ;  /* 0x00133000010a7983 */ /* 0x001ea20000300a00 */
[----:B------:R-:W2:Y:S02]  /*2b1c0*/  LDL.LU.64 R8, [R1+0x1328] ;  /* 0x0013280001087983 */ /* 0x000ea40000300a00 */
[----:B------:R5:W-:Y:S02]  /*2b1d0*/  STL.64 [R1+0x1248], R14 ;  /* 0x0012480e01007387 */ /* 0x000be40000100a00 */
[----:B------:R0:W-:Y:S02]  /*2b1e0*/  STL.64 [R1+0x12a8], R12 ;  /* 0x0012a80c01007387 */ /* 0x0001e40000100a00 */
[----:B-----5:R-:W-:Y:S01]  /*2b1f0*/  IMAD.MOV.U32 R14, RZ, RZ, R7 ;  /* 0x000000ffff0e7224 */ /* 0x020fe200078e0007 */
[----:B0-----:R-:W2:Y:S01]  /*2b200*/  LDL.LU R12, [R1+0x1c0] ;  /* 0x0001c000010c7983 */ /* 0x001ea20000300800 */
[----:B------:R-:W-:-:S02]  /*2b210*/  MOV R13, R6 ;  /* 0x00000006000d7202 */ /* 0x000fc40000000f00 */
[----:B------:R-:W3:Y:S02]  /*2b220*/  LDL.LU R6, [R1+0x1324] ;  /* 0x0013240001067983 */ /* 0x000ee40000300800 */
[----:B------:R-:W3:Y:S01]  /*2b230*/  LDL.LU R7, [R1+0x1320] ;  /* 0x0013200001077983 */ /* 0x000ee20000300800 */
[----:B------:R-:W2:Y:S01]  /*2b240*/  LDL.LU R15, [R1+0x1cc] ;  /* 0x0001cc00010f7983 */ /* 0x000ea20000300800 */
[----:B------:R-:W4:Y:S02]  /*2b250*/  LDL R20, [R1+0x404] ;  /* 0x0004040001147983 */ /* 0x000f240000100800 */
[----:B------:R-:W-:Y:S01]  /*2b260*/  STL.64 [R1+0x1260], R22 ;  /* 0x0012601601007387 */ /* 0x000fe20000100a00 */
[C---:B--2---:R-:W-:Y:S11]  /*2b270*/  HMMA.16816.F32.BF16 R12, R24.reuse, R10, R12 ;  /* 0x0000000a180c723c */ /* 0x044ff6000004180c */
[----:B------:R-:W-:Y:S11]  /*2b280*/  @!UPT UIADD3 URZ, URZ, URZ, URZ ;  /* 0x0000003f3f3ff290 */ /* 0x000ff6000fffe03f */
[----:B------:R-:W-:Y:S01]  /*2b290*/  @!UPT UIADD3 URZ, URZ, URZ, URZ ;  /* 0x0000003f3f3ff290 */ /* 0x000fe2000fffe03f */
[----:B------:R-:W-:Y:S01]  /*2b2a0*/  STL.64 [R1+0x1d0], R12 ;  /* 0x0001d00c01007387 */ /* 0x000fe20000100a00 */
[----:B------:R3:W-:Y:S02]  /*2b2b0*/  STL.64 [R1+0x1d8], R14 ;  /* 0x0001d80e01007387 */ /* 0x0007e40000100a00 */
[----:B---3--:R-:W-:Y:S01]  /*2b2c0*/  HMMA.16816.F32.BF16 R12, R24, R6, R16 ;  /* 0x00000006180c723c */ /* 0x008fe20000041810 */
[----:B----4-:R-:W-:Y:S01]  /*2b2d0*/  STL.64 [R1+0x1258], R20 ;  /* 0x0012581401007387 */ /* 0x010fe20000100a00 */
[----:B------:R0:W-:Y:S02]  /*2b2e0*/  STL.64 [R1+0x11f8], R10 ;  /* 0x0011f80a01007387 */ /* 0x0001e40000100a00 */
[----:B------:R-:W-:Y:S02]  /*2b2f0*/  STL.64 [R1+0x11f0], R8 ;  /* 0x0011f00801007387 */ /* 0x000fe40000100a00 */
[----:B0-----:R-:W-:Y:S01]  /*2b300*/  IMAD.MOV.U32 R10, RZ, RZ, R5 ;  /* 0x000000ffff0a7224 */ /* 0x001fe200078e0005 */
[----:B------:R-:W-:Y:S11]  /*2b310*/  MOV R11, R4 ;  /* 0x00000004000b7202 */ /* 0x000ff60000000f00 */
[----:B------:R-:W-:Y:S05]  /*2b320*/  @!UPT UIADD3 URZ, URZ, URZ, URZ ;  /* 0x0000003f3f3ff290 */ /* 0x000fea000fffe03f */
[----:B------:R-:W-:Y:S01]  /*2b330*/  STL.64 [R1+0x1c0], R12 ;  /* 0x0001c00c01007387 */ /* 0x000fe20000100a00 */
[----:B------:R0:W-:Y:S02]  /*2b340*/  STL.64 [R1+0x1268], R6 ;  /* 0x0012680601007387 */ /* 0x0001e40000100a00 */
[----:B------:R-:W0:Y:S02]  /*2b350*/  LDL.LU R5, [R1+0x131c] ;  /* 0x00131c0001057983 */ /* 0x000e240000300800 */
[----:B------:R-:W2:Y:S01]  /*2b360*/  LDL.LU R4, [R1+0x1318] ;  /* 0x0013180001047983 */ /* 0x000ea20000300800 */
[----:B------:R-:W-:Y:S01]  /*2b370*/  STL.64 [R1+0x1270], R10 ;  /* 0x0012700a01007387 */ /* 0x000fe20000100a00 */
[----:B------:R-:W3:Y:S02]  /*2b380*/  LDL.LU R20, [R1+0x130] ;  /* 0x0001300001147983 */ /* 0x000ee40000300800 */
[----:B------:R-:W3:Y:S02]  /*2b390*/  LDL.LU R21, [R1+0x134] ;  /* 0x0001340001157983 */ /* 0x000ee40000300800 */
[----:B------:R-:W4:Y:S01]  /*2b3a0*/  LDL.LU R22, [R1+0x138] ;  /* 0x0001380001167983 */ /* 0x000f220000300800 */
[----:B------:R-:W4:Y:S01]  /*2b3b0*/  LDL.LU R23, [R1+0x13c] ;  /* 0x00013c0001177983 */ /* 0x000f220000300800 */
[----:B0-----:R-:W-:Y:S01]  /*2b3c0*/  IMAD.MOV.U32 R7, RZ, RZ, R5 ;  /* 0x000000ffff077224 */ /* 0x001fe200078e0005 */
[----:B--2---:R-:W-:-:S02]  /*2b3d0*/  MOV R6, R4 ;  /* 0x0000000400067202 */ /* 0x004fc40000000f00 */
[----:B----4-:R-:W-:Y:S01]  /*2b3e0*/  STL.64 [R1+0x1280], R22 ;  /* 0x0012801601007387 */ /* 0x010fe20000100a00 */
[----:B---3--:R-:W-:Y:S02]  /*2b3f0*/  STL.64 [R1+0x1278], R20 ;  /* 0x0012781401007387 */ /* 0x008fe40000100a00 */
[----:B------:R-:W2:Y:S02]  /*2b400*/  LDL.LU R4, [R1+0x1314] ;  /* 0x0013140001047983 */ /* 0x000ea40000300800 */
[----:B------:R-:W3:Y:S01]  /*2b410*/  LDL.LU R5, [R1+0x1310] ;  /* 0x0013100001057983 */ /* 0x000ee20000300800 */
[----:B------:R-:W4:Y:S01]  /*2b420*/  LDL.LU R18, [R1+0x68] ;  /* 0x0000680001127983 */ /* 0x000f220000300800 */
[----:B------:R-:W4:Y:S03]  /*2b430*/  LDL.LU R19, [R1+0x6c] ;  /* 0x00006c0001137983 */ /* 0x000f260000300800 */
[----:B----4-:R0:W-:Y:S04]  /*2b440*/  STL.64 [R1+0x12b0], R18 ;  /* 0x0012b01201007387 */ /* 0x0101e80000100a00 */
[----:B0-----:R-:W4:Y:S01]  /*2b450*/  LDL.LU R18, [R1+0x78] ;  /* 0x0000780001127983 */ /* 0x001f220000300800 */
[----:B------:R-:W4:Y:S01]  /*2b460*/  LDL.LU R19, [R1+0x7c] ;  /* 0x00007c0001137983 */ /* 0x000f220000300800 */
[----:B------:R-:W-:-:S02]  /*2b470*/  MOV R29, R14 ;  /* 0x0000000e001d7202 */ /* 0x000fc40000000f00 */
[----:B------:R-:W-:Y:S01]  /*2b480*/  MOV R28, R15 ;  /* 0x0000000f001c7202 */ /* 0x000fe20000000f00 */
[----:B----4-:R0:W-:Y:S01]  /*2b490*/  STL.64 [R1+0x12c8], R18 ;  /* 0x0012c81201007387 */ /* 0x0101e20000100a00 */
[----:B------:R-:W4:Y:S02]  /*2b4a0*/  LDL.LU R12, [R1+0x170] ;  /* 0x00017000010c7983 */ /* 0x000f240000300800 */
[----:B------:R-:W4:Y:S02]  /*2b4b0*/  LDL.LU R13, [R1+0x174] ;  /* 0x00017400010d7983 */ /* 0x000f240000300800 */
[----:B------:R-:W5:Y:S01]  /*2b4c0*/  LDL.LU R14, [R1+0x178] ;  /* 0x00017800010e7983 */ /* 0x000f620000300800 */
[----:B------:R-:W5:Y:S04]  /*2b4d0*/  LDL.LU R15, [R1+0x17c] ;  /* 0x00017c00010f7983 */ /* 0x000f680000300800 */
        /* <DEDUP_REMOVED lines=25> */
[----:B------:R-:W4:Y:S01]  /*2b670*/  LDL.LU R15, [R1+0x1ac] ;  /* 0x0001ac00010f7983 */ /* 0x000f220000300800 */
[----:B------:R-:W2:Y:S04]  /*2b680*/  LDL R26, [R1+0x31c] ;  /* 0x00031c00011a7983 */ /* 0x000ea80000100800 */
[----:B------:R-:W5:Y:S04]  /*2b690*/  LDL R27, [R1+0x318] ;  /* 0x00031800011b7983 */ /* 0x000f680000100800 */
[----:B------:R-:W5:Y:S04]  /*2b6a0*/  LDL R20, [R1+0x314] ;  /* 0x0003140001147983 */ /* 0x000f680000100800 */
[----:B------:R-:W5:Y:S04]  /*2b6b0*/  LDL R24, [R1+0x310] ;  /* 0x0003100001187983 */ /* 0x000f680000100800 */
[----:B------:R-:W5:Y:S04]  /*2b6c0*/  LDL R21, [R1+0x300] ;  /* 0x0003000001157983 */ /* 0x000f680000100800 */
[----:B------:R-:W5:Y:S04]  /*2b6d0*/  LDL R25, [R1+0x304] ;  /* 0x0003040001197983 */ /* 0x000f680000100800 */
[----:B------:R-:W5:Y:S04]  /*2b6e0*/  LDL R16, [R1+0x30c] ;  /* 0x00030c0001107983 */ /* 0x000f680000100800 */
[----:B------:R-:W5:Y:S01]  /*2b6f0*/  LDL R17, [R1+0x308] ;  /* 0x0003080001117983 */ /* 0x000f620000100800 */
[----:B---3--:R-:W-:-:S02]  /*2b700*/  MOV R22, R5 ;  /* 0x0000000500167202 */ /* 0x008fc40000000f00 */
[----:B------:R-:W-:Y:S01]  /*2b710*/  MOV R23, R4 ;  /* 0x0000000400177202 */ /* 0x000fe20000000f00 */
[----:B----4-:R-:W-:Y:S01]  /*2b720*/  STL.64 [R1+0x1308], R14 ;  /* 0x0013080e01007387 */ /* 0x010fe20000100a00 */
[----:B--2---:R0:W-:Y:S03]  /*2b730*/  STL.64 [R1+0x1300], R12 ;  /* 0x0013000c01007387 */ /* 0x0041e60000100a00 */
[----:B0-----:R-:W2:Y:S01]  /*2b740*/  LDL.LU R12, [R1+0x1b0] ;  /* 0x0001b000010c7983 */ /* 0x001ea20000300800 */
[----:B------:R-:W2:Y:S02]  /*2b750*/  LDL.LU R13, [R1+0x1b4] ;  /* 0x0001b400010d7983 */ /* 0x000ea40000300800 */
[----:B------:R-:W2:Y:S02]  /*2b760*/  LDL.LU R14, [R1+0x1b8] ;  /* 0x0001b800010e7983 */ /* 0x000ea40000300800 */
[----:B------:R-:W2:Y:S01]  /*2b770*/  LDL.LU R15, [R1+0x1bc] ;  /* 0x0001bc00010f7983 */ /* 0x000ea20000300800 */
[----:B------:R0:W-:Y:S01]  /*2b780*/  STL.64 [R1+0x1288], R6 ;  /* 0x0012880601007387 */ /* 0x0001e20000100a00 */
[----:B------:R1:W-:Y:S02]  /*2b790*/  STL.64 [R1+0x1290], R22 ;  /* 0x0012901601007387 */ /* 0x0003e40000100a00 */
[----:B------:R-:W3:Y:S02]  /*2b7a0*/  LDL.LU R4, [R1+0x150] ;  /* 0x0001500001047983 */ /* 0x000ee40000300800 */
[----:B------:R-:W3:Y:S01]  /*2b7b0*/  LDL.LU R5, [R1+0x154] ;  /* 0x0001540001057983 */ /* 0x000ee20000300800 */
[----:B0-----:R-:W4:Y:S01]  /*2b7c0*/  LDL.LU R6, [R1+0x158] ;  /* 0x0001580001067983 */ /* 0x001f220000300800 */
[----:B------:R-:W4:Y:S01]  /*2b7d0*/  LDL.LU R7, [R1+0x15c] ;  /* 0x00015c0001077983 */ /* 0x000f220000300800 */
[----:B-----5:R-:W-:-:S02]  /*2b7e0*/  F2FP.BF16.PACK_AB R26, R26, R27 ;  /* 0x0000001b1a1a723e */ /* 0x020fc400000010ff */
[----:B------:R-:W-:Y:S02]  /*2b7f0*/  F2FP.BF16.PACK_AB R24, R20, R24 ;  /* 0x000000181418723e */ /* 0x000fe400000010ff */
[----:B------:R-:W-:Y:S01]  /*2b800*/  F2FP.BF16.PACK_AB R25, R21, R25 ;  /* 0x000000191519723e */ /* 0x000fe200000010ff */
[----:B------:R-:W-:-:S07]  /*2b810*/  F2FP.BF16.PACK_AB R27, R16, R17 ;  /* 0x00000011101b723e */ /* 0x000fce00000010ff */
[C---:B--2---:R-:W-:Y:S01]  /*2b820*/  HMMA.16816.F32.BF16 R16, R24.reuse, R18, R12 ;  /* 0x000000121810723c */ /* 0x044fe2000004180c */
[----:B----4-:R-:W-:Y:S01]  /*2b830*/  STL.64 [R1+0x12a0], R6 ;  /* 0x0012a00601007387 */ /* 0x010fe20000100a00 */
[----:B---3--:R0:W-:Y:S02]  /*2b840*/  STL.64 [R1+0x1298], R4 ;  /* 0x0012980401007387 */ /* 0x0081e40000100a00 */
[----:B-1----:R-:W2:Y:S02]  /*2b850*/  LDL.LU R22, [R1+0x58] ;  /* 0x0000580001167983 */ /* 0x002ea40000300800 */
[----:B------:R-:W2:Y:S01]  /*2b860*/  LDL.LU R23, [R1+0x5c] ;  /* 0x00005c0001177983 */ /* 0x000ea20000300800 */
        /* <DEDUP_REMOVED lines=8> */
[----:B------:R-:W-:Y:S01]  /*2b8f0*/  STL [R1+0x11b0], R28 ;  /* 0x0011b01c01007387 */ /* 0x000fe20000100800 */
[----:B------:R-:W-:Y:S02]  /*2b900*/  STL [R1+0x1110], R29 ;  /* 0x0011101d01007387 */ /* 0x000fe40000100800 */
[----:B------:R-:W4:Y:S02]  /*2b910*/  LDL.LU.64 R14, [R1+0x1308] ;  /* 0x00130800010e7983 */ /* 0x000f240000300a00 */
[----:B------:R-:W4:Y:S01]  /*2b920*/  LDL.LU.64 R12, [R1+0x1300] ;  /* 0x00130000010c7983 */ /* 0x000f220000300a00 */
[----:B------:R-:W-:Y:S01]  /*2b930*/  STL.64 [R1+0x1b0], R16 ;  /* 0x0001b01001007387 */ /* 0x000fe20000100a00 */
        /* <DEDUP_REMOVED lines=24> */
[----:B------:R-:W4:Y:S05]  /*2bac0*/  LDL.LU.64 R12, [R1+0x12a8] ;  /* 0x0012a800010c7983 */ /* 0x000f2a0000300a00 */
[----:B------:R-:W-:Y:S11]  /*2bad0*/  MOV R15, R3 ;  /* 0x00000003000f7202 */ /* 0x000ff60000000f00 */
[----:B------:R-:W-:Y:S05]  /*2bae0*/  @!UPT UIADD3 URZ, URZ, URZ, URZ ;  /* 0x0000003f3f3ff290 */ /* 0x000fea000fffe03f */
[----:B------:R0:W-:Y:S01]  /*2baf0*/  STL.64 [R1+0x170], R16 ;  /* 0x0001701001007387 */ /* 0x0001e20000100a00 */
[----:B------:R1:W-:Y:S02]  /*2bb00*/  STL.64 [R1+0x178], R18 ;  /* 0x0001781201007387 */ /* 0x0003e40000100a00 */
[----:B------:R-:W5:Y:S01]  /*2bb10*/  LDL.LU R3, [R1+0x524] ;  /* 0x0005240001037983 */ /* 0x000f620000300800 */
[----:B0-----:R-:W3:Y:S01]  /*2bb20*/  LDL.LU R16, [R1+0x100] ;  /* 0x0001000001107983 */ /* 0x001ee20000300800 */
[----:B------:R-:W3:Y:S02]  /*2bb30*/  LDL.LU R17, [R1+0x104] ;  /* 0x0001040001117983 */ /* 0x000ee40000300800 */
[----:B-1----:R-:W3:Y:S02]  /*2bb40*/  LDL.LU R18, [R1+0x108] ;  /* 0x0001080001127983 */ /* 0x002ee40000300800 */
[----:B------:R-:W3:Y:S01]  /*2bb50*/  LDL.LU R19, [R1+0x10c] ;  /* 0x00010c0001137983 */ /* 0x000ee20000300800 */
[----:B--2---:R-:W-:Y:S01]  /*2bb60*/  HMMA.16816.F32.BF16 R20, R24, R22, R4 ;  /* 0x000000161814723c */ /* 0x004fe20000041804 */
[----:B----4-:R-:W-:-:S02]  /*2bb70*/  IMAD.MOV.U32 R14, RZ, RZ, R13 ;  /* 0x000000ffff0e7224 */ /* 0x010fc400078e000d */
[----:B------:R-:W2:Y:S04]  /*2bb80*/  LDL.LU R13, [R1+0x520] ;  /* 0x00052000010d7983 */ /* 0x000ea80000300800 */
[----:B---3--:R0:W-:Y:S01]  /*2bb90*/  STL.64 [R1+0x1230], R18 ;  /* 0x0012301201007387 */ /* 0x0081e20000100a00 */
[----:B------:R1:W-:Y:S01]  /*2bba0*/  STL.64 [R1+0x1228], R16 ;  /* 0x0012281001007387 */ /* 0x0003e20000100a00 */
[----:B0-----:R-:W-:Y:S01]  /*2bbb0*/  MOV R18, R2 ;  /* 0x0000000200127202 */ /* 0x001fe20000000f00 */
[----:B------:R-:W-:-:S05]  /*2bbc0*/  IMAD.MOV.U32 R19, RZ, RZ, R0 ;  /* 0x000000ffff137224 */ /* 0x000fca00078e0000 */
[----:B------:R0:W-:Y:S01]  /*2bbd0*/  STL.64 [R1+0x1250], R18 ;  /* 0x0012501201007387 */ /* 0x0001e20000100a00 */
[----:B-1----:R-:W3:Y:S02]  /*2bbe0*/  LDL.LU R16, [R1+0x120] ;  /* 0x0001200001107983 */ /* 0x002ee40000300800 */
[----:B------:R-:W3:Y:S01]  /*2bbf0*/  LDL.LU R17, [R1+0x124] ;  /* 0x0001240001117983 */ /* 0x000ee20000300800 */
[----:B0-----:R-:W3:Y:S01]  /*2bc00*/  LDL.LU R18, [R1+0x128] ;  /* 0x0001280001127983 */ /* 0x001ee20000300800 */
[----:B------:R-:W3:Y:S02]  /*2bc10*/  LDL.LU R19, [R1+0x12c] ;  /* 0x00012c0001137983 */ /* 0x000ee40000300800 */
[----:B------:R-:W4:Y:S02]  /*2bc20*/  LDL.LU.64 R6, [R1+0x12a0] ;  /* 0x0012a00001067983 */ /* 0x000f240000300a00 */
[----:B------:R-:W4:Y:S01]  /*2bc30*/  LDL.LU.64 R4, [R1+0x1298] ;  /* 0x0012980001047983 */ /* 0x000f220000300a00 */
[----:B------:R-:W-:Y:S01]  /*2bc40*/  STL.64 [R1+0x160], R20 ;  /* 0x0001601401007387 */ /* 0x000fe20000100a00 */
[----:B------:R0:W-:Y:S03]  /*2bc50*/  STL.64 [R1+0x168], R22 ;  /* 0x0001681601007387 */ /* 0x0001e60000100a00 */
[----:B0-----:R-:W4:Y:S02]  /*2bc60*/  LDL.LU.64 R22, [R1+0x1290] ;  /* 0x0012900001167983 */ /* 0x001f240000300a00 */
[C---:B----4-:R-:W-:Y:S02]  /*2bc70*/  HMMA.16816.F32.BF16 R20, R24.reuse, R22, R4 ;  /* 0x000000161814723c */ /* 0x050fe40000041804 */
[----:B------:R-:W4:Y:S11]  /*2bc80*/  LDL.LU.64 R6, [R1+0x1288] ;  /* 0x0012880001067983 */ /* 0x000f360000300a00 */
[----:B------:R-:W-:Y:S10]  /*2bc90*/  @!UPT UIADD3 URZ, URZ, URZ, URZ ;  /* 0x0000003f3f3ff290 */ /* 0x000ff4000fffe03f */
[----:B------:R-:W-:Y:S01]  /*2bca0*/  STL.64 [R1+0x150], R20 ;  /* 0x0001501401007387 */ /* 0x000fe20000100a00 */
[----:B------:R0:W-:Y:S03]  /*2bcb0*/  STL.64 [R1+0x158], R22 ;  /* 0x0001581601007387 */ /* 0x0001e60000100a00 */
[----:B0-----:R-:W2:Y:S01]  /*2bcc0*/  LDL.LU.64 R22, [R1+0x1280] ;  /* 0x0012800001167983 */ /* 0x001ea20000300a00 */
[----:B------:R-:W2:Y:S01]  /*2bcd0*/  LDL.LU.64 R20, [R1+0x1278] ;  /* 0x0012780001147983 */ /* 0x000ea20000300a00 */
[C---:B----4-:R-:W-:Y:S02]  /*2bce0*/  HMMA.16816.F32.BF16 R4, R24.reuse, R6, R8 ;  /* 0x000000061804723c */ /* 0x050fe40000041808 */
[----:B------:R-:W2:Y:S11]  /*2bcf0*/  LDL.LU.64 R10, [R1+0x1270] ;  /* 0x00127000010a7983 */ /* 0x000eb60000300a00 */
[----:B------:R-:W-:Y:S10]  /*2bd00*/  @!UPT UIADD3 URZ, URZ, URZ, URZ ;  /* 0x0000003f3f3ff290 */ /* 0x000ff4000fffe03f */
[----:B------:R-:W-:Y:S01]  /*2bd10*/  STL.64 [R1+0x140], R4 ;  /* 0x0001400401007387 */ /* 0x000fe20000100a00 */
[----:B------:R0:W-:Y:S03]  /*2bd20*/  STL.64 [R1+0x148], R6 ;  /* 0x0001480601007387 */ /* 0x0001e60000100a00 */
[----:B0-----:R-:W4:Y:S01]  /*2bd30*/  LDL.LU.64 R6, [R1+0x1268] ;  /* 0x0012680001067983 */ /* 0x001f220000300a00 */
[----:B--2---:R-:W-:Y:S03]  /*2bd40*/  HMMA.16816.F32.BF16 R8, R24, R10, R20 ;  /* 0x0000000a1808723c */ /* 0x004fe60000041814 */
[----:B------:R-:W2:Y:S01]  /*2bd50*/  LDL.LU.64 R22, [R1+0x1260] ;  /* 0x0012600001167983 */ /* 0x000ea20000300a00 */
[----:B------:R-:W2:Y:S11]  /*2bd60*/  LDL.LU.64 R20, [R1+0x1258] ;  /* 0x0012580001147983 */ /* 0x000eb60000300a00 */
[----:B------:R-:W-:Y:S08]  /*2bd70*/  @!UPT UIADD3 URZ, URZ, URZ, URZ ;  /* 0x0000003f3f3ff290 */ /* 0x000ff0000fffe03f */
[----:B------:R0:W-:Y:S01]  /*2bd80*/  STL.64 [R1+0x130], R8 ;  /* 0x0001300801007387 */ /* 0x0001e20000100a00 */
[----:B------:R1:W-:Y:S03]  /*2bd90*/  STL.64 [R1+0x138], R10 ;  /* 0x0001380a01007387 */ /* 0x0003e60000100a00 */
[----:B0-----:R-:W2:Y:S01]  /*2bda0*/  LDL.LU R8, [R1+0xe0] ;  /* 0x0000e00001087983 */ /* 0x001ea20000300800 */
[----:B------:R-:W2:Y:S02]  /*2bdb0*/  LDL.LU R9, [R1+0xe4] ;  /* 0x0000e40001097983 */ /* 0x000ea40000300800 */
[----:B-1----:R-:W2:Y:S01]  /*2bdc0*/  LDL.LU R10, [R1+0xe8] ;  /* 0x0000e800010a7983 */ /* 0x002ea20000300800 */
[----:B------:R-:W-:-:S05]  /*2bdd0*/  MOV R11, R12 ;  /* 0x0000000c000b7202 */ /* 0x000fca0000000f00 */
[----:B--2---:R-:W-:Y:S01]  /*2bde0*/  STL.64 [R1+0x1208], R10 ;  /* 0x0012080a01007387 */ /* 0x004fe20000100a00 */
[----:B------:R0:W-:Y:S03]  /*2bdf0*/  STL.64 [R1+0x1200], R8 ;  /* 0x0012000801007387 */ /* 0x0001e60000100a00 */
[----:B0-----:R-:W2:Y:S01]  /*2be00*/  LDL.LU R8, [R1+0xf0] ;  /* 0x0000f00001087983 */ /* 0x001ea20000300800 */
[----:B------:R-:W2:Y:S02]  /*2be10*/  LDL.LU R9, [R1+0xf4] ;  /* 0x0000f40001097983 */ /* 0x000ea40000300800 */
[----:B------:R-:W2:Y:S02]  /*2be20*/  LDL.LU R10, [R1+0xf8] ;  /* 0x0000f800010a7983 */ /* 0x000ea40000300800 */
[----:B------:R-:W2:Y:S02]  /*2be30*/  LDL.LU R11, [R1+0xfc] ;  /* 0x0000fc00010b7983 */ /* 0x000ea40000300800 */
[----:B------:R-:W-:-:S02]  /*2be40*/  FFMA R0, R13, c[0x0][0x188], -R20 ;  /* 0x000062000d007a23 */ /* 0x000fc40000000814 */
[----:B---3--:R-:W-:Y:S01]  /*2be50*/  HMMA.16816.F32.BF16 R12, R24, R14, R16 ;  /* 0x0000000e180c723c */ /* 0x008fe20000041810 */
[----:B--2---:R-:W-:Y:S01]  /*2be60*/  STL.64 [R1+0x1240], R10 ;  /* 0x0012400a01007387 */ /* 0x004fe20000100a00 */
[----:B------:R0:W-:Y:S03]  /*2be70*/  STL.64 [R1+0x1238], R8 ;  /* 0x0012380801007387 */ /* 0x0001e60000100a00 */
[----:B0-----:R-:W2:Y:S01]  /*2be80*/  LDL.LU R8, [R1+0x110] ;  /* 0x0001100001087983 */ /* 0x001ea20000300800 */
[----:B------:R-:W2:Y:S02]  /*2be90*/  LDL.LU R9, [R1+0x114] ;  /* 0x0001140001097983 */ /* 0x000ea40000300800 */
[----:B------:R-:W2:Y:S02]  /*2bea0*/  LDL.LU R10, [R1+0x118] ;  /* 0x00011800010a7983 */ /* 0x000ea40000300800 */
[----:B------:R-:W2:Y:S01]  /*2beb0*/  LDL.LU R11, [R1+0x11c] ;  /* 0x00011c00010b7983 */ /* 0x000ea20000300800 */
[----:B------:R-:W3:Y:S01]  /*2bec0*/  LDL.LU R5, [R1+0x52c] ;  /* 0x00052c0001057983 */ /* 0x000ee20000300800 */
[----:B------:R-:W2:Y:S02]  /*2bed0*/  LDL.LU.64 R18, [R1+0x1250] ;  /* 0x0012500001127983 */ /* 0x000ea40000300a00 */
[----:B------:R-:W-:-:S06]  /*2bee0*/  FMUL R2, R0, 1.4426950216293334961 ;  /* 0x3fb8aa3b00027820 */ /* 0x000fcc0000400000 */
[----:B------:R-:W0:Y:S03]  /*2bef0*/  MUFU.EX2 R2, R2 ;  /* 0x0000000200027308 */ /* 0x000e260000000800 */
[----:B------:R-:W-:Y:S01]  /*2bf00*/  STL.64 [R1+0x120], R12 ;  /* 0x0001200c01007387 */ /* 0x000fe20000100a00 */
[----:B------:R1:W-:Y:S03]  /*2bf10*/  STL.64 [R1+0x128], R14 ;  /* 0x0001280e01007387 */ /* 0x0003e60000100a00 */
[----:B-1----:R-:W3:Y:S01]  /*2bf20*/  LDL.LU.64 R14, [R1+0x1248] ;  /* 0x00124800010e7983 */ /* 0x002ee20000300a00 */
[----:B------:R-:W3:Y:S02]  /*2bf30*/  LDL.LU R13, [R1+0x538] ;  /* 0x00053800010d7983 */ /* 0x000ee40000300800 */
[----:B------:R-:W3:Y:S02]  /*2bf40*/  LDL.LU R29, [R1+0x53c] ;  /* 0x00053c00011d7983 */ /* 0x000ee40000300800 */
[----:B------:R-:W3:Y:S01]  /*2bf50*/  LDL.LU R4, [R1+0x7c0] ;  /* 0x0007c00001047983 */ /* 0x000ee20000300800 */
[----:B0-----:R0:W-:Y:S01]  /*2bf60*/  STL [R1+0x2f0], R2 ;  /* 0x0002f00201007387 */ /* 0x0011e20000100800 */
[----:B------:R-:W3:Y:S02]  /*2bf70*/  LDL.LU R12, [R1+0x7c4] ;  /* 0x0007c400010c7983 */ /* 0x000ee40000300800 */
[----:B-----5:R-:W-:-:S04]  /*2bf80*/  FFMA R0, R3, c[0x0][0x188], -R20 ;  /* 0x0000620003007a23 */ /* 0x020fc80000000814 */
[----:B0-----:R-:W-:Y:S01]  /*2bf90*/  FMUL R2, R0, 1.4426950216293334961 ;  /* 0x3fb8aa3b00027820 */ /* 0x001fe20000400000 */
[C---:B--2---:R-:W-:Y:S01]  /*2bfa0*/  HMMA.16816.F32.BF16 R16, R24.reuse, R18, R8 ;  /* 0x000000121810723c */ /* 0x044fe20000041808 */
[----:B------:R-:W2:Y:S01]  /*2bfb0*/  LDL.LU.64 R10, [R1+0x1240] ;  /* 0x00124000010a7983 */ /* 0x000ea20000300a00 */
[----:B------:R-:W2:Y:S11]  /*2bfc0*/  LDL.LU.64 R8, [R1+0x1238] ;  /* 0x0012380001087983 */ /* 0x000eb60000300a00 */
[----:B------:R-:W-:Y:S10]  /*2bfd0*/  @!UPT UIADD3 URZ, URZ, URZ, URZ ;  /* 0x0000003f3f3ff290 */ /* 0x000ff4000fffe03f */
[----:B------:R-:W-:Y:S01]  /*2bfe0*/  STL.64 [R1+0x110], R16 ;  /* 0x0001101001007387 */ /* 0x000fe20000100a00 */
[----:B------:R0:W-:Y:S03]  /*2bff0*/  STL.64 [R1+0x118], R18 ;  /* 0x0001181201007387 */ /* 0x0001e60000100a00 */
[----:B0-----:R-:W5:Y:S01]  /*2c000*/  LDL.LU.64 R18, [R1+0x1230] ;  /* 0x0012300001127983 */ /* 0x001f620000300a00 */
[----:B------:R-:W5:Y:S02]  /*2c010*/  LDL.LU.64 R16, [R1+0x1228] ;  /* 0x0012280001107983 */ /* 0x000f640000300a00 */
[----:B------:R-:W2:Y:S02]  /*2c020*/  LDL.LU R28, [R1+0x7b8] ;  /* 0x0007b800011c7983 */ /* 0x000ea40000300800 */
[----:B------:R-:W2:Y:S01]  /*2c030*/  LDL.LU R3, [R1+0x7bc] ;  /* 0x0007bc0001037983 */ /* 0x000ea20000300800 */
[----:B------:R-:W2:Y:S01]  /*2c040*/  LDL.LU R0, [R1+0x530] ;  /* 0x0005300001007983 */ /* 0x000ea20000300800 */
[----:B------:R-:W0:Y:S01]  /*2c050*/  MUFU.EX2 R2, R2 ;  /* 0x0000000200027308 */ /* 0x000e220000000800 */
[----:B-----5:R-:W-:Y:S01]  /*2c060*/  HMMA.16816.F32.BF16 R16, R24, R22, R16 ;  /* 0x000000161810723c */ /* 0x020fe20000041810 */
[----:B--2---:R-:W-:Y:S11]  /*2c070*/  FFMA R0, R0, c[0x0][0x188], -R20 ;  /* 0x0000620000007a23 */ /* 0x004ff60000000814 */
[----:B------:R-:W-:Y:S11]  /*2c080*/  @!UPT UIADD3 URZ, URZ, URZ, URZ ;  /* 0x0000003f3f3ff290 */ /* 0x000ff6000fffe03f */
[----:B------:R-:W-:Y:S01]  /*2c090*/  STL.64 [R1+0x100], R16 ;  /* 0x0001001001007387 */ /* 0x000fe20000100a00 */
[----:B0-----:R-:W-:Y:S02]  /*2c0a0*/  STL [R1+0x2f4], R2 ;  /* 0x0002f40201007387 */ /* 0x001fe40000100800 */
[----:B------:R0:W-:Y:S02]  /*2c0b0*/  STL.64 [R1+0x108], R18 ;  /* 0x0001081201007387 */ /* 0x0001e40000100a00 */
[----:B0-----:R-:W2:Y:S01]  /*2c0c0*/  LDL.LU.64 R18, [R1+0x1220] ;  /* 0x0012200001127983 */ /* 0x001ea20000300a00 */
[----:B------:R-:W5:Y:S02]  /*2c0d0*/  LDL.LU.64 R16, [R1+0x1218] ;  /* 0x0012180001107983 */ /* 0x000f640000300a00 */
[----:B------:R-:W3:Y:S02]  /*2c0e0*/  LDL.LU R22, [R1+0x528] ;  /* 0x0005280001167983 */ /* 0x000ee40000300800 */
[----:B------:R-:W3:Y:S02]  /*2c0f0*/  LDL R23, [R1+0x400] ;  /* 0x0004000001177983 */ /* 0x000ee40000100800 */
[----:B------:R-:W-:-:S02]  /*2c100*/  FMUL R2, R0, 1.4426950216293334961 ;  /* 0x3fb8aa3b00027820 */ /* 0x000fc40000400000 */
[----:B------:R-:W3:Y:S04]  /*2c110*/  LDL.LU R0, [R1+0x534] ;  /* 0x0005340001007983 */ /* 0x000ee80000300800 */
[----:B------:R-:W0:Y:S01]  /*2c120*/  MUFU.EX2 R2, R2 ;  /* 0x0000000200027308 */ /* 0x000e220000000800 */
[----:B--2---:R-:W-:Y:S01]  /*2c130*/  HMMA.16816.F32.BF16 R8, R24, R18, R8 ;  /* 0x000000121808723c */ /* 0x004fe20000041808 */
[----:B---3--:R-:W-:Y:S02]  /*2c140*/  FFMA R0, R0, c[0x0][0x188], -R20 ;  /* 0x0000620000007a23 */ /* 0x008fe40000000814 */
[----:B------:R-:W2:Y:S11]  /*2c150*/  LDL.LU R20, [R1+0x1210] ;  /* 0x0012100001147983 */ /* 0x000eb60000300800 */
[----:B------:R-:W-:Y:S09]  /*2c160*/  @!UPT UIADD3 URZ, URZ, URZ, URZ ;  /* 0x0000003f3f3ff290 */ /* 0x000ff2000fffe03f */
[----:B------:R-:W-:Y:S01]  /*2c170*/  STL.64 [R1+0xf0], R8 ;  /* 0x0000f00801007387 */ /* 0x000fe20000100a00 */
[----:B0-----:R-:W-:Y:S02]  /*2c180*/  STL [R1+0x2fc], R2 ;  /* 0x0002fc0201007387 */ /* 0x001fe40000100800 */
[----:B------:R0:W-:Y:S02]  /*2c190*/  STL.64 [R1+0xf8], R10 ;  /* 0x0000f80a01007387 */ /* 0x0001e40000100a00 */
[----:B0-----:R-:W3:Y:S01]  /*2c1a0*/  LDL.LU.64 R10, [R1+0x1208] ;  /* 0x00120800010a7983 */ /* 0x001ee20000300a00 */
[----:B------:R-:W3:Y:S02]  /*2c1b0*/  LDL.LU.64 R8, [R1+0x1200] ;  /* 0x0012000001087983 */ /* 0x000ee40000300a00 */
[----:B------:R-:W-:-:S06]  /*2c1c0*/  FMUL R2, R0, 1.4426950216293334961 ;  /* 0x3fb8aa3b00027820 */ /* 0x000fcc0000400000 */
[----:B------:R-:W0:Y:S01]  /*2c1d0*/  MUFU.EX2 R2, R2 ;  /* 0x0000000200027308 */ /* 0x000e220000000800 */
[----:B-----5:R1:W-:Y:S04]  /*2c1e0*/  STL.64 [R1+0x11e8], R16 ;  /* 0x0011e81001007387 */ /* 0x0203e80000100a00 */
[----:B-1----:R-:W5:Y:S01]  /*2c1f0*/  LDL.LU R16, [R1+0xd0] ;  /* 0x0000d00001107983 */ /* 0x002f620000300800 */
[----:B------:R-:W5:Y:S02]  /*2c200*/  LDL.LU R17, [R1+0xd4] ;  /* 0x0000d40001117983 */ /* 0x000f640000300800 */
[----:B------:R-:W5:Y:S02]  /*2c210*/  LDL.LU R18, [R1+0xd8] ;  /* 0x0000d80001127983 */ /* 0x000f640000300800 */
[----:B------:R-:W5:Y:S01]  /*2c220*/  LDL.LU R19, [R1+0xdc] ;  /* 0x0000dc0001137983 */ /* 0x000f620000300800 */
[C---:B---3--:R-:W-:Y:S11]  /*2c230*/  HMMA.16816.F32.BF16 R8, R24.reuse, R14, R8 ;  /* 0x0000000e1808723c */ /* 0x048ff60000041808 */
[----:B------:R-:W-:Y:S11]  /*2c240*/  @!UPT UIADD3 URZ, URZ, URZ, URZ ;  /* 0x0000003f3f3ff290 */ /* 0x000ff6000fffe03f */
[----:B------:R-:W-:Y:S01]  /*2c250*/  @!UPT UIADD3 URZ, URZ, URZ, URZ ;  /* 0x0000003f3f3ff290 */ /* 0x000fe2000fffe03f */
[----:B------:R-:W-:Y:S01]  /*2c260*/  STL.64 [R1+0xe0], R8 ;  /* 0x0000e00801007387 */ /* 0x000fe20000100a00 */
[----:B0-----:R-:W-:Y:S02]  /*2c270*/  STL [R1+0x2f8], R2 ;  /* 0x0002f80201007387 */ /* 0x001fe40000100800 */
[----:B------:R0:W-:Y:S02]  /*2c280*/  STL.64 [R1+0xe8], R10 ;  /* 0x0000e80a01007387 */ /* 0x0001e40000100a00 */
[----:B0-----:R-:W5:Y:S01]  /*2c290*/  LDL.LU.64 R10, [R1+0x11f8] ;  /* 0x0011f800010a7983 */ /* 0x001f620000300a00 */
[----:B------:R-:W4:Y:S02]  /*2c2a0*/  LDL.LU.64 R8, [R1+0x11f0] ;  /* 0x0011f00001087983 */ /* 0x000f240000300a00 */
[--C-:B------:R-:W-:Y:S01]  /*2c2b0*/  FFMA R0, R22, c[0x0][0x188], -R23.reuse ;  /* 0x0000620016007a23 */ /* 0x100fe20000000817 */
[----:B-----5:R-:W-:Y:S11]  /*2c2c0*/  HMMA.16816.F32.BF16 R16, R24, R10, R16 ;  /* 0x0000000a1810723c */ /* 0x020ff60000041810 */
[----:B------:R-:W-:Y:S11]  /*2c2d0*/  @!UPT UIADD3 URZ, URZ, URZ, URZ ;  /* 0x0000003f3f3ff290 */ /* 0x000ff6000fffe03f */
[----:B------:R-:W-:Y:S01]  /*2c2e0*/  @!UPT UIADD3 URZ, URZ, URZ, URZ ;  /* 0x0000003f3f3ff290 */ /* 0x000fe2000fffe03f */
[----:B------:R0:W-:Y:S01]  /*2c2f0*/  STL.64 [R1+0xc0], R16 ;  /* 0x0000c01001007387 */ /* 0x0001e20000100a00 */
[----:B------:R-:W-:Y:S03]  /*2c300*/  STL.64 [R1+0xc8], R18 ;  /* 0x0000c81201007387 */ /* 0x000fe60000100a00 */
[----:B0-----:R-:W3:Y:S01]  /*2c310*/  LDL.LU.64 R16, [R1+0x11e8] ;  /* 0x0011e80001107983 */ /* 0x001ee20000300a00 */
[----:B------:R-:W4:Y:S02]  /*2c320*/  LDL.LU R10, [R1+0xa8] ;  /* 0x0000a800010a7983 */ /* 0x000f240000300800 */
[----:B------:R-:W4:Y:S02]  /*2c330*/  LDL.LU R11, [R1+0xac] ;  /* 0x0000ac00010b7983 */ /* 0x000f240000300800 */
[----:B------:R-:W-:Y:S02]  /*2c340*/  FMUL R2, R0, 1.4426950216293334961 ;  /* 0x3fb8aa3b00027820 */ /* 0x000fe40000400000 */
[----:B------:R-:W-:-:S02]  /*2c350*/  FFMA R0, R5, c[0x0][0x188], -R23 ;  /* 0x0000620005007a23 */ /* 0x000fc40000000817 */
[----:B------:R0:W1:Y:S02]  /*2c360*/  MUFU.EX2 R5, R2 ;  /* 0x0000000200057308 */ /* 0x0000640000000800 */
[----:B0-----:R-:W-:Y:S02]  /*2c370*/  FMUL R2, R0, 1.4426950216293334961 ;  /* 0x3fb8aa3b00027820 */ /* 0x001fe40000400000 */
[----:B------:R-:W-:Y:S02]  /*2c380*/  FFMA R0, R13, c[0x0][0x188], -R23 ;  /* 0x000062000d007a23 */ /* 0x000fe40000000817 */
[----:B------:R-:W0:Y:S01]  /*2c390*/  S2R R13, SR_TID.X ;  /* 0x00000000000d7919 */ /* 0x000e220000002100 */
[----:B------:R-:W-:-:S03]  /*2c3a0*/  FADD R4, R12, R4 ;  /* 0x000000040c047221 */ /* 0x000fc60000000000 */
[----:B-1----:R-:W-:Y:S01]  /*2c3b0*/  STL [R1+0x2e8], R5 ;  /* 0x0002e80501007387 */ /* 0x002fe20000100800 */
[----:B------:R1:W-:Y:S02]  /*2c3c0*/  STL [R1+0x11b4], R5 ;  /* 0x0011b40501007387 */ /* 0x0003e40000100800 */
[----:B-1----:R-:W1:Y:S01]  /*2c3d0*/  MUFU.EX2 R5, R2 ;  /* 0x0000000200057308 */ /* 0x002e620000000800 */
[C---:B0-----:R-:W-:Y:S01]  /*2c3e0*/  LOP3.LUT R12, R13.reuse, 0x7, RZ, 0xc0, !PT ;  /* 0x000000070d0c7812 */ /* 0x041fe200078ec0ff */
[----:B------:R-:W-:Y:S01]  /*2c3f0*/  SHF.L.U32 R13, R13, 0x1, RZ ;  /* 0x000000010d0d7819 */ /* 0x000fe200000006ff */
[----:B-1----:R-:W-:Y:S01]  /*2c400*/  STL [R1+0x2e4], R5 ;  /* 0x0002e40501007387 */ /* 0x002fe20000100800 */
[----:B------:R-:W-:Y:S02]  /*2c410*/  FMUL R0, R0, 1.4426950216293334961 ;  /* 0x3fb8aa3b00007820 */ /* 0x000fe40000400000 */
[----:B------:R-:W-:Y:S02]  /*2c420*/  FFMA R2, R29, c[0x0][0x188], -R23 ;  /* 0x000062001d027a23 */ /* 0x000fe40000000817 */
[----:B------:R-:W-:-:S02]  /*2c430*/  FADD R3, R3, R28 ;  /* 0x0000001c03037221 */ /* 0x000fc40000000000 */
[----:B------:R-:W-:-:S04]  /*2c440*/  FMUL R2, R2, 1.4426950216293334961 ;  /* 0x3fb8aa3b02027820 */ /* 0x000fc80000400000 */
[----:B------:R-:W-:Y:S01]  /*2c450*/  MUFU.EX2 R28, R2 ;  /* 0x00000002001c7308 */ /* 0x000fe20000000800 */
[----:B----4-:R-:W-:Y:S07]  /*2c460*/  HMMA.16816.F32.BF16 R8, R24, R6, R8 ;  /* 0x000000061808723c */ /* 0x010fee0000041808 */
[----:B------:R-:W-:-:S05]  /*2c470*/  IMAD R27, R12, 0x110, RZ ;  /* 0x000001100c1b7824 */ /* 0x000fca00078e02ff */
[----:B------:R-:W-:-:S04]  /*2c480*/  LOP3.LUT R27, R27, 0x30, R13, 0x78, !PT ;  /* 0x000000301b1b7812 */ /* 0x000fc800078e780d */
[----:B------:R-:W-:-:S05]  /*2c490*/  LOP3.LUT R27, R27, 0x40, RZ, 0x3c, !PT ;  /* 0x000000401b1b7812 */ /* 0x000fca00078e3cff */
[----:B------:R-:W0:Y:S04]  /*2c4a0*/  LDSM.16.M88.4 R12, [R27+0x10080] ;  /* 0x010080001b0c783b */ /* 0x000e280000000200 */
[----:B------:R-:W-:Y:S01]  /*2c4b0*/  STL.64 [R1+0xf40], R10 ;  /* 0x000f400a01007387 */ /* 0x000fe20000100a00 */
[----:B------:R-:W-:Y:S02]  /*2c4c0*/  STL.64 [R1+0xf38], R8 ;  /* 0x000f380801007387 */ /* 0x000fe40000100a00 */
[----:B------:R-:W1:Y:S01]  /*2c4d0*/  LDSM.16.M88.4 R8, [R27+0x10880] ;  /* 0x010880001b08783b */ /* 0x000e620000000200 */
[----:B0-----:R-:W-:Y:S03]  /*2c4e0*/  STL.64 [R1+0xb0], R12 ;  /* 0x0000b00c01007387 */ /* 0x001fe60000100a00 */
[----:B------:R-:W-:Y:S02]  /*2c4f0*/  STL.64 [R1+0xb8], R14 ;  /* 0x0000b80e01007387 */ /* 0x000fe40000100a00 */
[----:B-1----:R-:W-:Y:S02]  /*2c500*/  STL.64 [R1+0xa0], R8 ;  /* 0x0000a00801007387 */ /* 0x002fe40000100a00 */
[----:B------:R-:W0:Y:S04]  /*2c510*/  LDSM.16.M88.4 R12, [R27+0x11080] ;  /* 0x011080001b0c783b */ /* 0x000e280000000200 */
[----:B------:R-:W-:Y:S01]  /*2c520*/  IMAD.MOV.U32 R6, RZ, RZ, R8 ;  /* 0x000000ffff067224 */ /* 0x000fe200078e0008 */
[----:B------:R-:W-:Y:S01]  /*2c530*/  STL.64 [R1+0xa8], R10 ;  /* 0x0000a80a01007387 */ /* 0x000fe20000100a00 */
[----:B------:R-:W-:-:S02]  /*2c540*/  MOV R5, R9 ;  /* 0x0000000900057202 */ /* 0x000fc40000000f00 */
[----:B------:R-:W1:Y:S01]  /*2c550*/  LDSM.16.M88.4 R8, [R27+0x11880] ;  /* 0x011880001b08783b */ /* 0x000e620000000200 */
[----:B------:R-:W4:Y:S01]  /*2c560*/  MUFU.EX2 R7, R0 ;  /* 0x0000000000077308 */ /* 0x000f220000000800 */
[----:B0-----:R-:W-:Y:S02]  /*2c570*/  STL.64 [R1+0x90], R12 ;  /* 0x0000900c01007387 */ /* 0x001fe40000100a00 */
[----:B------:R-:W-:Y:S02]  /*2c580*/  STL.64 [R1+0x98], R14 ;  /* 0x0000980e01007387 */ /* 0x000fe40000100a00 */
[----:B------:R-:W-:Y:S04]  /*2c590*/  LDSM.16.M88.4 R12, [R27+0x12880] ;  /* 0x012880001b0c783b */ /* 0x000fe80000000200 */
[----:B-1----:R-:W-:Y:S01]  /*2c5a0*/  IMAD.MOV.U32 R18, RZ, RZ, R9 ;  /* 0x000000ffff127224 */ /* 0x002fe200078e0009 */
[----:B------:R-:W-:Y:S01]  /*2c5b0*/  STL.64 [R1+0x80], R8 ;  /* 0x0000800801007387 */ /* 0x000fe20000100a00 */
[----:B------:R-:W-:Y:S01]  /*2c5c0*/  MOV R19, R8 ;  /* 0x0000000800137202 */ /* 0x000fe20000000f00 */
[----:B------:R-:W-:Y:S02]  /*2c5d0*/  STL.64 [R1+0x88], R10 ;  /* 0x0000880a01007387 */ /* 0x000fe40000100a00 */
[----:B------:R-:W0:Y:S04]  /*2c5e0*/  LDSM.16.M88.4 R8, [R27+0x12080] ;  /* 0x012080001b08783b */ /* 0x000e280000000200 */
[----:B----4-:R-:W-:Y:S04]  /*2c5f0*/  STL [R1+0x2e0], R7 ;  /* 0x0002e00701007387 */ /* 0x010fe80000100800 */
[----:B0-----:R-:W-:Y:S01]  /*2c600*/  STL.64 [R1+0x70], R8 ;  /* 0x0000700801007387 */ /* 0x001fe20000100a00 */
[----:B------:R-:W-:Y:S01]  /*2c610*/  MOV R25, R8 ;  /* 0x0000000800197202 */ /* 0x000fe20000000f00 */
[----:B------:R-:W-:Y:S01]  /*2c620*/  STL.64 [R1+0x78], R10 ;  /* 0x0000780a01007387 */ /* 0x000fe20000100a00 */
[----:B------:R-:W-:Y:S01]  /*2c630*/  MOV R24, R9 ;  /* 0x0000000900187202 */ /* 0x000fe20000000f00 */
[----:B------:R-:W-:Y:S04]  /*2c640*/  STL.64 [R1+0x60], R12 ;  /* 0x0000600c01007387 */ /* 0x000fe80000100a00 */
[----:B------:R-:W0:Y:S01]  /*2c650*/  LDSM.16.M88.4 R8, [R27+0x13080] ;  /* 0x013080001b08783b */ /* 0x000e220000000200 */
[----:B------:R-:W-:Y:S02]  /*2c660*/  STL.64 [R1+0x68], R14 ;  /* 0x0000680e01007387 */ /* 0x000fe40000100a00 */
[----:B------:R-:W1:Y:S01]  /*2c670*/  LDSM.16.M88.4 R12, [R27+0x13880] ;  /* 0x013880001b0c783b */ /* 0x000e620000000200 */
[----:B0-----:R-:W-:Y:S03]  /*2c680*/  STL.64 [R1+0x50], R8 ;  /* 0x0000500801007387 */ /* 0x001fe60000100a00 */
[----:B------:R-:W-:Y:S02]  /*2c690*/  STL.64 [R1+0x58], R10 ;  /* 0x0000580a01007387 */ /* 0x000fe40000100a00 */
[----:B-1----:R-:W-:Y:S02]  /*2c6a0*/  STL.64 [R1+0x40], R12 ;  /* 0x0000400c01007387 */ /* 0x002fe40000100a00 */
[----:B------:R-:W-:Y:S02]  /*2c6b0*/  STL.64 [R1+0x48], R14 ;  /* 0x0000480e01007387 */ /* 0x000fe40000100a00 */
[----:B------:R-:W0:Y:S04]  /*2c6c0*/  LDSM.16.M88.4 R12, [R27+0x14880] ;  /* 0x014880001b0c783b */ /* 0x000e280000000200 */
[----:B------:R-:W-:Y:S04]  /*2c6d0*/  STL [R1+0x2ec], R28 ;  /* 0x0002ec1c01007387 */ /* 0x000fe80000100800 */
[----:B------:R-:W-:Y:S04]  /*2c6e0*/  LDSM.16.M88.4 R8, [R27+0x14080] ;  /* 0x014080001b08783b */ /* 0x000fe80000000200 */
[----:B0-----:R-:W-:Y:S01]  /*2c6f0*/  STL.64 [R1+0x20], R12 ;  /* 0x0000200c01007387 */ /* 0x001fe20000100a00 */
[----:B------:R-:W-:Y:S02]  /*2c700*/  STL.64 [R1+0x28], R14 ;  /* 0x0000280e01007387 */ /* 0x000fe40000100a00 */
[----:B------:R-:W0:Y:S02]  /*2c710*/  LDSM.16.M88.4 R12, [R27+0x15080] ;  /* 0x015080001b0c783b */ /* 0x000e240000000200 */
[----:B0-----:R-:W-:Y:S02]  /*2c720*/  STL.64 [R1+0x10], R12 ;  /* 0x0000100c01007387 */ /* 0x001fe40000100a00 */
[----:B------:R-:W-:Y:S02]  /*2c730*/  STL.64 [R1+0x18], R14 ;  /* 0x0000180e01007387 */ /* 0x000fe40000100a00 */
[----:B------:R-:W0:Y:S02]  /*2c740*/  LDSM.16.M88.4 R12, [R27+0x15880] ;  /* 0x015880001b0c783b */ /* 0x000e240000000200 */
[----:B0-----:R-:W-:Y:S02]  /*2c750*/  STL.64 [R1], R12 ;  /* 0x0000000c01007387 */ /* 0x001fe40000100a00 */
[----:B------:R-:W-:Y:S02]  /*2c760*/  STL.64 [R1+0x8], R14 ;  /* 0x0000080e01007387 */ /* 0x000fe40000100a00 */
[----:B------:R-:W-:Y:S02]  /*2c770*/  STL.64 [R1+0x38], R10 ;  /* 0x0000380a01007387 */ /* 0x000fe40000100a00 */
[----:B------:R0:W-:Y:S02]  /*2c780*/  STL.64 [R1+0x1148], R8 ;  /* 0x0011480801007387 */ /* 0x0001e40000100a00 */
[----:B0-----:R-:W4:Y:S01]  /*2c790*/  LDL.64 R8, [R1+0x60] ;  /* 0x0000600001087983 */ /* 0x001f220000100a00 */
[----:B------:R-:W-:Y:S01]  /*2c7a0*/  IMAD.MOV.U32 R29, RZ, RZ, R12 ;  /* 0x000000ffff1d7224 */ /* 0x000fe200078e000c */
[----:B------:R-:W-:-:S02]  /*2c7b0*/  MOV R0, R13 ;  /* 0x0000000d00007202 */ /* 0x000fc40000000f00 */
[----:B------:R-:W0:Y:S04]  /*2c7c0*/  LDSM.16.M88.4 R12, [R27+0x16080] ;  /* 0x016080001b0c783b */ /* 0x000e280000000200 */
[----:B----4-:R-:W-:Y:S01]  /*2c7d0*/  STL.64 [R1+0x1150], R8 ;  /* 0x0011500801007387 */ /* 0x010fe20000100a00 */
[----:B0-----:R3:W-:Y:S02]  /*2c7e0*/  STL [R1+0xdec], R14 ;  /* 0x000dec0e01007387 */ /* 0x0017e40000100800 */
[----:B------:R0:W-:Y:S02]  /*2c7f0*/  STL [R1+0xde8], R15 ;  /* 0x000de80f01007387 */ /* 0x0001e40000100800 */
[----:B------:R2:W-:Y:S01]  /*2c800*/  STL.64 [R1+0x10d8], R12 ;  /* 0x0010d80c01007387 */ /* 0x0005e20000100a00 */
[----:B---3--:R-:W-:-:S02]  /*2c810*/  MOV R14, R16 ;  /* 0x00000010000e7202 */ /* 0x008fc40000000f00 */
[----:B0-----:R-:W-:Y:S01]  /*2c820*/  MOV R15, R17 ;  /* 0x00000011000f7202 */ /* 0x001fe20000000f00 */
[----:B------:R-:W-:Y:S01]  /*2c830*/  IMAD.MOV.U32 R8, RZ, RZ, R19 ;  /* 0x000000ffff087224 */ /* 0x000fe200078e0013 */
[----:B--2---:R-:W-:Y:S01]  /*2c840*/  MOV R12, R20 ;  /* 0x00000014000c7202 */ /* 0x004fe20000000f00 */
[----:B------:R-:W-:Y:S01]  /*2c850*/  IMAD.MOV.U32 R13, RZ, RZ, R21 ;  /* 0x000000ffff0d7224 */ /* 0x000fe200078e0015 */
[----:B------:R-:W2:Y:S01]  /*2c860*/  LDL.LU R20, [R1+0x11e4] ;  /* 0x0011e40001147983 */ /* 0x000ea20000300800 */
[----:B------:R-:W3:Y:S01]  /*2c870*/  LDL.LU R21, [R1+0x11e0] ;  /* 0x0011e00001157983 */ /* 0x000ee20000300800 */
[----:B------:R-:W-:Y:S01]  /*2c880*/  MOV R9, R18 ;  /* 0x0000001200097202 */ /* 0x000fe20000000f00 */
[----:B------:R-:W4:Y:S01]  /*2c890*/  LDL.LU R16, [R1+0x11dc] ;  /* 0x0011dc0001107983 */ /* 0x000f220000300800 */
[----:B------:R-:W5:Y:S01]  /*2c8a0*/  LDL.LU R17, [R1+0x11d8] ;  /* 0x0011d80001117983 */ /* 0x000f620000300800 */
[----:B------:R-:W-:Y:S02]  /*2c8b0*/  STL.64 [R1+0x1160], R14 ;  /* 0x0011600e01007387 */ /* 0x000fe40000100a00 */
[----:B------:R-:W-:Y:S02]  /*2c8c0*/  STL.64 [R1+0x1158], R12 ;  /* 0x0011580c01007387 */ /* 0x000fe40000100a00 */
[----:B------:R0:W-:Y:S02]  /*2c8d0*/  STL.64 [R1+0x1168], R8 ;  /* 0x0011680801007387 */ /* 0x0001e40000100a00 */
[----:B0-----:R-:W2:Y:S01]  /*2c8e0*/  LDL.LU.64 R8, [R1+0x90] ;  /* 0x0000900001087983 */ /* 0x001ea20000300a00 */
[----:B---3--:R-:W-:Y:S01]  /*2c8f0*/  MOV R12, R21 ;  /* 0x00000015000c7202 */ /* 0x008fe20000000f00 */
[----:B----4-:R-:W-:Y:S01]  /*2c900*/  IMAD.MOV.U32 R13, RZ, RZ, R16 ;  /* 0x000000ffff0d7224 */ /* 0x010fe200078e0010 */
[----:B-----5:R-:W-:-:S02]  /*2c910*/  MOV R14, R17 ;  /* 0x00000011000e7202 */ /* 0x020fc40000000f00 */
[----:B--2---:R-:W-:Y:S01]  /*2c920*/  MOV R15, R20 ;  /* 0x00000014000f7202 */ /* 0x004fe20000000f00 */
[----:B------:R0:W-:Y:S01]  /*2c930*/  STL.64 [R1+0x1180], R8 ;  /* 0x0011800801007387 */ /* 0x0001e20000100a00 */
[----:B------:R-:W2:Y:S02]  /*2c940*/  LDL.LU R21, [R1+0x11d4] ;  /* 0x0011d40001157983 */ /* 0x000ea40000300800 */
[----:B------:R-:W3:Y:S02]  /*2c950*/  LDL.LU R16, [R1+0x11d0] ;  /* 0x0011d00001107983 */ /* 0x000ee40000300800 */
[----:B------:R-:W4:Y:S01]  /*2c960*/  LDL.LU R17, [R1+0x11cc] ;  /* 0x0011cc0001117983 */ /* 0x000f220000300800 */
[----:B------:R-:W5:Y:S01]  /*2c970*/  LDL.LU R20, [R1+0x11c8] ;  /* 0x0011c80001147983 */ /* 0x000f620000300800 */
[----:B0-----:R-:W-:Y:S01]  /*2c980*/  IMAD.MOV.U32 R8, RZ, RZ, R6 ;  /* 0x000000ffff087224 */ /* 0x001fe200078e0006 */
[----:B------:R-:W-:-:S05]  /*2c990*/  MOV R9, R5 ;  /* 0x0000000500097202 */ /* 0x000fca0000000f00 */
[----:B------:R0:W-:Y:S04]  /*2c9a0*/  STL.64 [R1+0x1198], R8 ;  /* 0x0011980801007387 */ /* 0x0001e80000100a00 */
[----:B0-----:R-:W2:Y:S01]  /*2c9b0*/  LDL.LU.64 R8, [R1+0xb0] ;  /* 0x0000b00001087983 */ /* 0x001ea20000300a00 */
[----:B------:R-:W-:Y:S02]  /*2c9c0*/  STL.64 [R1+0x1178], R14 ;  /* 0x0011780e01007387 */ /* 0x000fe40000100a00 */
[----:B------:R3:W-:Y:S02]  /*2c9d0*/  STL.64 [R1+0x1170], R12 ;  /* 0x0011700c01007387 */ /* 0x0007e40000100a00 */
[----:B---3--:R-:W-:Y:S01]  /*2c9e0*/  MOV R12, R16 ;  /* 0x00000010000c7202 */ /* 0x008fe20000000f00 */
[----:B----4-:R-:W-:Y:S01]  /*2c9f0*/  IMAD.MOV.U32 R13, RZ, RZ, R17 ;  /* 0x000000ffff0d7224 */ /* 0x010fe200078e0011 */
[----:B------:R-:W3:Y:S01]  /*2ca00*/  LDL.LU R16, [R1+0x11c4] ;  /* 0x0011c40001107983 */ /* 0x000ee20000300800 */
[----:B------:R-:W4:Y:S01]  /*2ca10*/  LDL.LU R17, [R1+0x11c0] ;  /* 0x0011c00001117983 */ /* 0x000f220000300800 */
[----:B-----5:R-:W-:-:S02]  /*2ca20*/  MOV R14, R20 ;  /* 0x00000014000e7202 */ /* 0x020fc40000000f00 */
[----:B--2---:R-:W-:Y:S01]  /*2ca30*/  MOV R15, R21 ;  /* 0x00000015000f7202 */ /* 0x004fe20000000f00 */
[----:B------:R-:W2:Y:S01]  /*2ca40*/  LDL.LU R20, [R1+0x11bc] ;  /* 0x0011bc0001147983 */ /* 0x000ea20000300800 */
[----:B------:R-:W5:Y:S02]  /*2ca50*/  LDL.LU R21, [R1+0x11b8] ;  /* 0x0011b80001157983 */ /* 0x000f640000300800 */
[----:B------:R-:W2:Y:S02]  /*2ca60*/  LDL.LU R5, [R1+0x790] ;  /* 0x0007900001057983 */ /* 0x000ea40000300800 */
[----:B------:R-:W2:Y:S01]  /*2ca70*/  LDL.LU R2, [R1+0x7cc] ;  /* 0x0007cc0001027983 */ /* 0x000ea20000300800 */
[----:B------:R-:W2:Y:S04]  /*2ca80*/  LDL R10, [R1+0x2e4] ;  /* 0x0002e400010a7983 */ /* 0x000ea80000100800 */
[----:B------:R-:W2:Y:S04]  /*2ca90*/  LDL R11, [R1+0x2f8] ;  /* 0x0002f800010b7983 */ /* 0x000ea80000100800 */
[----:B------:R-:W2:Y:S01]  /*2caa0*/  LDL R6, [R1+0x2fc] ;  /* 0x0002fc0001067983 */ /* 0x000ea20000100800 */
[----:B------:R-:W-:Y:S02]  /*2cab0*/  STL.64 [R1+0x1190], R14 ;  /* 0x0011900e01007387 */ /* 0x000fe40000100a00 */
[----:B------:R0:W-:Y:S02]  /*2cac0*/  STL.64 [R1+0x1188], R12 ;  /* 0x0011880c01007387 */ /* 0x0001e40000100a00 */
[----:B0-----:R-:W2:Y:S01]  /*2cad0*/  LDL.LU R12, [R1+0x2a0] ;  /* 0x0002a000010c7983 */ /* 0x001ea20000300800 */
[----:B------:R-:W2:Y:S02]  /*2cae0*/  LDL.LU R13, [R1+0x2a4] ;  /* 0x0002a400010d7983 */ /* 0x000ea40000300800 */
[----:B------:R-:W2:Y:S02]  /*2caf0*/  LDL.LU R14, [R1+0x2a8] ;  /* 0x0002a800010e7983 */ /* 0x000ea40000300800 */
[----:B------:R-:W2:Y:S02]  /*2cb00*/  LDL.LU R15, [R1+0x2ac] ;  /* 0x0002ac00010f7983 */ /* 0x000ea40000300800 */
[----:B--2---:R4:W-:Y:S01]  /*2cb10*/  STL.64 [R1+0x11a8], R14 ;  /* 0x0011a80e01007387 */ /* 0x0049e20000100a00 */
[----:B------:R5:W-:Y:S01]  /*2cb20*/  STL.64 [R1+0x11a0], R12 ;  /* 0x0011a00c01007387 */ /* 0x000be20000100a00 */
[----:B----4-:R-:W-:Y:S01]  /*2cb30*/  MOV R14, R17 ;  /* 0x00000011000e7202 */ /* 0x010fe20000000f00 */
[----:B---3--:R-:W-:-:S02]  /*2cb40*/  IMAD.MOV.U32 R15, RZ, RZ, R16 ;  /* 0x000000ffff0f7224 */ /* 0x008fc400078e0010 */
[----:B------:R-:W0:Y:S01]  /*2cb50*/  LDSM.16.M88.4 R16, [R27+0x16880] ;  /* 0x016880001b10783b */ /* 0x000e220000000200 */
[----:B-----5:R-:W-:Y:S01]  /*2cb60*/  IMAD.MOV.U32 R12, RZ, RZ, R21 ;  /* 0x000000ffff0c7224 */ /* 0x020fe200078e0015 */
[----:B------:R-:W-:Y:S02]  /*2cb70*/  MOV R13, R20 ;  /* 0x00000014000d7202 */ /* 0x000fe40000000f00 */
[----:B------:R-:W1:Y:S04]  /*2cb80*/  LDSM.16.M88.4 R20, [R27+0x17080] ;  /* 0x017080001b14783b */ /* 0x000e680000000200 */
[----:B0-----:R0:W-:Y:S04]  /*2cb90*/  STL [R1+0xdd4], R18 ;  /* 0x000dd41201007387 */ /* 0x0011e80000100800 */
[----:B0-----:R-:W2:Y:S01]  /*2cba0*/  LDL R18, [R1+0x2f0] ;  /* 0x0002f00001127983 */ /* 0x001ea20000100800 */
[----:B------:R0:W-:Y:S03]  /*2cbb0*/  STL [R1+0xdd0], R19 ;  /* 0x000dd01301007387 */ /* 0x0001e60000100800 */
[----:B0-----:R-:W2:Y:S01]  /*2cbc0*/  LDL R19, [R1+0x2f4] ;  /* 0x0002f40001137983 */ /* 0x001ea20000100800 */
[----:B-1----:R0:W-:Y:S03]  /*2cbd0*/  STL [R1+0xe5c], R22 ;  /* 0x000e5c1601007387 */ /* 0x0021e60000100800 */
[----:B0-----:R-:W3:Y:S01]  /*2cbe0*/  LDL.LU R22, [R1+0x7c8] ;  /* 0x0007c80001167983 */ /* 0x001ee20000300800 */
[----:B------:R0:W-:Y:S03]  /*2cbf0*/  STL [R1+0xe58], R23 ;  /* 0x000e581701007387 */ /* 0x0001e60000100800 */
[----:B0-----:R-:W4:Y:S01]  /*2cc00*/  LDL.LU R23, [R1+0x710] ;  /* 0x0007100001177983 */ /* 0x001f220000300800 */
[----:B------:R0:W-:Y:S02]  /*2cc10*/  STL.64 [R1+0x1108], R20 ;  /* 0x0011081401007387 */ /* 0x0001e40000100a00 */
[----:B0-----:R-:W-:-:S02]  /*2cc20*/  MOV R20, R25 ;  /* 0x0000001900147202 */ /* 0x001fc40000000f00 */
[----:B------:R-:W-:Y:S02]  /*2cc30*/  MOV R21, R24 ;  /* 0x0000001800157202 */ /* 0x000fe40000000f00 */
[----:B------:R-:W0:Y:S04]  /*2cc40*/  LDSM.16.M88.4 R24, [R27+0x17880] ;  /* 0x017880001b18783b */ /* 0x000e280000000200 */
[----:B0-----:R0:W-:Y:S04]  /*2cc50*/  STL [R1+0xd7c], R26 ;  /* 0x000d7c1a01007387 */ /* 0x0011e80000100800 */
[----:B0-----:R-:W4:Y:S01]  /*2cc60*/  LDL.LU R26, [R1+0x700] ;  /* 0x00070000011a7983 */ /* 0x001f220000300800 */
[----:B------:R0:W-:Y:S03]  /*2cc70*/  STL [R1+0xd78], R27 ;  /* 0x000d781b01007387 */ /* 0x0001e60000100800 */
[----:B0-----:R-:W5:Y:S02]  /*2cc80*/  LDL.LU R27, [R1+0x7ac] ;  /* 0x0007ac00011b7983 */ /* 0x001f640000300800 */
[----:B-----5:R-:W-:-:S02]  /*2cc90*/  FADD R27, R27, R5 ;  /* 0x000000051b1b7221 */ /* 0x020fc40000000000 */
[----:B------:R-:W5:Y:S01]  /*2cca0*/  LDL.LU R5, [R1+0x11b4] ;  /* 0x0011b40001057983 */ /* 0x000f620000300800 */
[----:B------:R-:W-:Y:S01]  /*2ccb0*/  FADD R2, R2, R4 ;  /* 0x0000000402027221 */ /* 0x000fe20000000000 */
[----:B--2---:R-:W-:Y:S02]  /*2ccc0*/  F2FP.BF16.PACK_AB R4, R19, R18 ;  /* 0x000000121304723e */ /* 0x004fe400000010ff */
[----:B------:R-:W-:Y:S02]  /*2ccd0*/  F2FP.BF16.PACK_AB R6, R11, R6 ;  /* 0x000000060b06723e */ /* 0x000fe400000010ff */
[----:B------:R-:W-:Y:S01]  /*2cce0*/  F2FP.BF16.PACK_AB R7, R28, R7 ;  /* 0x000000071c07723e */ /* 0x000fe200000010ff */
[----:B----4-:R-:W-:Y:S02]  /*2ccf0*/  FADD R23, R23, R26 ;  /* 0x0000001a17177221 */ /* 0x010fe40000000000 */
[----:B---3--:R-:W-:Y:S01]  /*2cd00*/  FADD R3, R22, R3 ;  /* 0x0000000316037221 */ /* 0x008fe20000000000 */
[----:B------:R0:W-:Y:S02]  /*2cd10*/  STL [R1+0xd4], R27 ;  /* 0x0000d41b01007387 */ /* 0x0001e40000100800 */
[----:B------:R-:W-:Y:S02]  /*2cd20*/  STL [R1+0xd8], R23 ;  /* 0x0000d81701007387 */ /* 0x000fe40000100800 */
[----:B------:R-:W-:Y:S01]  /*2cd30*/  STL [R1+0xd0], R3 ;  /* 0x0000d00301007387 */ /* 0x000fe20000100800 */
[----:B------:R-:W2:Y:S01]  /*2cd40*/  LDL.LU R28, [R1+0x11b0] ;  /* 0x0011b000011c7983 */ /* 0x000ea20000300800 */
[----:B------:R-:W-:Y:S01]  /*2cd50*/  MOV R26, R9 ;  /* 0x00000009001a7202 */ /* 0x000fe20000000f00 */
[----:B0-----:R-:W-:Y:S01]  /*2cd60*/  IMAD.MOV.U32 R27, RZ, RZ, R8 ;  /* 0x000000ffff1b7224 */ /* 0x001fe200078e0008 */
[----:B-----5:R-:W-:-:S07]  /*2cd70*/  F2FP.BF16.PACK_AB R5, R10, R5 ;  /* 0x000000050a05723e */ /* 0x020fce00000010ff */
[C---:B------:R-:W-:Y:S11]  /*2cd80*/  HMMA.16816.F32.BF16 R12, R4.reuse, R8, R12 ;  /* 0x00000008040c723c */ /* 0x040ff6000004180c */
[----:B------:R-:W-:Y:S11]  /*2cd90*/  @!UPT UIADD3 URZ, URZ, URZ, URZ ;  /* 0x0000003f3f3ff290 */ /* 0x000ff6000fffe03f */
[----:B------:R-:W-:Y:S01]  /*2cda0*/  @!UPT UIADD3 URZ, URZ, URZ, URZ ;  /* 0x0000003f3f3ff290 */ /* 0x000fe2000fffe03f */
[----:B------:R-:W-:Y:S01]  /*2cdb0*/  STL.64 [R1+0x2b0], R12 ;  /* 0x0002b00c01007387 */ /* 0x000fe20000100a00 */
[----:B------:R0:W-:Y:S03]  /*2cdc0*/  STL.64 [R1+0x2b8], R14 ;  /* 0x0002b80e01007387 */ /* 0x0001e60000100a00 */
[----:B0-----:R-:W3:Y:S01]  /*2cdd0*/  LDL.LU.64 R14, [R1+0x11a8] ;  /* 0x0011a800010e7983 */ /* 0x001ee20000300a00 */
[----:B------:R-:W3:Y:S02]  /*2cde0*/  LDL.LU.64 R12, [R1+0x11a0] ;  /* 0x0011a000010c7983 */ /* 0x000ee40000300a00 */
[----:B------:R-:W3:Y:S02]  /*2cdf0*/  LDL.LU.64 R8, [R1+0x1198] ;  /* 0x0011980001087983 */ /* 0x000ee40000300a00 */
[----:B------:R-:W-:Y:S01]  /*2ce00*/  STL [R1+0x1098], R27 ;  /* 0x0010981b01007387 */ /* 0x000fe20000100800 */
[----:B------:R-:W-:Y:S01]  /*2ce10*/  STL [R1+0x1094], R26 ;  /* 0x0010941a01007387 */ /* 0x000fe20000100800 */
[C---:B---3--:R-:W-:Y:S03]  /*2ce20*/  HMMA.16816.F32.BF16 R8, R4.reuse, R8, R12 ;  /* 0x000000080408723c */ /* 0x048fe6000004180c */
[----:B------:R-:W3:Y:S01]  /*2ce30*/  LDL.LU.64 R14, [R1+0x1190] ;  /* 0x00119000010e7983 */ /* 0x000ee20000300a00 */
[----:B------:R-:W3:Y:S11]  /*2ce40*/  LDL.LU.64 R12, [R1+0x1188] ;  /* 0x00118800010c7983 */ /* 0x000ef60000300a00 */
[----:B------:R-:W-:Y:S08]  /*2ce50*/  @!UPT UIADD3 URZ, URZ, URZ, URZ ;  /* 0x0000003f3f3ff290 */ /* 0x000ff0000fffe03f */
[----:B------:R0:W-:Y:S01]  /*2ce60*/  STL.64 [R1+0x2a0], R8 ;  /* 0x0002a00801007387 */ /* 0x0001e20000100a00 */
[----:B------:R-:W-:Y:S03]  /*2ce70*/  STL.64 [R1+0x2a8], R10 ;  /* 0x0002a80a01007387 */ /* 0x000fe60000100a00 */
[----:B0-----:R-:W3:Y:S02]  /*2ce80*/  LDL.LU.64 R8, [R1+0x1180] ;  /* 0x0011800001087983 */ /* 0x001ee40000300a00 */
[C---:B---3--:R-:W-:Y:S01]  /*2ce90*/  HMMA.16816.F32.BF16 R12, R4.reuse, R8, R12 ;  /* 0x00000008040c723c */ /* 0x048fe2000004180c */
[----:B------:R-:W-:Y:S01]  /*2cea0*/  MOV R27, R8 ;  /* 0x00000008001b7202 */ /* 0x000fe20000000f00 */
[----:B------:R-:W-:Y:S11]  /*2ceb0*/  IMAD.MOV.U32 R26, RZ, RZ, R9 ;  /* 0x000000ffff1a7224 */ /* 0x000ff600078e0009 */
[----:B------:R-:W-:Y:S10]  /*2cec0*/  @!UPT UIADD3 URZ, URZ, URZ, URZ ;  /* 0x0000003f3f3ff290 */ /* 0x000ff4000fffe03f */
[----:B------:R-:W-:Y:S01]  /*2ced0*/  STL.64 [R1+0x290], R12 ;  /* 0x0002900c01007387 */ /* 0x000fe20000100a00 */
[----:B------:R0:W-:Y:S03]  /*2cee0*/  STL.64 [R1+0x298], R14 ;  /* 0x0002980e01007387 */ /* 0x0001e60000100a00 */
[----:B0-----:R-:W3:Y:S01]  /*2cef0*/  LDL.LU.64 R14, [R1+0x1178] ;  /* 0x00117800010e7983 */ /* 0x001ee20000300a00 */
[----:B------:R-:W3:Y:S02]  /*2cf00*/  LDL.LU.64 R12, [R1+0x1170] ;  /* 0x00117000010c7983 */ /* 0x000ee40000300a00 */
[----:B------:R-:W3:Y:S02]  /*2cf10*/  LDL.LU.64 R8, [R1+0x1168] ;  /* 0x0011680001087983 */ /* 0x000ee40000300a00 */
[----:B------:R-:W-:Y:S01]  /*2cf20*/  STL.64 [R1+0x10b0], R26 ;  /* 0x0010b01a01007387 */ /* 0x000fe20000100a00 */
[----:B------:R0:W-:Y:S04]  /*2cf30*/  STL.64 [R1+0x10a8], R24 ;  /* 0x0010a81801007387 */ /* 0x0001e80000100a00 */
[----:B0-----:R-:W4:Y:S01]  /*2cf40*/  LDL.LU R24, [R1+0x270] ;  /* 0x0002700001187983 */ /* 0x001f220000300800 */
[----:B------:R-:W4:Y:S02]  /*2cf50*/  LDL.LU R25, [R1+0x274] ;  /* 0x0002740001197983 */ /* 0x000f240000300800 */
[----:B------:R-:W4:Y:S02]  /*2cf60*/  LDL.LU R26, [R1+0x278] ;  /* 0x00027800011a7983 */ /* 0x000f240000300800 */
[----:B------:R-:W4:Y:S01]  /*2cf70*/  LDL.LU R27, [R1+0x27c] ;  /* 0x00027c00011b7983 */ /* 0x000f220000300800 */
[C---:B---3--:R-:W-:Y:S01]  /*2cf80*/  HMMA.16816.F32.BF16 R8, R4.reuse, R8, R12 ;  /* 0x000000080408723c */ /* 0x048fe2000004180c */
[----:B------:R-:W3:Y:S01]  /*2cf90*/  LDL.LU.64 R14, [R1+0x1160] ;  /* 0x00116000010e7983 */ /* 0x000ee20000300a00 */
[----:B------:R-:W3:Y:S11]  /*2cfa0*/  LDL.LU.64 R12, [R1+0x1158] ;  /* 0x00115800010c7983 */ /* 0x000ef60000300a00 */
[----:B------:R-:W-:Y:S10]  /*2cfb0*/  @!UPT UIADD3 URZ, URZ, URZ, URZ ;  /* 0x0000003f3f3ff290 */ /* 0x000ff4000fffe03f */
[----:B------:R0:W-:Y:S01]  /*2cfc0*/  STL.64 [R1+0x280], R8 ;  /* 0x0002800801007387 */ /* 0x0001e20000100a00 */
[----:B------:R-:W-:Y:S03]  /*2cfd0*/  STL.64 [R1+0x288], R10 ;  /* 0x0002880a01007387 */ /* 0x000fe60000100a00 */
[----:B0-----:R-:W3:Y:S01]  /*2cfe0*/  LDL.LU.64 R8, [R1+0x1150] ;  /* 0x0011500001087983 */ /* 0x001ee20000300a00 */
[C---:B----4-:R-:W-:Y:S11]  /*2cff0*/  HMMA.16816.F32.BF16 R20, R4.reuse, R20, R24 ;  /* 0x000000140414723c */ /* 0x050ff60000041818 */
[----:B------:R-:W-:Y:S11]  /*2d000*/  @!UPT UIADD3 URZ, URZ, URZ, URZ ;  /* 0x0000003f3f3ff290 */ /* 0x000ff6000fffe03f */
[----:B------:R-:W-:Y:S01]  /*2d010*/  @!UPT UIADD3 URZ, URZ, URZ, URZ ;  /* 0x0000003f3f3ff290 */ /* 0x000fe2000fffe03f */
[----:B------:R-:W-:Y:S01]  /*2d020*/  STL.64 [R1+0x270], R20 ;  /* 0x0002701401007387 */ /* 0x000fe20000100a00 */
[----:B------:R-:W-:Y:S02]  /*2d030*/  STL.64 [R1+0x278], R22 ;  /* 0x0002781601007387 */ /* 0x000fe40000100a00 */
[----:B------:R-:W4:Y:S01]  /*2d040*/  LDL.LU R24, [R1+0x1d0] ;  /* 0x0001d00001187983 */ /* 0x000f220000300800 */
[C---:B---3--:R-:W-:Y:S11]  /*2d050*/  HMMA.16816.F32.BF16 R12, R4.reuse, R8, R12 ;  /* 0x00000008040c723c */ /* 0x048ff6000004180c */
[----:B------:R-:W-:Y:S11]  /*2d060*/  @!UPT UIADD3 URZ, URZ, URZ, URZ ;  /* 0x0000003f3f3ff290 */ /* 0x000ff6000fffe03f */
[----:B------:R-:W-:Y:S01]  /*2d070*/  @!UPT UIADD3 URZ, URZ, URZ, URZ ;  /* 0x0000003f3f3ff290 */ /* 0x000fe2000fffe03f */
[----:B------:R0:W-:Y:S01]  /*2d080*/  STL.64 [R1+0x260], R12 ;  /* 0x0002600c01007387 */ /* 0x0001e20000100a00 */
[----:B------:R1:W-:Y:S02]  /*2d090*/  STL.64 [R1+0x268], R14 ;  /* 0x0002680e01007387 */ /* 0x0003e40000100a00 */
[----:B------:R-:W4:Y:S02]  /*2d0a0*/  LDL.LU R25, [R1+0x1d4] ;  /* 0x0001d40001197983 */ /* 0x000f240000300800 */
[----:B------:R-:W3:Y:S01]  /*2d0b0*/  LDL.LU R26, [R1+0x1d8] ;  /* 0x0001d800011a7983 */ /* 0x000ee20000300800 */
[----:B------:R-:W3:Y:S04]  /*2d0c0*/  LDL.LU R27, [R1+0x1dc] ;  /* 0x0001dc00011b7983 */ /* 0x000ee80000300800 */
[----:B0-----:R-:W5:Y:S01]  /*2d0d0*/  LDL.LU R12, [R1+0x200] ;  /* 0x00020000010c7983 */ /* 0x001f620000300800 */
[----:B------:R-:W5:Y:S02]  /*2d0e0*/  LDL.LU R13, [R1+0x204] ;  /* 0x00020400010d7983 */ /* 0x000f640000300800 */
[----:B-1----:R-:W2:Y:S02]  /*2d0f0*/  LDL.LU R14, [R1+0x208] ;  /* 0x00020800010e7983 */ /* 0x002ea40000300800 */
[----:B------:R-:W2:Y:S01]  /*2d100*/  LDL.LU R15, [R1+0x20c] ;  /* 0x00020c00010f7983 */ /* 0x000ea20000300800 */
[----:B------:R-:W2:Y:S04]  /*2d110*/  LDL.64 R20, [R1+0x20] ;  /* 0x0000200001147983 */ /* 0x000ea80000100a00 */
[----:B--2---:R0:W-:Y:S04]  /*2d120*/  STL.64 [R1+0x1118], R20 ;  /* 0x0011181401007387 */ /* 0x0041e80000100a00 */
[----:B0-----:R-:W2:Y:S01]  /*2d130*/  LDL.LU R20, [R1+0x230] ;  /* 0x0002300001147983 */ /* 0x001ea20000300800 */
[----:B------:R-:W2:Y:S02]  /*2d140*/  LDL.LU R21, [R1+0x234] ;  /* 0x0002340001157983 */ /* 0x000ea40000300800 */
[----:B------:R-:W2:Y:S02]  /*2d150*/  LDL.LU R22, [R1+0x238] ;  /* 0x0002380001167983 */ /* 0x000ea40000300800 */
[----:B------:R-:W2:Y:S01]  /*2d160*/  LDL.LU R23, [R1+0x23c] ;  /* 0x00023c0001177983 */ /* 0x000ea20000300800 */
[----:B------:R-:W-:Y:S01]  /*2d170*/  MOV R19, R9 ;  /* 0x0000000900137202 */ /* 0x000fe20000000f00 */
[----:B------:R-:W3:Y:S01]  /*2d180*/  LDL.LU R8, [R1+0x250] ;  /* 0x0002500001087983 */ /* 0x000ee20000300800 */
[----:B------:R-:W3:Y:S02]  /*2d190*/  LDL.LU R9, [R1+0x254] ;  /* 0x0002540001097983 */ /* 0x000ee40000300800 */
[----:B------:R-:W3:Y:S02]  /*2d1a0*/  LDL.LU R10, [R1+0x258] ;  /* 0x00025800010a7983 */ /* 0x000ee40000300800 */
[----:B------:R-:W3:Y:S01]  /*2d1b0*/  LDL.LU R11, [R1+0x25c] ;  /* 0x00025c00010b7983 */ /* 0x000ee20000300800 */
[----:B--2---:R-:W-:Y:S01]  /*2d1c0*/  STL.64 [R1+0x1128], R22 ;  /* 0x0011281601007387 */ /* 0x004fe20000100a00 */
[----:B------:R0:W-:Y:S03]  /*2d1d0*/  STL.64 [R1+0x1120], R20 ;  /* 0x0011201401007387 */ /* 0x0001e60000100a00 */
[----:B0-----:R-:W2:Y:S04]  /*2d1e0*/  LDL.64 R20, [R1+0x40] ;  /* 0x0000400001147983 */ /* 0x001ea80000100a00 */
[----:B--2---:R0:W-:Y:S04]  /*2d1f0*/  STL.64 [R1+0x1140], R20 ;  /* 0x0011401401007387 */ /* 0x0041e80000100a00 */
[----:B0-----:R-:W2:Y:S01]  /*2d200*/  LDL.LU.64 R20, [R1+0x50] ;  /* 0x0000500001147983 */ /* 0x001ea20000300a00 */
[----:B------:R-:W-:Y:S02]  /*2d210*/  STL.64 [R1+0x10e8], R14 ;  /* 0x0010e80e01007387 */ /* 0x000fe40000100a00 */
[----:B-----5:R0:W-:Y:S02]  /*2d220*/  STL.64 [R1+0x10e0], R12 ;  /* 0x0010e00c01007387 */ /* 0x0201e40000100a00 */
[----:B0-----:R-:W5:Y:S04]  /*2d230*/  LDL.LU.64 R12, [R1+0x10] ;  /* 0x00001000010c7983 */ /* 0x001f680000300a00 */
[----:B-----5:R0:W-:Y:S04]  /*2d240*/  STL.64 [R1+0x1100], R12 ;  /* 0x0011000c01007387 */ /* 0x0201e80000100a00 */
[----:B0-----:R-:W5:Y:S01]  /*2d250*/  LDL.LU R12, [R1+0x220] ;  /* 0x00022000010c7983 */ /* 0x001f620000300800 */
[----:B------:R-:W5:Y:S02]  /*2d260*/  LDL.LU R13, [R1+0x224] ;  /* 0x00022400010d7983 */ /* 0x000f640000300800 */
[----:B------:R-:W2:Y:S02]  /*2d270*/  LDL.LU R14, [R1+0x228] ;  /* 0x00022800010e7983 */ /* 0x000ea40000300800 */
[----:B------:R-:W2:Y:S02]  /*2d280*/  LDL.LU R15, [R1+0x22c] ;  /* 0x00022c00010f7983 */ /* 0x000ea40000300800 */
[----:B--2---:R-:W-:Y:S01]  /*2d290*/  STL.64 [R1+0x1138], R14 ;  /* 0x0011380e01007387 */ /* 0x004fe20000100a00 */
[----:B-----5:R0:W-:Y:S03]  /*2d2a0*/  STL.64 [R1+0x1130], R12 ;  /* 0x0011300c01007387 */ /* 0x0201e60000100a00 */
[----:B0-----:R-:W2:Y:S01]  /*2d2b0*/  LDL.LU R12, [R1+0x240] ;  /* 0x00024000010c7983 */ /* 0x001ea20000300800 */
[----:B------:R-:W2:Y:S02]  /*2d2c0*/  LDL.LU R13, [R1+0x244] ;  /* 0x00024400010d7983 */ /* 0x000ea40000300800 */
[----:B------:R-:W2:Y:S02]  /*2d2d0*/  LDL.LU R14, [R1+0x248] ;  /* 0x00024800010e7983 */ /* 0x000ea40000300800 */
[----:B------:R-:W2:Y:S01]  /*2d2e0*/  LDL.LU R15, [R1+0x24c] ;  /* 0x00024c00010f7983 */ /* 0x000ea20000300800 */
[----:B---3--:R-:W-:Y:S01]  /*2d2f0*/  STL.64 [R1+0x10c0], R26 ;  /* 0x0010c01a01007387 */ /* 0x008fe20000100a00 */
[----:B----4-:R0:W-:Y:S03]  /*2d300*/  STL.64 [R1+0x10b8], R24 ;  /* 0x0010b81801007387 */ /* 0x0101e60000100a00 */
[----:B0-----:R-:W3:Y:S01]  /*2d310*/  LDL.LU R24, [R1+0x1e0] ;  /* 0x0001e00001187983 */ /* 0x001ee20000300800 */
[----:B------:R-:W3:Y:S02]  /*2d320*/  LDL.LU R25, [R1+0x1e4] ;  /* 0x0001e40001197983 */ /* 0x000ee40000300800 */
[----:B------:R-:W4:Y:S02]  /*2d330*/  LDL.LU R26, [R1+0x1e8] ;  /* 0x0001e800011a7983 */ /* 0x000f240000300800 */
[----:B------:R-:W4:Y:S01]  /*2d340*/  LDL.LU R27, [R1+0x1ec] ;  /* 0x0001ec00011b7983 */ /* 0x000f220000300800 */
[----:B------:R-:W-:Y:S01]  /*2d350*/  HMMA.16816.F32.BF16 R8, R4, R20, R8 ;  /* 0x000000140408723c */ /* 0x000fe20000041808 */
[----:B----4-:R-:W-:Y:S01]  /*2d360*/  STL.64 [R1+0x10d0], R26 ;  /* 0x0010d01a01007387 */ /* 0x010fe20000100a00 */
[----:B---3--:R0:W-:Y:S03]  /*2d370*/  STL.64 [R1+0x10c8], R24 ;  /* 0x0010c81801007387 */ /* 0x0081e60000100a00 */
[----:B0-----:R-:W3:Y:S01]  /*2d380*/  LDL.LU R24, [R1+0x1f0] ;  /* 0x0001f00001187983 */ /* 0x001ee20000300800 */
[----:B------:R-:W3:Y:S02]  /*2d390*/  LDL.LU R25, [R1+0x1f4] ;  /* 0x0001f40001197983 */ /* 0x000ee40000300800 */
[----:B------:R-:W4:Y:S02]  /*2d3a0*/  LDL.LU R26, [R1+0x1f8] ;  /* 0x0001f800011a7983 */ /* 0x000f240000300800 */
[----:B------:R-:W4:Y:S02]  /*2d3b0*/  LDL.LU R27, [R1+0x1fc] ;  /* 0x0001fc00011b7983 */ /* 0x000f240000300800 */
[----:B----4-:R-:W-:Y:S01]  /*2d3c0*/  STL.64 [R1+0x10f8], R26 ;  /* 0x0010f81a01007387 */ /* 0x010fe20000100a00 */
[----:B---3--:R0:W-:Y:S03]  /*2d3d0*/  STL.64 [R1+0x10f0], R24 ;  /* 0x0010f01801007387 */ /* 0x0081e60000100a00 */
[----:B0-----:R-:W3:Y:S01]  /*2d3e0*/  LDL.LU R24, [R1+0x210] ;  /* 0x0002100001187983 */ /* 0x001ee20000300800 */
[----:B------:R-:W3:Y:S02]  /*2d3f0*/  LDL.LU R25, [R1+0x214] ;  /* 0x0002140001197983 */ /* 0x000ee40000300800 */
[----:B------:R-:W3:Y:S02]  /*2d400*/  LDL.LU R26, [R1+0x218] ;  /* 0x00021800011a7983 */ /* 0x000ee40000300800 */
[----:B------:R-:W3:Y:S01]  /*2d410*/  LDL.LU R27, [R1+0x21c] ;  /* 0x00021c00011b7983 */ /* 0x000ee20000300800 */
[----:B------:R-:W-:Y:S01]  /*2d420*/  STL [R1+0x1028], R19 ;  /* 0x0010281301007387 */ /* 0x000fe20000100800 */
[----:B------:R0:W-:Y:S02]  /*2d430*/  STL.64 [R1+0x250], R8 ;  /* 0x0002500801007387 */ /* 0x0001e40000100a00 */
[----:B------:R1:W-:Y:S01]  /*2d440*/  STL.64 [R1+0x258], R10 ;  /* 0x0002580a01007387 */ /* 0x0003e20000100a00 */
[----:B0-----:R-:W4:Y:S01]  /*2d450*/  LDL.LU.64 R8, [R1+0x1148] ;  /* 0x0011480001087983 */ /* 0x001f220000300a00 */
[----:B-1----:R-:W-:Y:S01]  /*2d460*/  MOV R11, R20 ;  /* 0x00000014000b7202 */ /* 0x002fe20000000f00 */
[----:B------:R-:W-:-:S02]  /*2d470*/  IMAD.MOV.U32 R10, RZ, RZ, R21 ;  /* 0x000000ffff0a7224 */ /* 0x000fc400078e0015 */
[----:B------:R-:W2:Y:S02]  /*2d480*/  LDL.LU.64 R20, [R1+0x1140] ;  /* 0x0011400001147983 */ /* 0x000ea40000300a00 */
[C---:B--2---:R-:W-:Y:S01]  /*2d490*/  HMMA.16816.F32.BF16 R12, R4.reuse, R20, R12 ;  /* 0x00000014040c723c */ /* 0x044fe2000004180c */
[----:B------:R-:W-:Y:S11]  /*2d4a0*/  MOV R19, R21 ;  /* 0x0000001500137202 */ /* 0x000ff60000000f00 */
[----:B------:R-:W-:Y:S11]  /*2d4b0*/  @!UPT UIADD3 URZ, URZ, URZ, URZ ;  /* 0x0000003f3f3ff290 */ /* 0x000ff6000fffe03f */
[----:B------:R-:W-:Y:S01]  /*2d4c0*/  STL.64 [R1+0x240], R12 ;  /* 0x0002400c01007387 */ /* 0x000fe20000100a00 */
[----:B------:R0:W-:Y:S03]  /*2d4d0*/  STL.64 [R1+0x248], R14 ;  /* 0x0002480e01007387 */ /* 0x0001e60000100a00 */
[----:B0-----:R-:W2:Y:S01]  /*2d4e0*/  LDL.LU.64 R14, [R1+0x1138] ;  /* 0x00113800010e7983 */ /* 0x001ea20000300a00 */
[----:B------:R-:W2:Y:S02]  /*2d4f0*/  LDL.LU.64 R12, [R1+0x1130] ;  /* 0x00113000010c7983 */ /* 0x000ea40000300a00 */
[----:B------:R-:W4:Y:S02]  /*2d500*/  LDL.LU.64 R22, [R1+0x1128] ;  /* 0x0011280001167983 */ /* 0x000f240000300a00 */
[----:B------:R-:W4:Y:S01]  /*2d510*/  LDL.LU.64 R20, [R1+0x1120] ;  /* 0x0011200001147983 */ /* 0x000f220000300a00 */
[----:B------:R-:W-:Y:S01]  /*2d520*/  STL [R1+0x1038], R19 ;  /* 0x0010381301007387 */ /* 0x000fe20000100800 */
[C---:B----4-:R-:W-:Y:S11]  /*2d530*/  HMMA.16816.F32.BF16 R20, R4.reuse, R8, R20 ;  /* 0x000000080414723c */ /* 0x050ff60000041814 */
[----:B------:R-:W-:Y:S11]  /*2d540*/  @!UPT UIADD3 URZ, URZ, URZ, URZ ;  /* 0x0000003f3f3ff290 */ /* 0x000ff6000fffe03f */
[----:B------:R-:W-:Y:S01]  /*2d550*/  @!UPT UIADD3 URZ, URZ, URZ, URZ ;  /* 0x0000003f3f3ff290 */ /* 0x000fe2000fffe03f */
[----:B------:R0:W-:Y:S01]  /*2d560*/  STL.64 [R1+0x230], R20 ;  /* 0x0002301401007387 */ /* 0x0001e20000100a00 */
[----:B------:R-:W-:Y:S03]  /*2d570*/  STL.64 [R1+0x238], R22 ;  /* 0x0002381601007387 */ /* 0x000fe60000100a00 */
[----:B0-----:R-:W2:Y:S01]  /*2d580*/  LDL.LU.64 R20, [R1+0x1118] ;  /* 0x0011180001147983 */ /* 0x001ea20000300a00 */
[----:B------:R0:W-:Y:S02]  /*2d590*/  STL.64 [R1+0xfe0], R8 ;  /* 0x000fe00801007387 */ /* 0x0001e40000100a00 */
[----:B------:R-:W-:Y:S01]  /*2d5a0*/  STL.64 [R1+0x1030], R10 ;  /* 0x0010300a01007387 */ /* 0x000fe20000100a00 */
[----:B0-----:R-:W-:Y:S02]  /*2d5b0*/  MOV R8, R29 ;  /* 0x0000001d00087202 */ /* 0x001fe40000000f00 */
[----:B------:R-:W4:Y:S01]  /*2d5c0*/  LDL.LU R29, [R1+0x1110] ;  /* 0x00111000011d7983 */ /* 0x000f220000300800 */
[----:B--2---:R-:W-:Y:S01]  /*2d5d0*/  HMMA.16816.F32.BF16 R12, R4, R20, R12 ;  /* 0x00000014040c723c */ /* 0x004fe2000004180c */
[----:B------:R-:W-:-:S02]  /*2d5e0*/  MOV R19, R21 ;  /* 0x0000001500137202 */ /* 0x000fc40000000f00 */
[----:B------:R-:W2:Y:S11]  /*2d5f0*/  LDL.LU.64 R20, [R1+0x1108] ;  /* 0x0011080001147983 */ /* 0x000eb60000300a00 */
[----:B------:R-:W-:Y:S09]  /*2d600*/  @!UPT UIADD3 URZ, URZ, URZ, URZ ;  /* 0x0000003f3f3ff290 */ /* 0x000ff2000fffe03f */
[----:B------:R0:W-:Y:S04]  /*2d610*/  STL.64 [R1+0x220], R12 ;  /* 0x0002200c01007387 */ /* 0x0001e80000100a00 */
[----:B0-----:R-:W3:Y:S01]  /*2d620*/  LDL.LU.64 R12, [R1+0x1100] ;  /* 0x00110000010c7983 */ /* 0x001ee20000300a00 */
[----:B------:R-:W-:Y:S01]  /*2d630*/  IMAD.MOV.U32 R23, RZ, RZ, R15 ;  /* 0x000000ffff177224 */ /* 0x000fe200078e000f */
[----:B------:R-:W-:-:S04]  /*2d640*/  MOV R22, R14 ;  /* 0x0000000e00167202 */ /* 0x000fc80000000f00 */
[----:B------:R0:W-:Y:S01]  /*2d650*/  STL [R1+0xe70], R23 ;  /* 0x000e701701007387 */ /* 0x0001e20000100800 */
[----:B------:R1:W-:Y:S01]  /*2d660*/  STL [R1+0xe60], R22 ;  /* 0x000e601601007387 */ /* 0x0003e20000100800 */
[----:B---3--:R-:W-:Y:S01]  /*2d670*/  HMMA.16816.F32.BF16 R24, R4, R12, R24 ;  /* 0x0000000c0418723c */ /* 0x008fe20000041818 */
[----:B0-----:R-:W-:Y:S02]  /*2d680*/  MOV R23, R12 ;  /* 0x0000000c00177202 */ /* 0x001fe40000000f00 */
[----:B-1----:R-:W-:Y:S11]  /*2d690*/  MOV R22, R13 ;  /* 0x0000000d00167202 */ /* 0x002ff60000000f00 */
[----:B------:R-:W-:Y:S09]  /*2d6a0*/  @!UPT UIADD3 URZ, URZ, URZ, URZ ;  /* 0x0000003f3f3ff290 */ /* 0x000ff2000fffe03f */
[----:B------:R-:W-:Y:S01]  /*2d6b0*/  STL.64 [R1+0x210], R24 ;  /* 0x0002101801007387 */ /* 0x000fe20000100a00 */
[----:B------:R0:W-:Y:S03]  /*2d6c0*/  STL.64 [R1+0x218], R26 ;  /* 0x0002181a01007387 */ /* 0x0001e60000100a00 */
[----:B0-----:R-:W3:Y:S01]  /*2d6d0*/  LDL.LU.64 R26, [R1+0x10f8] ;  /* 0x0010f800011a7983 */ /* 0x001ee20000300a00 */
[----:B------:R-:W3:Y:S02]  /*2d6e0*/  LDL.LU.64 R24, [R1+0x10f0] ;  /* 0x0010f00001187983 */ /* 0x000ee40000300a00 */
[----:B------:R-:W5:Y:S02]  /*2d6f0*/  LDL.LU.64 R14, [R1+0x10e8] ;  /* 0x0010e800010e7983 */ /* 0x000f640000300a00 */
[----:B------:R-:W5:Y:S02]  /*2d700*/  LDL.LU.64 R12, [R1+0x10e0] ;  /* 0x0010e000010c7983 */ /* 0x000f640000300a00 */
[----:B------:R-:W-:-:S02]  /*2d710*/  IMAD.MOV.U32 R9, RZ, RZ, R0 ;  /* 0x000000ffff097224 */ /* 0x000fc400078e0000 */
[----:B------:R-:W2:Y:S05]  /*2d720*/  LDL.LU R0, [R1+0x550] ;  /* 0x0005500001007983 */ /* 0x000eaa0000300800 */
[C---:B-----5:R-:W-:Y:S01]  /*2d730*/  HMMA.16816.F32.BF16 R8, R4.reuse, R8, R12 ;  /* 0x000000080408723c */ /* 0x060fe2000004180c */
[----:B------:R-:W3:Y:S11]  /*2d740*/  LDL.LU.64 R12, [R1+0x10d8] ;  /* 0x0010d800010c7983 */ /* 0x000ef60000300a00 */
[----:B------:R-:W-:Y:S11]  /*2d750*/  @!UPT UIADD3 URZ, URZ, URZ, URZ ;  /* 0x0000003f3f3ff290 */ /* 0x000ff6000fffe03f */
[----:B------:R0:W-:Y:S01]  /*2d760*/  STL.64 [R1+0x200], R8 ;  /* 0x0002000801007387 */ /* 0x0001e20000100a00 */
[----:B------:R-:W-:Y:S03]  /*2d770*/  STL.64 [R1+0x208], R10 ;  /* 0x0002080a01007387 */ /* 0x000fe60000100a00 */
[----:B0-----:R-:W5:Y:S01]  /*2d780*/  LDL.LU R9, [R1+0x554] ;  /* 0x0005540001097983 */ /* 0x001f620000300800 */
[C---:B---3--:R-:W-:Y:S11]  /*2d790*/  HMMA.16816.F32.BF16 R24, R4.reuse, R12, R24 ;  /* 0x0000000c0418723c */ /* 0x048ff60000041818 */
[----:B------:R-:W-:Y:S11]  /*2d7a0*/  @!UPT UIADD3 URZ, URZ, URZ, URZ ;  /* 0x0000003f3f3ff290 */ /* 0x000ff6000fffe03f */
[----:B------:R-:W-:Y:S01]  /*2d7b0*/  @!UPT UIADD3 URZ, URZ, URZ, URZ ;  /* 0x0000003f3f3ff290 */ /* 0x000fe2000fffe03f */
[----:B------:R-:W-:Y:S01]  /*2d7c0*/  STL.64 [R1+0x1f0], R24 ;  /* 0x0001f01801007387 */ /* 0x000fe20000100a00 */
[----:B------:R0:W-:Y:S03]  /*2d7d0*/  STL.64 [R1+0x1f8], R26 ;  /* 0x0001f81a01007387 */ /* 0x0001e60000100a00 */
[----:B0-----:R-:W3:Y:S01]  /*2d7e0*/  LDL.LU.64 R26, [R1+0x10d0] ;  /* 0x0010d000011a7983 */ /* 0x001ee20000300a00 */
[----:B------:R-:W3:Y:S02]  /*2d7f0*/  LDL.LU.64 R24, [R1+0x10c8] ;  /* 0x0010c80001187983 */ /* 0x000ee40000300a00 */
[----:B------:R-:W2:Y:S01]  /*2d800*/  LDL.LU R11, [R1+0x540] ;  /* 0x00054000010b7983 */ /* 0x000ea20000300800 */
[C---:B---3--:R-:W-:Y:S11]  /*2d810*/  HMMA.16816.F32.BF16 R24, R4.reuse, R16, R24 ;  /* 0x000000100418723c */ /* 0x048ff60000041818 */
[----:B------:R-:W-:Y:S11]  /*2d820*/  @!UPT UIADD3 URZ, URZ, URZ, URZ ;  /* 0x0000003f3f3ff290 */ /* 0x000ff6000fffe03f */
[----:B------:R-:W-:Y:S01]  /*2d830*/  @!UPT UIADD3 URZ, URZ, URZ, URZ ;  /* 0x0000003f3f3ff290 */ /* 0x000fe2000fffe03f */
[----:B------:R-:W-:Y:S01]  /*2d840*/  STL.64 [R1+0x1e0], R24 ;  /* 0x0001e01801007387 */ /* 0x000fe20000100a00 */
[----:B------:R0:W-:Y:S02]  /*2d850*/  STL [R1+0x1ec], R27 ;  /* 0x0001ec1b01007387 */ /* 0x0001e40000100800 */
[----:B------:R-:W-:Y:S02]  /*2d860*/  IMAD.MOV.U32 R14, RZ, RZ, R26 ;  /* 0x000000ffff0e7224 */ /* 0x000fe400078e001a */
[----:B0-----:R-:W2:Y:S01]  /*2d870*/  LDL.LU.64 R26, [R1+0x10c0] ;  /* 0x0010c000011a7983 */ /* 0x001ea20000300a00 */
[----:B------:R-:W2:Y:S02]  /*2d880*/  LDL.LU.64 R24, [R1+0x10b8] ;  /* 0x0010b80001187983 */ /* 0x000ea40000300a00 */
[----:B------:R-:W3:Y:S02]  /*2d890*/  LDL.LU R8, [R1+0x544] ;  /* 0x0005440001087983 */ /* 0x000ee40000300800 */
[----:B------:R-:W-:Y:S01]  /*2d8a0*/  STL [R1+0xf70], R16 ;  /* 0x000f701001007387 */ /* 0x000fe20000100800 */
[----:B------:R-:W-:Y:S01]  /*2d8b0*/  STL [R1+0xf6c], R17 ;  /* 0x000f6c1101007387 */ /* 0x000fe20000100800 */
[----:B------:R-:W-:Y:S01]  /*2d8c0*/  STL [R1+0xe10], R14 ;  /* 0x000e100e01007387 */ /* 0x000fe20000100800 */
[----:B--2---:R-:W-:Y:S11]  /*2d8d0*/  HMMA.16816.F32.BF16 R24, R4, R20, R24 ;  /* 0x000000140418723c */ /* 0x004ff60000041818 */
[----:B------:R-:W-:Y:S11]  /*2d8e0*/  @!UPT UIADD3 URZ, URZ, URZ, URZ ;  /* 0x0000003f3f3ff290 */ /* 0x000ff6000fffe03f */
[----:B------:R-:W-:Y:S01]  /*2d8f0*/  @!UPT UIADD3 URZ, URZ, URZ, URZ ;  /* 0x0000003f3f3ff290 */ /* 0x000fe2000fffe03f */
[----:B------:R-:W-:Y:S01]  /*2d900*/  STL.64 [R1+0x1d0], R24 ;  /* 0x0001d01801007387 */ /* 0x000fe20000100a00 */
[----:B------:R0:W-:Y:S03]  /*2d910*/  STL.64 [R1+0x1d8], R26 ;  /* 0x0001d81a01007387 */ /* 0x0001e60000100a00 */
[----:B0-----:R-:W2:Y:S01]  /*2d920*/  LDL.LU.64 R26, [R1+0x10b0] ;  /* 0x0010b000011a7983 */ /* 0x001ea20000300a00 */
[----:B------:R-:W2:Y:S02]  /*2d930*/  LDL.LU.64 R24, [R1+0x10a8] ;  /* 0x0010a80001187983 */ /* 0x000ea40000300a00 */
[----:B------:R-:W2:Y:S02]  /*2d940*/  LDL.LU R15, [R1+0x558] ;  /* 0x00055800010f7983 */ /* 0x000ea40000300800 */
[----:B------:R0:W-:Y:S01]  /*2d950*/  STL [R1+0xf4c], R20 ;  /* 0x000f4c1401007387 */ /* 0x0001e20000100800 */
[----:B------:R1:W-:Y:S01]  /*2d960*/  STL [R1+0xf48], R21 ;  /* 0x000f481501007387 */ /* 0x0003e20000100800 */
[----:B------:R4:W-:Y:S03]  /*2d970*/  STL.64 [R1+0x1040], R22 ;  /* 0x0010401601007387 */ /* 0x0009e60000100a00 */
[----:B0-----:R-:W2:Y:S01]  /*2d980*/  LDL.LU R20, [R1+0x1c0] ;  /* 0x0001c00001147983 */ /* 0x001ea20000300800 */
[----:B-1----:R-:W2:Y:S01]  /*2d990*/  LDL.LU R21, [R1+0x1c4] ;  /* 0x0001c40001157983 */ /* 0x002ea20000300800 */
[----:B----4-:R-:W-:-:S02]  /*2d9a0*/  MOV R22, R29 ;  /* 0x0000001d00167202 */ /* 0x010fc40000000f00 */
[----:B------:R-:W-:Y:S01]  /*2d9b0*/  MOV R23, R28 ;  /* 0x0000001c00177202 */ /* 0x000fe20000000f00 */
[----:B------:R-:W4:Y:S01]  /*2d9c0*/  LDL.LU R29, [R1+0x10a0] ;  /* 0x0010a000011d7983 */ /* 0x000f220000300800 */
[----:B------:R-:W3:Y:S02]  /*2d9d0*/  LDL.LU R28, [R1+0x109c] ;  /* 0x00109c00011c7983 */ /* 0x000ee40000300800 */
[----:B------:R-:W3:Y:S03]  /*2d9e0*/  LDL.LU R18, [R1+0x55c] ;  /* 0x00055c0001127983 */ /* 0x000ee60000300800 */
[----:B--2---:R-:W-:Y:S01]  /*2d9f0*/  HMMA.16816.F32.BF16 R20, R4, R24, R20 ;  /* 0x000000180414723c */ /* 0x004fe20000041814 */
[----:B------:R-:W2:Y:S11]  /*2da00*/  LDL.LU R7, [R1+0x548] ;  /* 0x0005480001077983 */ /* 0x000eb60000300800 */
[----:B------:R-:W-:Y:S11]  /*2da10*/  @!UPT UIADD3 URZ, URZ, URZ, URZ ;  /* 0x0000003f3f3ff290 */ /* 0x000ff6000fffe03f */
[----:B------:R-:W-:Y:S01]  /*2da20*/  STL.64 [R1+0x1c0], R20 ;  /* 0x0001c01401007387 */ /* 0x000fe20000100a00 */
[----:B------:R0:W-:Y:S02]  /*2da30*/  STL.64 [R1+0x1c8], R22 ;  /* 0x0001c81601007387 */ /* 0x0001e40000100a00 */
[----:B------:R-:W2:Y:S02]  /*2da40*/  LDL.LU R14, [R1+0x54c] ;  /* 0x00054c00010e7983 */ /* 0x000ea40000300800 */
[----:B------:R-:W2:Y:S01]  /*2da50*/  LDL.LU R4, [R1+0x780] ;  /* 0x0007800001047983 */ /* 0x000ea20000300800 */
[----:B0-----:R-:W2:Y:S01]  /*2da60*/  LDL.LU R22, [R1+0x6b0] ;  /* 0x0006b00001167983 */ /* 0x001ea20000300800 */
[----:B------:R-:W2:Y:S02]  /*2da70*/  LDL.LU R23, [R1+0x7d4] ;  /* 0x0007d40001177983 */ /* 0x000ea40000300800 */
[----:B------:R-:W2:Y:S02]  /*2da80*/  LDL.LU R21, [R1+0xd0] ;  /* 0x0000d00001157983 */ /* 0x000ea40000300800 */
[----:B------:R-:W2:Y:S02]  /*2da90*/  LDL.LU R20, [R1+0x7d0] ;  /* 0x0007d00001147983 */ /* 0x000ea40000300800 */
[----:B---3--:R-:W-:Y:S01]  /*2daa0*/  FFMA R0, R0, c[0x0][0x188], -R28 ;  /* 0x0000620000007a23 */ /* 0x008fe2000000081c */
[----:B------:R-:W3:Y:S01]  /*2dab0*/  LDL.LU R17, [R1+0x770] ;  /* 0x0007700001117983 */ /* 0x000ee20000300800 */
[----:B------:R-:W3:Y:S02]  /*2dac0*/  LDL.LU R16, [R1+0x660] ;  /* 0x0006600001107983 */ /* 0x000ee40000300800 */
[----:B------:R-:W-:-:S02]  /*2dad0*/  FMUL R3, R0, 1.4426950216293334961 ;  /* 0x3fb8aa3b00037820 */ /* 0x000fc40000400000 */
[--C-:B-----5:R-:W-:Y:S02]  /*2dae0*/  FFMA R0, R9, c[0x0][0x188], -R28.reuse ;  /* 0x0000620009007a23 */ /* 0x120fe4000000081c */
[----:B------:R0:W1:Y:S02]  /*2daf0*/  MUFU.EX2 R9, R3 ;  /* 0x0000000300097308 */ /* 0x0000640000000800 */
[----:B0-----:R-:W-:Y:S02]  /*2db00*/  FMUL R3, R0, 1.4426950216293334961 ;  /* 0x3fb8aa3b00037820 */ /* 0x001fe40000400000 */
[----:B------:R-:W-:-:S04]  /*2db10*/  FFMA R0, R11, c[0x0][0x188], -R28 ;  /* 0x000062000b007a23 */ /* 0x000fc8000000081c */
[----:B------:R0:W5:Y:S02]  /*2db20*/  MUFU.EX2 R10, R3 ;  /* 0x00000003000a7308 */ /* 0x0001640000000800 */
[----:B0-----:R-:W-:Y:S02]  /*2db30*/  FMUL R3, R0, 1.4426950216293334961 ;  /* 0x3fb8aa3b00037820 */ /* 0x001fe40000400000 */
[----:B------:R-:W-:-:S04]  /*2db40*/  FFMA R0, R8, c[0x0][0x188], -R28 ;  /* 0x0000620008007a23 */ /* 0x000fc8000000081c */
[----:B------:R0:W1:Y:S02]  /*2db50*/  MUFU.EX2 R8, R3 ;  /* 0x0000000300087308 */ /* 0x0000640000000800 */
[----:B0-----:R-:W-:Y:S02]  /*2db60*/  FMUL R3, R0, 1.4426950216293334961 ;  /* 0x3fb8aa3b00037820 */ /* 0x001fe40000400000 */
[----:B----4-:R-:W-:-:S04]  /*2db70*/  FFMA R0, R15, c[0x0][0x188], -R29 ;  /* 0x000062000f007a23 */ /* 0x010fc8000000081d */
[----:B------:R0:W-:Y:S02]  /*2db80*/  MUFU.EX2 R15, R3 ;  /* 0x00000003000f7308 */ /* 0x0001e40000000800 */
[----:B0-----:R-:W-:Y:S02]  /*2db90*/  FMUL R3, R0, 1.4426950216293334961 ;  /* 0x3fb8aa3b00037820 */ /* 0x001fe40000400000 */
[----:B------:R-:W-:-:S04]  /*2dba0*/  FFMA R0, R18, c[0x0][0x188], -R29 ;  /* 0x0000620012007a23 */ /* 0x000fc8000000081d */
[----:B------:R0:W4:Y:S02]  /*2dbb0*/  MUFU.EX2 R5, R3 ;  /* 0x0000000300057308 */ /* 0x0001240000000800 */
[----:B0-----:R-:W-:-:S06]  /*2dbc0*/  FMUL R3, R0, 1.4426950216293334961 ;  /* 0x3fb8aa3b00037820 */ /* 0x001fcc0000400000 */
[----:B------:R-:W0:Y:S01]  /*2dbd0*/  MUFU.EX2 R6, R3 ;  /* 0x0000000300067308 */ /* 0x000e220000000800 */
[----:B------:R1:W-:Y:S04]  /*2dbe0*/  STL [R1+0xf54], R24 ;  /* 0x000f541801007387 */ /* 0x0003e80000100800 */
[----:B-1----:R-:W3:Y:S01]  /*2dbf0*/  LDL.LU R24, [R1+0xd8] ;  /* 0x0000d80001187983 */ /* 0x002ee20000300800 */
[----:B------:R1:W-:Y:S03]  /*2dc00*/  STL [R1+0xf50], R25 ;  /* 0x000f501901007387 */ /* 0x0003e60000100800 */
[----:B-1----:R-:W3:Y:S01]  /*2dc10*/  LDL.LU R25, [R1+0xd4] ;  /* 0x0000d40001197983 */ /* 0x002ee20000300800 */
[----:B------:R-:W-:Y:S02]  /*2dc20*/  STL [R1+0x2cc], R9 ;  /* 0x0002cc0901007387 */ /* 0x000fe40000100800 */
[----:B-----5:R-:W-:Y:S02]  /*2dc30*/  STL [R1+0x2d0], R10 ;  /* 0x0002d00a01007387 */ /* 0x020fe40000100800 */
[----:B------:R-:W-:Y:S01]  /*2dc40*/  STL [R1+0x2d4], R8 ;  /* 0x0002d40801007387 */ /* 0x000fe20000100800 */
[----:B------:R-:W5:Y:S01]  /*2dc50*/  LDL.LU R11, [R1+0x5b8] ;  /* 0x0005b800010b7983 */ /* 0x000f620000300800 */
[----:B------:R-:W5:Y:S02]  /*2dc60*/  LDL.LU R18, [R1+0x5b4] ;  /* 0x0005b40001127983 */ /* 0x000f640000300800 */
[----:B----4-:R-:W-:Y:S02]  /*2dc70*/  STL [R1+0x2c0], R5 ;  /* 0x0002c00501007387 */ /* 0x010fe40000100800 */
[----:B0-----:R-:W-:Y:S02]  /*2dc80*/  STL [R1+0x2c4], R6 ;  /* 0x0002c40601007387 */ /* 0x001fe40000100800 */
[----:B--2---:R-:W-:-:S04]  /*2dc90*/  FFMA R0, R7, c[0x0][0x188], -R29 ;  /* 0x0000620007007a23 */ /* 0x004fc8000000081d */
[----:B------:R-:W-:Y:S02]  /*2dca0*/  FMUL R3, R0, 1.4426950216293334961 ;  /* 0x3fb8aa3b00037820 */ /* 0x000fe40000400000 */
[----:B------:R-:W-:-:S04]  /*2dcb0*/  FFMA R0, R14, c[0x0][0x188], -R29 ;  /* 0x000062000e007a23 */ /* 0x000fc8000000081d */
[----:B------:R-:W-:-:S04]  /*2dcc0*/  FMUL R0, R0, 1.4426950216293334961 ;  /* 0x3fb8aa3b00007820 */ /* 0x000fc80000400000 */
[----:B------:R0:W1:Y:S02]  /*2dcd0*/  MUFU.EX2 R7, R0 ;  /* 0x0000000000077308 */ /* 0x0000640000000800 */
[----:B0-----:R-:W-:Y:S01]  /*2dce0*/  FADD R0, R20, R21 ;  /* 0x0000001514007221 */ /* 0x001fe20000000000 */
[----:B-1----:R-:W-:Y:S01]  /*2dcf0*/  STL [R1+0x2d8], R7 ;  /* 0x0002d80701007387 */ /* 0x002fe20000100800 */
[----:B------:R-:W2:Y:S02]  /*2dd00*/  LDL.LU R20, [R1+0x80] ;  /* 0x0000800001147983 */ /* 0x000ea40000300800 */
[----:B------:R-:W2:Y:S02]  /*2dd10*/  LDL.LU R21, [R1+0x84] ;  /* 0x0000840001157983 */ /* 0x000ea40000300800 */
[----:B---3--:R-:W-:-:S04]  /*2dd20*/  FADD R4, R4, R25 ;  /* 0x0000001904047221 */ /* 0x008fc80000000000 */
[----:B------:R-:W-:Y:S01]  /*2dd30*/  FADD R25, R17, R4 ;  /* 0x0000000411197221 */ /* 0x000fe20000000000 */
[----:B--2---:R0:W-:Y:S02]  /*2dd40*/  STL.64 [R1+0x1058], R20 ;  /* 0x0010581401007387 */ /* 0x0041e40000100a00 */
[----:B0-----:R-:W-:Y:S01]  /*2dd50*/  IMAD.MOV.U32 R20, RZ, RZ, R27 ;  /* 0x000000ffff147224 */ /* 0x001fe200078e001b */
[----:B------:R-:W-:Y:S01]  /*2dd60*/  MOV R21, R26 ;  /* 0x0000001a00157202 */ /* 0x000fe20000000f00 */
[----:B------:R-:W2:Y:S01]  /*2dd70*/  LDL.LU R27, [R1+0x1098] ;  /* 0x00109800011b7983 */ /* 0x000ea20000300800 */
[----:B------:R-:W3:Y:S03]  /*2dd80*/  LDL.LU R26, [R1+0x1094] ;  /* 0x00109400011a7983 */ /* 0x000ee60000300800 */
[----:B------:R0:W-:Y:S01]  /*2dd90*/  STL.64 [R1+0x1070], R20 ;  /* 0x0010701401007387 */ /* 0x0001e20000100a00 */
[----:B------:R1:W-:Y:S03]  /*2dda0*/  STL [R1+0x1090], R25 ;  /* 0x0010901901007387 */ /* 0x0003e60000100800 */
[----:B0-----:R-:W4:Y:S01]  /*2ddb0*/  LDL.LU R20, [R1+0xa0] ;  /* 0x0000a00001147983 */ /* 0x001f220000300800 */
[----:B------:R-:W4:Y:S01]  /*2ddc0*/  LDL.LU R21, [R1+0xa4] ;  /* 0x0000a40001157983 */ /* 0x000f220000300800 */
[----:B------:R0:W1:Y:S01]  /*2ddd0*/  MUFU.EX2 R14, R3 ;  /* 0x00000003000e7308 */ /* 0x0000620000000800 */
[----:B------:R-:W-:-:S02]  /*2dde0*/  FADD R2, R23, R2 ;  /* 0x0000000217027221 */ /* 0x000fc40000000000 */
[----:B0-----:R-:W-:-:S04]  /*2ddf0*/  FADD R3, R22, R24 ;  /* 0x0000001816037221 */ /* 0x001fc80000000000 */
[----:B------:R-:W-:Y:S02]  /*2de00*/  FADD R3, R16, R3 ;  /* 0x0000000310037221 */ /* 0x000fe40000000000 */
[----:B-----5:R-:W-:Y:S02]  /*2de10*/  FADD R16, R11, R2 ;  /* 0x000000020b107221 */ /* 0x020fe40000000000 */
[----:B------:R-:W-:Y:S01]  /*2de20*/  FADD R17, R18, R0 ;  /* 0x0000000012117221 */ /* 0x000fe20000000000 */
[----:B----4-:R3:W-:Y:S01]  /*2de30*/  STL.64 [R1+0x1088], R20 ;  /* 0x0010881401007387 */ /* 0x0107e20000100a00 */
[----:B------:R-:W-:Y:S02]  /*2de40*/  STL [R1+0xd4], R3 ;  /* 0x0000d40301007387 */ /* 0x000fe40000100800 */
[----:B------:R-:W4:Y:S02]  /*2de50*/  LDL.LU R24, [R1+0x1b0] ;  /* 0x0001b00001187983 */ /* 0x000f240000300800 */
[----:B-1----:R-:W4:Y:S02]  /*2de60*/  LDL.LU R25, [R1+0x1b4] ;  /* 0x0001b40001197983 */ /* 0x002f240000300800 */
[----:B---3--:R-:W-:Y:S01]  /*2de70*/  IMAD.MOV.U32 R21, RZ, RZ, R26 ;  /* 0x000000ffff157224 */ /* 0x008fe200078e001a */
[----:B--2---:R-:W-:Y:S01]  /*2de80*/  MOV R20, R27 ;  /* 0x0000001b00147202 */ /* 0x004fe20000000f00 */
[----:B------:R-:W4:Y:S01]  /*2de90*/  LDL.LU R26, [R1+0x1b8] ;  /* 0x0001b800011a7983 */ /* 0x000f220000300800 */
[----:B------:R-:W4:Y:S02]  /*2dea0*/  LDL.LU R27, [R1+0x1bc] ;  /* 0x0001bc00011b7983 */ /* 0x000f240000300800 */
[----:B------:R-:W-:Y:S02]  /*2deb0*/  STL [R1+0x1068], R19 ;  /* 0x0010681301007387 */ /* 0x000fe40000100800 */
[----:B------:R0:W-:Y:S02]  /*2dec0*/  STL.64 [R1+0x1060], R16 ;  /* 0x0010601001007387 */ /* 0x0001e40000100a00 */
[----:B0-----:R-:W2:Y:S01]  /*2ded0*/  LDL.LU R16, [R1+0x190] ;  /* 0x0001900001107983 */ /* 0x001ea20000300800 */
[----:B------:R-:W2:Y:S02]  /*2dee0*/  LDL.LU R17, [R1+0x194] ;  /* 0x0001940001117983 */ /* 0x000ea40000300800 */
[----:B------:R-:W3:Y:S02]  /*2def0*/  LDL.LU R18, [R1+0x198] ;  /* 0x0001980001127983 */ /* 0x000ee40000300800 */
[----:B------:R-:W3:Y:S01]  /*2df00*/  LDL.LU R19, [R1+0x19c] ;  /* 0x00019c0001137983 */ /* 0x000ee20000300800 */
[----:B------:R-:W-:Y:S01]  /*2df10*/  F2FP.BF16.PACK_AB R5, R6, R5 ;  /* 0x000000050605723e */ /* 0x000fe200000010ff */
[----:B------:R-:W-:Y:S01]  /*2df20*/  F2FP.BF16.PACK_AB R6, R15, R8 ;  /* 0x000000080f06723e */ /* 0x000fe200000010ff */
[----:B------:R-:W-:-:S02]  /*2df30*/  F2FP.BF16.PACK_AB R4, R10, R9 ;  /* 0x000000090a04723e */ /* 0x000fc400000010ff */
[----:B------:R-:W-:Y:S01]  /*2df40*/  F2FP.BF16.PACK_AB R7, R7, R14 ;  /* 0x0000000e0707723e */ /* 0x000fe200000010ff */
[----:B---3--:R-:W-:Y:S01]  /*2df50*/  STL.64 [R1+0x1080], R18 ;  /* 0x0010801201007387 */ /* 0x008fe20000100a00 */
[----:B--2---:R0:W-:Y:S03]  /*2df60*/  STL.64 [R1+0x1078], R16 ;  /* 0x0010781001007387 */ /* 0x0041e60000100a00 */
[----:B0-----:R-:W2:Y:S01]  /*2df70*/  LDL.LU R16, [R1+0x1a0] ;  /* 0x0001a00001107983 */ /* 0x001ea20000300800 */
[----:B------:R-:W2:Y:S02]  /*2df80*/  LDL.LU R17, [R1+0x1a4] ;  /* 0x0001a40001117983 */ /* 0x000ea40000300800 */
[----:B------:R-:W2:Y:S02]  /*2df90*/  LDL.LU R18, [R1+0x1a8] ;  /* 0x0001a80001127983 */ /* 0x000ea40000300800 */
[----:B------:R-:W2:Y:S01]  /*2dfa0*/  LDL.LU R19, [R1+0x1ac] ;  /* 0x0001ac0001137983 */ /* 0x000ea20000300800 */
[----:B------:R-:W-:Y:S01]  /*2dfb0*/  STL [R1+0xe14], R15 ;  /* 0x000e140f01007387 */ /* 0x000fe20000100800 */
[----:B------:R-:W3:Y:S02]  /*2dfc0*/  LDL.LU R8, [R1+0x170] ;  /* 0x0001700001087983 */ /* 0x000ee40000300800 */
[----:B------:R-:W3:Y:S02]  /*2dfd0*/  LDL.LU R9, [R1+0x174] ;  /* 0x0001740001097983 */ /* 0x000ee40000300800 */
[----:B------:R-:W5:Y:S01]  /*2dfe0*/  LDL.LU R10, [R1+0x178] ;  /* 0x00017800010a7983 */ /* 0x000f620000300800 */
[----:B------:R-:W5:Y:S01]  /*2dff0*/  LDL.LU R11, [R1+0x17c] ;  /* 0x00017c00010b7983 */ /* 0x000f620000300800 */
[C---:B----4-:R-:W-:Y:S11]  /*2e000*/  HMMA.16816.F32.BF16 R20, R4.reuse, R20, R24 ;  /* 0x000000140414723c */ /* 0x050ff60000041818 */
[----:B------:R-:W-:Y:S11]  /*2e010*/  @!UPT UIADD3 URZ, URZ, URZ, URZ ;  /* 0x0000003f3f3ff290 */ /* 0x000ff6000fffe03f */
[----:B------:R-:W-:Y:S02]  /*2e020*/  @!UPT UIADD3 URZ, URZ, URZ, URZ ;  /* 0x0000003f3f3ff290 */ /* 0x000fe4000fffe03f */
[----:B------:R-:W-:Y:S02]  /*2e030*/  MOV R26, R20 ;  /* 0x00000014001a7202 */ /* 0x000fe40000000f00 */
[----:B------:R-:W-:Y:S01]  /*2e040*/  MOV R27, R21 ;  /* 0x00000015001b7202 */ /* 0x000fe20000000f00 */
[----:B-----5:R-:W-:Y:S01]  /*2e050*/  STL.64 [R1+0x1050], R10 ;  /* 0x0010500a01007387 */ /* 0x020fe20000100a00 */
[----:B---3--:R0:W-:Y:S03]  /*2e060*/  STL.64 [R1+0x1048], R8 ;  /* 0x0010480801007387 */ /* 0x0081e60000100a00 */
[----:B0-----:R-:W3:Y:S01]  /*2e070*/  LDL.LU R8, [R1+0x180] ;  /* 0x0001800001087983 */ /* 0x001ee20000300800 */
[----:B------:R-:W3:Y:S02]  /*2e080*/  LDL.LU R9, [R1+0x184] ;  /* 0x0001840001097983 */ /* 0x000ee40000300800 */
[----:B------:R-:W3:Y:S02]  /*2e090*/  LDL.LU R10, [R1+0x188] ;  /* 0x00018800010a7983 */ /* 0x000ee40000300800 */
[----:B------:R-:W3:Y:S01]  /*2e0a0*/  LDL.LU R11, [R1+0x18c] ;  /* 0x00018c00010b7983 */ /* 0x000ee20000300800 */
[----:B------:R-:W-:Y:S01]  /*2e0b0*/  STL [R1+0xf30], R14 ;  /* 0x000f300e01007387 */ /* 0x000fe20000100800 */
[----:B------:R-:W4:Y:S02]  /*2e0c0*/  LDL.LU R25, [R1+0x1090] ;  /* 0x0010900001197983 */ /* 0x000f240000300800 */
[----:B------:R2:W-:Y:S02]  /*2e0d0*/  STL.64 [R1+0x1b8], R22 ;  /* 0x0001b81601007387 */ /* 0x0005e40000100a00 */
[----:B------:R-:W2:Y:S01]  /*2e0e0*/  LDL.LU.64 R20, [R1+0x1088] ;  /* 0x0010880001147983 */ /* 0x000ea20000300a00 */
[----:B------:R-:W-:Y:S01]  /*2e0f0*/  STL [R1+0xd84], R27 ;  /* 0x000d841b01007387 */ /* 0x000fe20000100800 */
[----:B------:R-:W-:Y:S01]  /*2e100*/  STL [R1+0xd80], R26 ;  /* 0x000d801a01007387 */ /* 0x000fe20000100800 */
[C---:B--2---:R-:W-:Y:S02]  /*2e110*/  HMMA.16816.F32.BF16 R20, R4.reuse, R20, R16 ;  /* 0x000000140414723c */ /* 0x044fe40000041810 */
[----:B------:R-:W2:Y:S01]  /*2e120*/  LDL.LU.64 R18, [R1+0x1080] ;  /* 0x0010800001127983 */ /* 0x000ea20000300a00 */
[----:B------:R-:W2:Y:S11]  /*2e130*/  LDL.LU.64 R16, [R1+0x1078] ;  /* 0x0010780001107983 */ /* 0x000eb60000300a00 */
[----:B------:R-:W-:Y:S09]  /*2e140*/  @!UPT UIADD3 URZ, URZ, URZ, URZ ;  /* 0x0000003f3f3ff290 */ /* 0x000ff2000fffe03f */
[----:B------:R0:W-:Y:S01]  /*2e150*/  STL.64 [R1+0x1a0], R20 ;  /* 0x0001a01401007387 */ /* 0x0001e20000100a00 */
[----:B------:R2:W-:Y:S03]  /*2e160*/  STL.64 [R1+0x1a8], R22 ;  /* 0x0001a81601007387 */ /* 0x0005e60000100a00 */
[----:B0-----:R-:W2:Y:S01]  /*2e170*/  LDL.LU.64 R20, [R1+0x1070] ;  /* 0x0010700001147983 */ /* 0x001ea20000300a00 */
[----:B------:R-:W5:Y:S02]  /*2e180*/  LDL.LU R2, [R1+0x590] ;  /* 0x0005900001027983 */ /* 0x000f640000300800 */
[----:B------:R-:W3:Y:S01]  /*2e190*/  LDL R14, [R1+0x404] ;  /* 0x00040400010e7983 */ /* 0x000ee20000100800 */
[C---:B--2---:R-:W-:Y:S01]  /*2e1a0*/  HMMA.16816.F32.BF16 R20, R4.reuse, R20, R16 ;  /* 0x000000140414723c */ /* 0x044fe20000041810 */
[----:B------:R-:W2:Y:S01]  /*2e1b0*/  LDL.LU R19, [R1+0x1068] ;  /* 0x0010680001137983 */ /* 0x000ea20000300800 */
[----:B------:R-:W2:Y:S11]  /*2e1c0*/  LDL.LU.64 R16, [R1+0x1060] ;  /* 0x0010600001107983 */ /* 0x000eb60000300a00 */
[----:B------:R-:W-:Y:S10]  /*2e1d0*/  @!UPT UIADD3 URZ, URZ, URZ, URZ ;  /* 0x0000003f3f3ff290 */ /* 0x000ff4000fffe03f */
[----:B------:R0:W-:Y:S04]  /*2e1e0*/  STL.64 [R1+0x190], R20 ;  /* 0x0001901401007387 */ /* 0x0001e80000100a00 */
[----:B0-----:R-:W3:Y:S01]  /*2e1f0*/  LDL.LU.64 R20, [R1+0x1058] ;  /* 0x0010580001147983 */ /* 0x001ee20000300a00 */
[----:B------:R-:W2:Y:S02]  /*2e200*/  LDL.LU R18, [R1+0x580] ;  /* 0x0005800001127983 */ /* 0x000ea40000300800 */
[----:B------:R-:W-:Y:S01]  /*2e210*/  IMAD.MOV.U32 R27, RZ, RZ, R22 ;  /* 0x000000ffff1b7224 */ /* 0x000fe200078e0016 */
[----:B------:R-:W-:Y:S02]  /*2e220*/  MOV R26, R23 ;  /* 0x00000017001a7202 */ /* 0x000fe40000000f00 */
[----:B---3--:R-:W-:Y:S01]  /*2e230*/  HMMA.16816.F32.BF16 R20, R4, R20, R8 ;  /* 0x000000140414723c */ /* 0x008fe20000041808 */
[----:B--2---:R-:W-:Y:S01]  /*2e240*/  STL [R1+0x1000], R18 ;  /* 0x0010001201007387 */ /* 0x004fe20000100800 */
[----:B------:R-:W-:Y:S02]  /*2e250*/  STL.64 [R1+0xff8], R16 ;  /* 0x000ff81001007387 */ /* 0x000fe40000100a00 */
[----:B------:R-:W-:Y:S02]  /*2e260*/  STL [R1+0xd8c], R26 ;  /* 0x000d8c1a01007387 */ /* 0x000fe40000100800 */
[----:B------:R-:W-:Y:S01]  /*2e270*/  STL [R1+0xd88], R27 ;  /* 0x000d881b01007387 */ /* 0x000fe20000100800 */
[----:B------:R-:W2:Y:S01]  /*2e280*/  LDL.LU.64 R10, [R1+0x1050] ;  /* 0x00105000010a7983 */ /* 0x000ea20000300a00 */
[----:B------:R-:W2:Y:S11]  /*2e290*/  LDL.LU.64 R8, [R1+0x1048] ;  /* 0x0010480001087983 */ /* 0x000eb60000300a00 */
[----:B------:R-:W-:Y:S04]  /*2e2a0*/  @!UPT UIADD3 URZ, URZ, URZ, URZ ;  /* 0x0000003f3f3ff290 */ /* 0x000fe8000fffe03f */
[----:B------:R-:W-:Y:S01]  /*2e2b0*/  STL.64 [R1+0x180], R20 ;  /* 0x0001801401007387 */ /* 0x000fe20000100a00 */
[----:B------:R0:W-:Y:S03]  /*2e2c0*/  STL.64 [R1+0x188], R22 ;  /* 0x0001881601007387 */ /* 0x0001e60000100a00 */
[----:B0-----:R-:W3:Y:S01]  /*2e2d0*/  LDL.LU.64 R22, [R1+0x1040] ;  /* 0x0010400001167983 */ /* 0x001ee20000300a00 */
[----:B------:R-:W2:Y:S03]  /*2e2e0*/  LDL.LU R15, [R1+0x584] ;  /* 0x00058400010f7983 */ /* 0x000ea60000300800 */
[----:B--2---:R-:W-:Y:S01]  /*2e2f0*/  STL.64 [R1+0xf90], R14 ;  /* 0x000f900e01007387 */ /* 0x004fe20000100a00 */
[----:B------:R0:W-:Y:S03]  /*2e300*/  STL.64 [R1+0xf88], R12 ;  /* 0x000f880c01007387 */ /* 0x0001e60000100a00 */
[----:B0-----:R-:W2:Y:S01]  /*2e310*/  LDL.LU R12, [R1] ;  /* 0x00000000010c7983 */ /* 0x001ea20000300800 */
[----:B------:R-:W2:Y:S03]  /*2e320*/  LDL.LU R13, [R1+0x4] ;  /* 0x00000400010d7983 */ /* 0x000ea60000300800 */
[----:B--2---:R3:W-:Y:S02]  /*2e330*/  STL.64 [R1+0xfa8], R12 ;  /* 0x000fa80c01007387 */ /* 0x0047e40000100a00 */
[----:B---3--:R-:W-:Y:S01]  /*2e340*/  MOV R12, R23 ;  /* 0x00000017000c7202 */ /* 0x008fe20000000f00 */
[----:B------:R-:W-:-:S05]  /*2e350*/  IMAD.MOV.U32 R13, RZ, RZ, R22 ;  /* 0x000000ffff0d7224 */ /* 0x000fca00078e0016 */
[----:B------:R0:W-:Y:S04]  /*2e360*/  STL.64 [R1+0xfc0], R12 ;  /* 0x000fc00c01007387 */ /* 0x0001e80000100a00 */
[----:B0-----:R-:W2:Y:S01]  /*2e370*/  LDL.LU R12, [R1+0x20] ;  /* 0x00002000010c7983 */ /* 0x001ea20000300800 */
[----:B------:R-:W-:Y:S02]  /*2e380*/  MOV R13, R19 ;  /* 0x00000013000d7202 */ /* 0x000fe40000000f00 */
[----:B------:R-:W3:Y:S03]  /*2e390*/  LDL.LU R19, [R1+0x1038] ;  /* 0x0010380001137983 */ /* 0x000ee60000300800 */
[----:B--2---:R0:W-:Y:S04]  /*2e3a0*/  STL.64 [R1+0xfd8], R12 ;  /* 0x000fd80c01007387 */ /* 0x0041e80000100a00 */
[----:B0-----:R-:W2:Y:S01]  /*2e3b0*/  LDL.LU R12, [R1+0x70] ;  /* 0x00007000010c7983 */ /* 0x001ea20000300800 */
[----:B------:R-:W2:Y:S02]  /*2e3c0*/  LDL.LU R13, [R1+0x74] ;  /* 0x00007400010d7983 */ /* 0x000ea40000300800 */
[----:B------:R-:W3:Y:S01]  /*2e3d0*/  LDL R22, [R1+0x400] ;  /* 0x0004000001167983 */ /* 0x000ee20000100800 */
[----:B--2---:R-:W-:Y:S01]  /*2e3e0*/  HMMA.16816.F32.BF16 R12, R4, R12, R8 ;  /* 0x0000000c040c723c */ /* 0x004fe20000041808 */
[----:B------:R-:W2:Y:S11]  /*2e3f0*/  LDL.LU.64 R10, [R1+0x1030] ;  /* 0x00103000010a7983 */ /* 0x000eb60000300a00 */
[----:B------:R-:W-:Y:S11]  /*2e400*/  @!UPT UIADD3 URZ, URZ, URZ, URZ ;  /* 0x0000003f3f3ff290 */ /* 0x000ff6000fffe03f */
[----:B------:R0:W-:Y:S01]  /*2e410*/  STL.64 [R1+0x170], R12 ;  /* 0x0001700c01007387 */ /* 0x0001e20000100a00 */
[----:B------:R-:W4:Y:S01]  /*2e420*/  LDL.LU R8, [R1+0x40] ;  /* 0x0000400001087983 */ /* 0x000f220000300800 */
[----:B---3--:R-:W-:Y:S02]  /*2e430*/  MOV R9, R19 ;  /* 0x0000001300097202 */ /* 0x008fe40000000f00 */
[----:B------:R-:W3:Y:S01]  /*2e440*/  LDL.LU R19, [R1+0x1028] ;  /* 0x0010280001137983 */ /* 0x000ee20000300800 */
[----:B------:R-:W-:Y:S01]  /*2e450*/  MOV R26, R14 ;  /* 0x0000000e001a7202 */ /* 0x000fe20000000f00 */
[----:B------:R-:W-:Y:S01]  /*2e460*/  IMAD.MOV.U32 R27, RZ, RZ, R15 ;  /* 0x000000ffff1b7224 */ /* 0x000fe200078e000f */
[----:B--2---:R-:W-:Y:S01]  /*2e470*/  MOV R16, R11 ;  /* 0x0000000b00107202 */ /* 0x004fe20000000f00 */
[----:B------:R-:W-:Y:S01]  /*2e480*/  IMAD.MOV.U32 R17, RZ, RZ, R10 ;  /* 0x000000ffff117224 */ /* 0x000fe200078e000a */
[----:B----4-:R1:W-:Y:S01]  /*2e490*/  STL.64 [R1+0x1008], R8 ;  /* 0x0010080801007387 */ /* 0x0103e20000100a00 */
[----:B0-----:R-:W2:Y:S02]  /*2e4a0*/  LDL.LU R12, [R1+0x130] ;  /* 0x00013000010c7983 */ /* 0x001ea40000300800 */
[----:B------:R-:W2:Y:S02]  /*2e4b0*/  LDL.LU R13, [R1+0x134] ;  /* 0x00013400010d7983 */ /* 0x000ea40000300800 */
[----:B------:R-:W4:Y:S01]  /*2e4c0*/  LDL.LU R14, [R1+0x138] ;  /* 0x00013800010e7983 */ /* 0x000f220000300800 */
[----:B------:R-:W4:Y:S01]  /*2e4d0*/  LDL.LU R15, [R1+0x13c] ;  /* 0x00013c00010f7983 */ /* 0x000f220000300800 */
[----:B------:R0:W-:Y:S03]  /*2e4e0*/  STL.64 [R1+0x1010], R16 ;  /* 0x0010101001007387 */ /* 0x0001e60000100a00 */
[----:B-1----:R-:W2:Y:S01]  /*2e4f0*/  LDL.LU R8, [R1+0x150] ;  /* 0x0001500001087983 */ /* 0x002ea20000300800 */
[----:B------:R-:W2:Y:S02]  /*2e500*/  LDL.LU R9, [R1+0x154] ;  /* 0x0001540001097983 */ /* 0x000ea40000300800 */
[----:B------:R-:W2:Y:S02]  /*2e510*/  LDL.LU R10, [R1+0x158] ;  /* 0x00015800010a7983 */ /* 0x000ea40000300800 */
[----:B------:R-:W2:Y:S02]  /*2e520*/  LDL.LU R11, [R1+0x15c] ;  /* 0x00015c00010b7983 */ /* 0x000ea40000300800 */
[----:B--2---:R-:W-:Y:S01]  /*2e530*/  STL.64 [R1+0x1020], R10 ;  /* 0x0010200a01007387 */ /* 0x004fe20000100a00 */
[----:B------:R1:W-:Y:S02]  /*2e540*/  STL.64 [R1+0x1018], R8 ;  /* 0x0010180801007387 */ /* 0x0003e40000100a00 */
[----:B0-----:R-:W2:Y:S01]  /*2e550*/  LDL.LU R16, [R1+0x60] ;  /* 0x0000600001107983 */ /* 0x001ea20000300800 */
[----:B-1----:R-:W2:Y:S01]  /*2e560*/  LDL.LU R8, [R1+0x160] ;  /* 0x0001600001087983 */ /* 0x002ea20000300800 */
[----:B------:R-:W2:Y:S02]  /*2e570*/  LDL.LU R9, [R1+0x164] ;  /* 0x0001640001097983 */ /* 0x000ea40000300800 */
[----:B------:R-:W2:Y:S02]  /*2e580*/  LDL.LU R10, [R1+0x168] ;  /* 0x00016800010a7983 */ /* 0x000ea40000300800 */
[----:B------:R-:W2:Y:S01]  /*2e590*/  LDL.LU R11, [R1+0x16c] ;  /* 0x00016c00010b7983 */ /* 0x000ea20000300800 */
[----:B----4-:R-:W-:Y:S01]  /*2e5a0*/  STL.64 [R1+0xff0], R14 ;  /* 0x000ff00e01007387 */ /* 0x010fe20000100a00 */
[----:B------:R0:W-:Y:S03]  /*2e5b0*/  STL.64 [R1+0xfe8], R12 ;  /* 0x000fe80c01007387 */ /* 0x0001e60000100a00 */
[----:B0-----:R-:W4:Y:S01]  /*2e5c0*/  LDL.LU R12, [R1+0x140] ;  /* 0x00014000010c7983 */ /* 0x001f220000300800 */
[----:B------:R-:W4:Y:S02]  /*2e5d0*/  LDL.LU R13, [R1+0x144] ;  /* 0x00014400010d7983 */ /* 0x000f240000300800 */
[----:B------:R-:W4:Y:S02]  /*2e5e0*/  LDL.LU R14, [R1+0x148] ;  /* 0x00014800010e7983 */ /* 0x000f240000300800 */
[----:B------:R-:W4:Y:S01]  /*2e5f0*/  LDL.LU R15, [R1+0x14c] ;  /* 0x00014c00010f7983 */ /* 0x000f220000300800 */
[----:B------:R-:W2:Y:S01]  /*2e600*/  LDL.LU R3, [R1+0x598] ;  /* 0x0005980001037983 */ /* 0x000ea20000300800 */
[----:B------:R-:W2:Y:S02]  /*2e610*/  LDL.LU R24, [R1+0x5cc] ;  /* 0x0005cc0001187983 */ /* 0x000ea40000300800 */
[----:B------:R-:W2:Y:S02]  /*2e620*/  LDL.LU R21, [R1+0x59c] ;  /* 0x00059c0001157983 */ /* 0x000ea40000300800 */
[----:B------:R0:W-:Y:S02]  /*2e630*/  STL [R1+0xd94], R27 ;  /* 0x000d941b01007387 */ /* 0x0001e40000100800 */
[----:B0-----:R-:W2:Y:S01]  /*2e640*/  LDL.LU R27, [R1+0x594] ;  /* 0x00059400011b7983 */ /* 0x001ea20000300800 */
[----:B------:R-:W-:Y:S03]  /*2e650*/  STL [R1+0xd90], R26 ;  /* 0x000d901a01007387 */ /* 0x000fe60000100800 */
[----:B--2---:R-:W-:Y:S01]  /*2e660*/  STL [R1+0xfa0], R27 ;  /* 0x000fa01b01007387 */ /* 0x004fe20000100800 */
[----:B------:R0:W-:Y:S03]  /*2e670*/  STL.64 [R1+0xf98], R24 ;  /* 0x000f981801007387 */ /* 0x0001e60000100a00 */
[----:B0-----:R-:W2:Y:S01]  /*2e680*/  LDL.LU R24, [R1+0x100] ;  /* 0x0001000001187983 */ /* 0x001ea20000300800 */
[----:B------:R-:W2:Y:S02]  /*2e690*/  LDL.LU R25, [R1+0x104] ;  /* 0x0001040001197983 */ /* 0x000ea40000300800 */
[----:B------:R-:W2:Y:S02]  /*2e6a0*/  LDL.LU R26, [R1+0x108] ;  /* 0x00010800011a7983 */ /* 0x000ea40000300800 */
[----:B------:R-:W2:Y:S01]  /*2e6b0*/  LDL.LU R27, [R1+0x10c] ;  /* 0x00010c00011b7983 */ /* 0x000ea20000300800 */
[----:B---3--:R-:W-:-:S07]  /*2e6c0*/  MOV R17, R19 ;  /* 0x0000001300117202 */ /* 0x008fce0000000f00 */
[C---:B------:R-:W-:Y:S01]  /*2e6d0*/  HMMA.16816.F32.BF16 R16, R4.reuse, R16, R8 ;  /* 0x000000100410723c */ /* 0x040fe20000041808 */
[----:B--2---:R-:W-:Y:S01]  /*2e6e0*/  STL.64 [R1+0xfb8], R26 ;  /* 0x000fb81a01007387 */ /* 0x004fe20000100a00 */
        /* <DEDUP_REMOVED lines=10> */
[----:B------:R-:W2:Y:S01]  /*2e790*/  LDL.LU R27, [R1+0x12c] ;  /* 0x00012c00011b7983 */ /* 0x000ea20000300800 */
[----:B------:R-:W3:Y:S01]  /*2e7a0*/  LDL.LU.64 R10, [R1+0x1020] ;  /* 0x00102000010a7983 */ /* 0x000ee20000300a00 */
[----:B------:R-:W3:Y:S02]  /*2e7b0*/  LDL.LU.64 R8, [R1+0x1018] ;  /* 0x0010180001087983 */ /* 0x000ee40000300a00 */
[----:B------:R0:W-:Y:S02]  /*2e7c0*/  STL.64 [R1+0x160], R16 ;  /* 0x0001601001007387 */ /* 0x0001e40000100a00 */
[----:B------:R3:W-:Y:S01]  /*2e7d0*/  STL.64 [R1+0x168], R18 ;  /* 0x0001681201007387 */ /* 0x0007e20000100a00 */
[----:B0-----:R-:W3:Y:S02]  /*2e7e0*/  LDL.LU.64 R16, [R1+0x1010] ;  /* 0x0010100001107983 */ /* 0x001ee40000300a00 */
[C---:B---3--:R-:W-:Y:S02]  /*2e7f0*/  HMMA.16816.F32.BF16 R16, R4.reuse, R16, R8 ;  /* 0x000000100410723c */ /* 0x048fe40000041808 */
[----:B------:R-:W4:Y:S11]  /*2e800*/  LDL.LU.64 R8, [R1+0x1008] ;  /* 0x0010080001087983 */ /* 0x000f360000300a00 */
[----:B------:R-:W-:Y:S10]  /*2e810*/  @!UPT UIADD3 URZ, URZ, URZ, URZ ;  /* 0x0000003f3f3ff290 */ /* 0x000ff4000fffe03f */
[----:B------:R-:W-:Y:S01]  /*2e820*/  STL.64 [R1+0x150], R16 ;  /* 0x0001501001007387 */ /* 0x000fe20000100a00 */
[----:B------:R0:W-:Y:S03]  /*2e830*/  STL.64 [R1+0x158], R18 ;  /* 0x0001581201007387 */ /* 0x0001e60000100a00 */
[----:B0-----:R-:W3:Y:S01]  /*2e840*/  LDL.LU R18, [R1+0x1000] ;  /* 0x0010000001127983 */ /* 0x001ee20000300800 */
[----:B------:R-:W2:Y:S02]  /*2e850*/  LDL.LU.64 R16, [R1+0xff8] ;  /* 0x000ff80001107983 */ /* 0x000ea40000300a00 */
[----:B------:R-:W2:Y:S02]  /*2e860*/  LDL.LU R20, [R1+0x588] ;  /* 0x0005880001147983 */ /* 0x000ea40000300800 */
[----:B------:R-:W2:Y:S01]  /*2e870*/  LDL.LU R23, [R1+0x58c] ;  /* 0x00058c0001177983 */ /* 0x000ea20000300800 */
[----:B------:R-:W2:Y:S01]  /*2e880*/  LDL.LU R19, [R1+0x570] ;  /* 0x0005700001137983 */ /* 0x000ea20000300800 */
[C---:B----4-:R-:W-:Y:S03]  /*2e890*/  HMMA.16816.F32.BF16 R8, R4.reuse, R8, R12 ;  /* 0x000000080408723c */ /* 0x050fe6000004180c */
[----:B------:R-:W4:Y:S01]  /*2e8a0*/  LDL.LU.64 R14, [R1+0xff0] ;  /* 0x000ff000010e7983 */ /* 0x000f220000300a00 */
[----:B------:R-:W4:Y:S11]  /*2e8b0*/  LDL.LU.64 R12, [R1+0xfe8] ;  /* 0x000fe800010c7983 */ /* 0x000f360000300a00 */
[----:B------:R-:W-:Y:S08]  /*2e8c0*/  @!UPT UIADD3 URZ, URZ, URZ, URZ ;  /* 0x0000003f3f3ff290 */ /* 0x000ff0000fffe03f */
[----:B------:R0:W-:Y:S01]  /*2e8d0*/  STL.64 [R1+0x140], R8 ;  /* 0x0001400801007387 */ /* 0x0001e20000100a00 */
[----:B------:R4:W-:Y:S03]  /*2e8e0*/  STL.64 [R1+0x148], R10 ;  /* 0x0001480a01007387 */ /* 0x0009e60000100a00 */
[----:B0-----:R-:W4:Y:S02]  /*2e8f0*/  LDL.LU.64 R8, [R1+0xfe0] ;  /* 0x000fe00001087983 */ /* 0x001f240000300a00 */
[C---:B----4-:R-:W-:Y:S02]  /*2e900*/  HMMA.16816.F32.BF16 R8, R4.reuse, R8, R12 ;  /* 0x000000080408723c */ /* 0x050fe4000004180c */
[----:B------:R-:W2:Y:S11]  /*2e910*/  LDL.LU.64 R12, [R1+0xfd8] ;  /* 0x000fd800010c7983 */ /* 0x000eb60000300a00 */
[----:B------:R-:W-:Y:S10]  /*2e920*/  @!UPT UIADD3 URZ, URZ, URZ, URZ ;  /* 0x0000003f3f3ff290 */ /* 0x000ff4000fffe03f */
[----:B------:R0:W-:Y:S01]  /*2e930*/  STL.64 [R1+0x130], R8 ;  /* 0x0001300801007387 */ /* 0x0001e20000100a00 */
[----:B------:R-:W-:Y:S03]  /*2e940*/  STL.64 [R1+0x138], R10 ;  /* 0x0001380a01007387 */ /* 0x000fe60000100a00 */
[----:B0-----:R-:W4:Y:S01]  /*2e950*/  LDL.LU R8, [R1+0x574] ;  /* 0x0005740001087983 */ /* 0x001f220000300800 */
[C---:B--2---:R-:W-:Y:S03]  /*2e960*/  HMMA.16816.F32.BF16 R12, R4.reuse, R12, R24 ;  /* 0x0000000c040c723c */ /* 0x044fe60000041818 */
[----:B------:R-:W2:Y:S01]  /*2e970*/  LDL.LU.64 R26, [R1+0xfd0] ;  /* 0x000fd000011a7983 */ /* 0x000ea20000300a00 */
[----:B------:R-:W2:Y:S11]  /*2e980*/  LDL.LU.64 R24, [R1+0xfc8] ;  /* 0x000fc80001187983 */ /* 0x000eb60000300a00 */
[----:B------:R-:W-:Y:S08]  /*2e990*/  @!UPT UIADD3 URZ, URZ, URZ, URZ ;  /* 0x0000003f3f3ff290 */ /* 0x000ff0000fffe03f */
[----:B------:R0:W-:Y:S01]  /*2e9a0*/  STL.64 [R1+0x120], R12 ;  /* 0x0001200c01007387 */ /* 0x0001e20000100a00 */
[----:B------:R2:W-:Y:S03]  /*2e9b0*/  STL.64 [R1+0x128], R14 ;  /* 0x0001280e01007387 */ /* 0x0005e60000100a00 */
[----:B0-----:R-:W2:Y:S01]  /*2e9c0*/  LDL.LU.64 R12, [R1+0xfc0] ;  /* 0x000fc000010c7983 */ /* 0x001ea20000300a00 */
[----:B------:R-:W3:Y:S01]  /*2e9d0*/  LDL.LU R9, [R1+0x578] ;  /* 0x0005780001097983 */ /* 0x000ee20000300800 */
[C---:B--2---:R-:W-:Y:S02]  /*2e9e0*/  HMMA.16816.F32.BF16 R12, R4.reuse, R12, R24 ;  /* 0x0000000c040c723c */ /* 0x044fe40000041818 */
[----:B------:R-:W2:Y:S01]  /*2e9f0*/  LDL.LU.64 R26, [R1+0xfb8] ;  /* 0x000fb800011a7983 */ /* 0x000ea20000300a00 */
[----:B------:R-:W2:Y:S11]  /*2ea00*/  LDL.LU.64 R24, [R1+0xfb0] ;  /* 0x000fb00001187983 */ /* 0x000eb60000300a00 */
[----:B------:R-:W-:Y:S09]  /*2ea10*/  @!UPT UIADD3 URZ, URZ, URZ, URZ ;  /* 0x0000003f3f3ff290 */ /* 0x000ff2000fffe03f */
[----:B------:R0:W-:Y:S01]  /*2ea20*/  STL.64 [R1+0x110], R12 ;  /* 0x0001100c01007387 */ /* 0x0001e20000100a00 */
[----:B------:R2:W-:Y:S03]  /*2ea30*/  STL.64 [R1+0x118], R14 ;  /* 0x0001180e01007387 */ /* 0x0005e60000100a00 */
[----:B0-----:R-:W2:Y:S01]  /*2ea40*/  LDL.LU.64 R12, [R1+0xfa8] ;  /* 0x000fa800010c7983 */ /* 0x001ea20000300a00 */
[----:B------:R-:W3:Y:S01]  /*2ea50*/  LDL.LU R10, [R1+0x57c] ;  /* 0x00057c00010a7983 */ /* 0x000ee20000300800 */
[----:B--2---:R-:W-:Y:S02]  /*2ea60*/  HMMA.16816.F32.BF16 R12, R4, R12, R24 ;  /* 0x0000000c040c723c */ /* 0x004fe40000041818 */
[----:B------:R-:W2:Y:S01]  /*2ea70*/  LDL.LU R27, [R1+0xfa0] ;  /* 0x000fa000011b7983 */ /* 0x000ea20000300800 */
[----:B------:R-:W2:Y:S11]  /*2ea80*/  LDL.LU.64 R24, [R1+0xf98] ;  /* 0x000f980001187983 */ /* 0x000eb60000300a00 */
[----:B------:R-:W-:Y:S09]  /*2ea90*/  @!UPT UIADD3 URZ, URZ, URZ, URZ ;  /* 0x0000003f3f3ff290 */ /* 0x000ff2000fffe03f */
[----:B------:R-:W-:Y:S01]  /*2eaa0*/  STL.64 [R1+0x100], R12 ;  /* 0x0001000c01007387 */ /* 0x000fe20000100a00 */
[----:B------:R0:W-:Y:S03]  /*2eab0*/  STL.64 [R1+0x108], R14 ;  /* 0x0001080e01007387 */ /* 0x0001e60000100a00 */
[----:B0-----:R-:W5:Y:S01]  /*2eac0*/  LDL.LU.64 R14, [R1+0xf90] ;  /* 0x000f9000010e7983 */ /* 0x001f620000300a00 */
[----:B------:R-:W2:Y:S02]  /*2ead0*/  LDL.LU.64 R12, [R1+0xf88] ;  /* 0x000f8800010c7983 */ /* 0x000ea40000300a00 */
[----:B------:R-:W2:Y:S02]  /*2eae0*/  LDL.LU R11, [R1+0x560] ;  /* 0x00056000010b7983 */ /* 0x000ea40000300800 */
[----:B----4-:R-:W-:Y:S02]  /*2eaf0*/  FFMA R8, R8, c[0x0][0x188], -R28 ;  /* 0x0000620008087a23 */ /* 0x010fe4000000081c */
[----:B-----5:R-:W-:-:S04]  /*2eb00*/  FFMA R0, R2, c[0x0][0x188], -R14 ;  /* 0x0000620002007a23 */ /* 0x020fc8000000080e */
[----:B------:R-:W-:-:S04]  /*2eb10*/  FMUL R2, R0, 1.4426950216293334961 ;  /* 0x3fb8aa3b00027820 */ /* 0x000fc80000400000 */
[----:B------:R0:W1:Y:S01]  /*2eb20*/  MUFU.EX2 R26, R2 ;  /* 0x00000002001a7308 */ /* 0x0000620000000800 */
[----:B--2---:R-:W-:-:S04]  /*2eb30*/  FFMA R0, R27, c[0x0][0x188], -R14 ;  /* 0x000062001b007a23 */ /* 0x004fc8000000080e */
[----:B0-----:R-:W-:Y:S02]  /*2eb40*/  FMUL R2, R0, 1.4426950216293334961 ;  /* 0x3fb8aa3b00027820 */ /* 0x001fe40000400000 */
[--C-:B---3--:R-:W-:Y:S02]  /*2eb50*/  FFMA R0, R18, c[0x0][0x188], -R14.reuse ;  /* 0x0000620012007a23 */ /* 0x108fe4000000080e */
[----:B------:R0:W2:Y:S01]  /*2eb60*/  MUFU.EX2 R18, R2 ;  /* 0x0000000200127308 */ /* 0x0000a20000000800 */
[----:B-1----:R1:W-:Y:S01]  /*2eb70*/  STL [R1+0x64], R26 ;  /* 0x0000641a01007387 */ /* 0x0023e20000100800 */
[----:B0-----:R-:W-:Y:S02]  /*2eb80*/  FMUL R2, R0, 1.4426950216293334961 ;  /* 0x3fb8aa3b00027820 */ /* 0x001fe40000400000 */
[----:B------:R-:W-:-:S04]  /*2eb90*/  FFMA R0, R15, c[0x0][0x188], -R14 ;  /* 0x000062000f007a23 */ /* 0x000fc8000000080e */
[----:B-1----:R0:W1:Y:S01]  /*2eba0*/  MUFU.EX2 R26, R2 ;  /* 0x00000002001a7308 */ /* 0x0020620000000800 */
[----:B------:R-:W-:-:S07]  /*2ebb0*/  FMUL R0, R0, 1.4426950216293334961 ;  /* 0x3fb8aa3b00007820 */ /* 0x000fce0000400000 */
[----:B------:R-:W3:Y:S01]  /*2ebc0*/  MUFU.EX2 R14, R0 ;  /* 0x00000000000e7308 */ /* 0x000ee20000000800 */
[----:B0-----:R-:W-:-:S04]  /*2ebd0*/  FFMA R2, R3, c[0x0][0x188], -R22 ;  /* 0x0000620003027a23 */ /* 0x001fc80000000816 */
[----:B------:R-:W-:-:S06]  /*2ebe0*/  FMUL R15, R2, 1.4426950216293334961 ;  /* 0x3fb8aa3b020f7820 */ /* 0x000fcc0000400000 */
[----:B------:R-:W0:Y:S01]  /*2ebf0*/  MUFU.EX2 R15, R15 ;  /* 0x0000000f000f7308 */ /* 0x000e220000000800 */
[----:B--2---:R2:W-:Y:S01]  /*2ec00*/  STL [R1+0xf68], R18 ;  /* 0x000f681201007387 */ /* 0x0045e20000100800 */
[----:B-1----:R-:W-:Y:S02]  /*2ec10*/  STL [R1+0x74], R26 ;  /* 0x0000741a01007387 */ /* 0x002fe40000100800 */
[----:B------:R-:W-:Y:S02]  /*2ec20*/  FADD R3, R24, R25 ;  /* 0x0000001918037221 */ /* 0x000fe40000000000 */
[----:B---3--:R-:W-:Y:S02]  /*2ec30*/  STL [R1+0x80], R14 ;  /* 0x0000800e01007387 */ /* 0x008fe40000100800 */
[--C-:B------:R-:W-:Y:S02]  /*2ec40*/  FFMA R24, R23, c[0x0][0x188], -R22.reuse ;  /* 0x0000620017187a23 */ /* 0x100fe40000000816 */
[----:B------:R-:W-:-:S02]  /*2ec50*/  FFMA R0, R21, c[0x0][0x188], -R22 ;  /* 0x0000620015007a23 */ /* 0x000fc40000000816 */
[----:B------:R-:W-:Y:S01]  /*2ec60*/  FFMA R2, R20, c[0x0][0x188], -R22 ;  /* 0x0000620014027a23 */ /* 0x000fe20000000816 */
[----:B------:R-:W3:Y:S01]  /*2ec70*/  LDL.LU R23, [R1+0x564] ;  /* 0x0005640001177983 */ /* 0x000ee20000300800 */
[--C-:B--2---:R-:W-:Y:S02]  /*2ec80*/  FFMA R18, R19, c[0x0][0x188], -R28.reuse ;  /* 0x0000620013127a23 */ /* 0x104fe4000000081c */
[--C-:B------:R-:W-:Y:S02]  /*2ec90*/  FFMA R22, R9, c[0x0][0x188], -R29.reuse ;  /* 0x0000620009167a23 */ /* 0x100fe4000000081d */
[----:B------:R-:W-:Y:S01]  /*2eca0*/  FFMA R9, R10, c[0x0][0x188], -R29 ;  /* 0x000062000a097a23 */ /* 0x000fe2000000081d */
[----:B------:R1:W-:Y:S01]  /*2ecb0*/  STL [R1+0x10], R18 ;  /* 0x0000101201007387 */ /* 0x0003e20000100800 */
[----:B------:R-:W2:Y:S02]  /*2ecc0*/  LDL.LU R19, [R1+0x568] ;  /* 0x0005680001137983 */ /* 0x000ea40000300800 */
[----:B0-----:R-:W-:Y:S02]  /*2ecd0*/  STL [R1+0x60], R15 ;  /* 0x0000600f01007387 */ /* 0x001fe40000100800 */
[----:B------:R0:W-:Y:S01]  /*2ece0*/  STL [R1+0x14], R8 ;  /* 0x0000140801007387 */ /* 0x0001e20000100800 */
[----:B------:R4:W-:Y:S01]  /*2ecf0*/  STL [R1+0xe74], R22 ;  /* 0x000e741601007387 */ /* 0x0009e20000100800 */
[----:B------:R-:W-:Y:S03]  /*2ed00*/  STL [R1+0x34], R9 ;  /* 0x0000340901007387 */ /* 0x000fe60000100800 */
[----:B-1----:R-:W5:Y:S01]  /*2ed10*/  LDL.LU R18, [R1+0x5bc] ;  /* 0x0005bc0001127983 */ /* 0x002f620000300800 */
[----:B0-----:R-:W-:-:S03]  /*2ed20*/  FFMA R8, R11, c[0x0][0x188], -R28 ;  /* 0x000062000b087a23 */ /* 0x001fc6000000081c */
[----:B----4-:R-:W4:Y:S04]  /*2ed30*/  LDL.LU R22, [R1+0x5d0] ;  /* 0x0005d00001167983 */ /* 0x010f280000300800 */
[----:B------:R-:W-:Y:S01]  /*2ed40*/  STL [R1+0x20], R8 ;  /* 0x0000200801007387 */ /* 0x000fe20000100800 */
[----:B------:R-:W2:Y:S02]  /*2ed50*/  LDL.LU R27, [R1+0x5ec] ;  /* 0x0005ec00011b7983 */ /* 0x000ea40000300800 */
[----:B------:R-:W3:Y:S01]  /*2ed60*/  LDL.LU R25, [R1+0x5e0] ;  /* 0x0005e00001197983 */ /* 0x000ee20000300800 */
[----:B--2---:R-:W-:Y:S01]  /*2ed70*/  STL.64 [R1+0xf80], R26 ;  /* 0x000f801a01007387 */ /* 0x004fe20000100a00 */
[----:B---3--:R0:W-:Y:S03]  /*2ed80*/  STL.64 [R1+0xf78], R24 ;  /* 0x000f781801007387 */ /* 0x0081e60000100a00 */
[----:B0-----:R-:W2:Y:S01]  /*2ed90*/  LDL.LU R24, [R1+0xf0] ;  /* 0x0000f00001187983 */ /* 0x001ea20000300800 */
[----:B------:R-:W2:Y:S02]  /*2eda0*/  LDL.LU R25, [R1+0xf4] ;  /* 0x0000f40001197983 */ /* 0x000ea40000300800 */
[----:B------:R-:W2:Y:S02]  /*2edb0*/  LDL.LU R26, [R1+0xf8] ;  /* 0x0000f800011a7983 */ /* 0x000ea40000300800 */
[----:B------:R-:W2:Y:S01]  /*2edc0*/  LDL.LU R27, [R1+0xfc] ;  /* 0x0000fc00011b7983 */ /* 0x000ea20000300800 */
[----:B------:R-:W3:Y:S01]  /*2edd0*/  LDL.LU R8, [R1+0xc0] ;  /* 0x0000c00001087983 */ /* 0x000ee20000300800 */
[----:B------:R-:W3:Y:S02]  /*2ede0*/  LDL.LU R9, [R1+0xc4] ;  /* 0x0000c40001097983 */ /* 0x000ee40000300800 */
[----:B------:R-:W2:Y:S02]  /*2edf0*/  LDL.LU R10, [R1+0xc8] ;  /* 0x0000c800010a7983 */ /* 0x000ea40000300800 */
[----:B------:R-:W2:Y:S02]  /*2ee00*/  LDL.LU R11, [R1+0xcc] ;  /* 0x0000cc00010b7983 */ /* 0x000ea40000300800 */
[----:B------:R-:W-:Y:S01]  /*2ee10*/  FFMA R23, R23, c[0x0][0x188], -R28 ;  /* 0x0000620017177a23 */ /* 0x000fe2000000081c */
[----:B--2---:R-:W-:Y:S01]  /*2ee20*/  STL.64 [R1+0xf60], R10 ;  /* 0x000f600a01007387 */ /* 0x004fe20000100a00 */
[----:B---3--:R0:W-:Y:S03]  /*2ee30*/  STL.64 [R1+0xf58], R8 ;  /* 0x000f580801007387 */ /* 0x0081e60000100a00 */
[----:B0-----:R-:W2:Y:S01]  /*2ee40*/  LDL.LU R8, [R1+0xe0] ;  /* 0x0000e00001087983 */ /* 0x001ea20000300800 */
[----:B------:R-:W2:Y:S02]  /*2ee50*/  LDL.LU R9, [R1+0xe4] ;  /* 0x0000e40001097983 */ /* 0x000ea40000300800 */
[----:B------:R-:W2:Y:S02]  /*2ee60*/  LDL.LU R10, [R1+0xe8] ;  /* 0x0000e800010a7983 */ /* 0x000ea40000300800 */
[----:B------:R-:W2:Y:S01]  /*2ee70*/  LDL.LU R11, [R1+0xec] ;  /* 0x0000ec00010b7983 */ /* 0x000ea20000300800 */
[----:B------:R-:W3:Y:S01]  /*2ee80*/  LDL.LU R20, [R1+0x5f0] ;  /* 0x0005f00001147983 */ /* 0x000ee20000300800 */
[----:B------:R-:W2:Y:S02]  /*2ee90*/  LDL.LU R21, [R1+0x5e4] ;  /* 0x0005e40001157983 */ /* 0x000ea40000300800 */
[----:B------:R0:W-:Y:S02]  /*2eea0*/  STL [R1+0xed0], R23 ;  /* 0x000ed01701007387 */ /* 0x0001e40000100800 */
[----:B0-----:R-:W2:Y:S01]  /*2eeb0*/  LDL.LU R23, [R1+0x5e8] ;  /* 0x0005e80001177983 */ /* 0x001ea20000300800 */
[----:B------:R0:W-:Y:S03]  /*2eec0*/  STL [R1+0xc70], R28 ;  /* 0x000c701c01007387 */ /* 0x0001e60000100800 */
[----:B0-----:R-:W2:Y:S01]  /*2eed0*/  LDL.LU R28, [R1+0x56c] ;  /* 0x00056c00011c7983 */ /* 0x001ea20000300800 */
[----:B------:R-:W-:Y:S01]  /*2eee0*/  HMMA.16816.F32.BF16 R24, R4, R12, R24 ;  /* 0x0000000c0418723c */ /* 0x000fe20000041818 */
[----:B------:R-:W-:-:S02]  /*2eef0*/  FMUL R0, R0, 1.4426950216293334961 ;  /* 0x3fb8aa3b00007820 */ /* 0x000fc40000400000 */
[--C-:B------:R-:W-:Y:S02]  /*2ef00*/  FFMA R15, R19, c[0x0][0x188], -R29.reuse ;  /* 0x00006200130f7a23 */ /* 0x100fe4000000081d */
[----:B------:R0:W-:Y:S02]  /*2ef10*/  MUFU.EX2 R19, R0 ;  /* 0x0000000000137308 */ /* 0x0001e40000000800 */
[----:B0-----:R-:W5:Y:S01]  /*2ef20*/  LDL.LU R0, [R1+0xd4] ;  /* 0x0000d40001007983 */ /* 0x001f620000300800 */
[----:B------:R-:W-:Y:S02]  /*2ef30*/  FMUL R12, R2, 1.4426950216293334961 ;  /* 0x3fb8aa3b020c7820 */ /* 0x000fe40000400000 */
[----:B--2---:R-:W-:-:S05]  /*2ef40*/  FFMA R28, R28, c[0x0][0x188], -R29 ;  /* 0x000062001c1c7a23 */ /* 0x004fca000000081d */
[----:B------:R0:W-:Y:S04]  /*2ef50*/  STL [R1+0x44], R28 ;  /* 0x0000441c01007387 */ /* 0x0001e80000100800 */
[----:B0-----:R-:W2:Y:S01]  /*2ef60*/  LDL.LU R28, [R1+0x424] ;  /* 0x00042400011c7983 */ /* 0x001ea20000300800 */
[----:B------:R0:W-:Y:S03]  /*2ef70*/  STL [R1+0xc74], R29 ;  /* 0x000c741d01007387 */ /* 0x0001e60000100800 */
[----:B0-----:R-:W2:Y:S01]  /*2ef80*/  LDL.LU R29, [R1+0x5a4] ;  /* 0x0005a400011d7983 */ /* 0x001ea20000300800 */
[----:B------:R-:W-:Y:S02]  /*2ef90*/  STL.64 [R1+0xf0], R24 ;  /* 0x0000f01801007387 */ /* 0x000fe40000100a00 */
[----:B------:R0:W-:Y:S02]  /*2efa0*/  STL.64 [R1+0xf8], R26 ;  /* 0x0000f81a01007387 */ /* 0x0001e40000100a00 */
[----:B0-----:R-:W2:Y:S01]  /*2efb0*/  LDL.LU.64 R26, [R1+0xf80] ;  /* 0x000f8000011a7983 */ /* 0x001ea20000300a00 */
[----:B------:R-:W2:Y:S02]  /*2efc0*/  LDL.LU.64 R24, [R1+0xf78] ;  /* 0x000f780001187983 */ /* 0x000ea40000300a00 */
[----:B------:R-:W2:Y:S02]  /*2efd0*/  LDL.LU R13, [R1+0x5c0] ;  /* 0x0005c000010d7983 */ /* 0x000ea40000300800 */
[----:B------:R-:W2:Y:S02]  /*2efe0*/  LDL.LU R2, [R1+0x5dc] ;  /* 0x0005dc0001027983 */ /* 0x000ea40000300800 */
[----:B-----5:R-:W-:-:S02]  /*2eff0*/  FADD R18, R18, R0 ;  /* 0x0000000012127221 */ /* 0x020fc40000000000 */
[----:B------:R-:W-:Y:S02]  /*2f000*/  FADD R0, R23, R16 ;  /* 0x0000001017007221 */ /* 0x000fe40000000000 */
[----:B------:R-:W5:Y:S01]  /*2f010*/  LDL.LU R16, [R1+0xf70] ;  /* 0x000f700001107983 */ /* 0x000f620000300800 */
[----:B------:R-:W3:Y:S02]  /*2f020*/  LDL R23, [R1+0x60] ;  /* 0x0000600001177983 */ /* 0x000ee40000100800 */
[----:B----4-:R-:W-:Y:S02]  /*2f030*/  FADD R3, R22, R3 ;  /* 0x0000000316037221 */ /* 0x010fe40000000000 */
[----:B------:R0:W1:Y:S01]  /*2f040*/  MUFU.EX2 R22, R12 ;  /* 0x0000000c00167308 */ /* 0x0000620000000800 */
[----:B--2---:R-:W-:Y:S02]  /*2f050*/  FADD R2, R2, R17 ;  /* 0x0000001102027221 */ /* 0x004fe40000000000 */
[----:B------:R-:W5:Y:S01]  /*2f060*/  LDL.LU R17, [R1+0xf6c] ;  /* 0x000f6c0001117983 */ /* 0x000f620000300800 */
[----:B0-----:R-:W-:-:S02]  /*2f070*/  FADD R12, R13, R18 ;  /* 0x000000120d0c7221 */ /* 0x001fc40000000000 */
[----:B------:R-:W2:Y:S02]  /*2f080*/  LDL.LU R18, [R1+0xf68] ;  /* 0x000f680001127983 */ /* 0x000ea40000300800 */
[----:B------:R-:W-:Y:S02]  /*2f090*/  FADD R13, R27, R0 ;  /* 0x000000001b0d7221 */ /* 0x000fe40000000000 */
[----:B------:R-:W4:Y:S01]  /*2f0a0*/  LDL.LU R0, [R1+0x5d8] ;  /* 0x0005d80001007983 */ /* 0x000f220000300800 */
[----:B------:R-:W2:Y:S02]  /*2f0b0*/  LDL.LU R27, [R1+0x420] ;  /* 0x00042000011b7983 */ /* 0x000ea40000300800 */
[----:B-1----:R-:W-:Y:S02]  /*2f0c0*/  STL [R1+0x50], R22 ;  /* 0x0000501601007387 */ /* 0x002fe40000100800 */
[----:B------:R-:W-:Y:S01]  /*2f0d0*/  FADD R2, R25, R2 ;  /* 0x0000000219027221 */ /* 0x000fe20000000000 */
[----:B-----5:R-:W-:Y:S01]  /*2f0e0*/  HMMA.16816.F32.BF16 R8, R4, R16, R8 ;  /* 0x000000100408723c */ /* 0x020fe20000041808 */
[----:B----4-:R-:W-:-:S06]  /*2f0f0*/  FADD R0, R0, R3 ;  /* 0x0000000300007221 */ /* 0x010fcc0000000000 */
[----:B------:R-:W-:Y:S11]  /*2f100*/  FMUL R16, R24, 1.4426950216293334961 ;  /* 0x3fb8aa3b18107820 */ /* 0x000ff60000400000 */
[----:B------:R-:W-:Y:S05]  /*2f110*/  @!UPT UIADD3 URZ, URZ, URZ, URZ ;  /* 0x0000003f3f3ff290 */ /* 0x000fea000fffe03f */
[----:B------:R-:W-:Y:S01]  /*2f120*/  STL.64 [R1+0xe0], R8 ;  /* 0x0000e00801007387 */ /* 0x000fe20000100a00 */
[----:B------:R0:W-:Y:S03]  /*2f130*/  STL.64 [R1+0xe8], R10 ;  /* 0x0000e80a01007387 */ /* 0x0001e60000100a00 */
[----:B0-----:R-:W4:Y:S01]  /*2f140*/  LDL.LU.64 R10, [R1+0xf60] ;  /* 0x000f6000010a7983 */ /* 0x001f220000300a00 */
[----:B------:R-:W4:Y:S02]  /*2f150*/  LDL.LU.64 R8, [R1+0xf58] ;  /* 0x000f580001087983 */ /* 0x000f240000300a00 */
[----:B------:R-:W2:Y:S02]  /*2f160*/  LDL R17, [R1+0x64] ;  /* 0x0000640001117983 */ /* 0x000ea40000100800 */
[----:B------:R-:W5:Y:S01]  /*2f170*/  LDL.LU R24, [R1+0xf54] ;  /* 0x000f540001187983 */ /* 0x000f620000300800 */
[----:B------:R-:W5:Y:S01]  /*2f180*/  LDL.LU R25, [R1+0xf50] ;  /* 0x000f500001197983 */ /* 0x000f620000300800 */
[----:B------:R-:W2:Y:S02]  /*2f190*/  LDL.LU R3, [R1+0x5c4] ;  /* 0x0005c40001037983 */ /* 0x000ea40000300800 */
[----:B---3--:R-:W-:-:S02]  /*2f1a0*/  FADD R13, R20, R13 ;  /* 0x0000000d140d7221 */ /* 0x008fc40000000000 */
[----:B------:R-:W-:Y:S02]  /*2f1b0*/  FADD R2, R21, R2 ;  /* 0x0000000215027221 */ /* 0x000fe40000000000 */
[----:B--2---:R-:W-:Y:S02]  /*2f1c0*/  FADD R3, R3, R12 ;  /* 0x0000000c03037221 */ /* 0x004fe40000000000 */
[----:B------:R-:W2:Y:S01]  /*2f1d0*/  LDL.LU R12, [R1+0x5d4] ;  /* 0x0005d400010c7983 */ /* 0x000ea20000300800 */
[----:B------:R-:W4:Y:S02]  /*2f1e0*/  LDL.LU R20, [R1+0xf4c] ;  /* 0x000f4c0001147983 */ /* 0x000f240000300800 */
[----:B------:R-:W4:Y:S02]  /*2f1f0*/  LDL.LU R21, [R1+0xf48] ;  /* 0x000f480001157983 */ /* 0x000f240000300800 */
[----:B--2---:R-:W-:Y:S02]  /*2f200*/  FADD R12, R12, R0 ;  /* 0x000000000c0c7221 */ /* 0x004fe40000000000 */
[----:B------:R-:W2:Y:S01]  /*2f210*/  LDL.LU R0, [R1+0x5c8] ;  /* 0x0005c80001007983 */ /* 0x000ea20000300800 */
[----:B----4-:R-:W-:Y:S11]  /*2f220*/  HMMA.16816.F32.BF16 R8, R4, R20, R8 ;  /* 0x000000140408723c */ /* 0x010ff60000041808 */
[----:B------:R-:W-:Y:S11]  /*2f230*/  @!UPT UIADD3 URZ, URZ, URZ, URZ ;  /* 0x0000003f3f3ff290 */ /* 0x000ff6000fffe03f */
[----:B------:R-:W-:Y:S01]  /*2f240*/  @!UPT UIADD3 URZ, URZ, URZ, URZ ;  /* 0x0000003f3f3ff290 */ /* 0x000fe2000fffe03f */
[----:B------:R-:W-:Y:S01]  /*2f250*/  STL.64 [R1+0xd0], R8 ;  /* 0x0000d00801007387 */ /* 0x000fe20000100a00 */
[----:B------:R0:W-:Y:S03]  /*2f260*/  STL.64 [R1+0xd8], R10 ;  /* 0x0000d80a01007387 */ /* 0x0001e60000100a00 */
[----:B0-----:R-:W5:Y:S01]  /*2f270*/  LDL.LU.64 R10, [R1+0xf40] ;  /* 0x000f4000010a7983 */ /* 0x001f620000300a00 */
[----:B------:R-:W5:Y:S02]  /*2f280*/  LDL.LU.64 R8, [R1+0xf38] ;  /* 0x000f380001087983 */ /* 0x000f640000300a00 */
[----:B------:R-:W3:Y:S02]  /*2f290*/  LDL.LU R20, [R1+0x414] ;  /* 0x0004140001147983 */ /* 0x000ee40000300800 */
[----:B------:R-:W4:Y:S02]  /*2f2a0*/  LDL.LU R21, [R1+0x410] ;  /* 0x0004100001157983 */ /* 0x000f240000300800 */
[----:B--2---:R-:W-:-:S02]  /*2f2b0*/  FADD R0, R0, R3 ;  /* 0x0000000300007221 */ /* 0x004fc40000000000 */
[----:B------:R-:W2:Y:S01]  /*2f2c0*/  LDL.LU R3, [R1+0x5b0] ;  /* 0x0005b00001037983 */ /* 0x000ea20000300800 */
[----:B------:R-:W0:Y:S01]  /*2f2d0*/  MUFU.EX2 R16, R16 ;  /* 0x0000001000107308 */ /* 0x000e220000000800 */
[----:B--2---:R-:W-:Y:S02]  /*2f2e0*/  FADD R3, R3, R13 ;  /* 0x0000000d03037221 */ /* 0x004fe40000000000 */
[----:B------:R-:W2:Y:S01]  /*2f2f0*/  LDL.LU R13, [R1+0x5a0] ;  /* 0x0005a000010d7983 */ /* 0x000ea20000300800 */
[----:B-----5:R-:W-:Y:S01]  /*2f300*/  HMMA.16816.F32.BF16 R4, R4, R24, R8 ;  /* 0x000000180404723c */ /* 0x020fe20000041808 */
[----:B------:R-:W-:Y:S02]  /*2f310*/  FADD R3, R29, R3 ;  /* 0x000000031d037221 */ /* 0x000fe40000000000 */
[----:B---3--:R-:W-:Y:S11]  /*2f320*/  FADD R12, R20, R12 ;  /* 0x0000000c140c7221 */ /* 0x008ff60000000000 */
[----:B------:R-:W-:Y:S10]  /*2f330*/  @!UPT UIADD3 URZ, URZ, URZ, URZ ;  /* 0x0000003f3f3ff290 */ /* 0x000ff4000fffe03f */
[----:B------:R-:W-:Y:S01]  /*2f340*/  MOV R29, R6 ;  /* 0x00000006001d7202 */ /* 0x000fe20000000f00 */
[----:B------:R1:W-:Y:S01]  /*2f350*/  STL.64 [R1+0xc0], R4 ;  /* 0x0000c00401007387 */ /* 0x0003e20000100a00 */
[----:B------:R-:W-:Y:S02]  /*2f360*/  F2FP.BF16.PACK_AB R6, R14, R26 ;  /* 0x0000001a0e06723e */ /* 0x000fe400000010ff */
[----:B-1----:R-:W-:Y:S02]  /*2f370*/  F2FP.BF16.PACK_AB R4, R18, R17 ;  /* 0x000000111204723e */ /* 0x002fe400000010ff */
[----:B------:R-:W-:Y:S01]  /*2f380*/  F2FP.BF16.PACK_AB R5, R19, R23 ;  /* 0x000000171305723e */ /* 0x000fe200000010ff */
[----:B--2---:R-:W-:-:S04]  /*2f390*/  FADD R2, R13, R2 ;  /* 0x000000020d027221 */ /* 0x004fc80000000000 */
[----:B------:R-:W-:Y:S02]  /*2f3a0*/  FADD R13, R28, R2 ;  /* 0x000000021c0d7221 */ /* 0x000fe40000000000 */
[----:B------:R-:W-:Y:S01]  /*2f3b0*/  IMAD.MOV.U32 R28, RZ, RZ, R7 ;  /* 0x000000ffff1c7224 */ /* 0x000fe200078e0007 */
[----:B0-----:R-:W-:-:S04]  /*2f3c0*/  F2FP.BF16.PACK_AB R7, R16, R22 ;  /* 0x000000161007723e */ /* 0x001fc800000010ff */
[----:B------:R-:W-:Y:S01]  /*2f3d0*/  STL [R1+0xcb4], R28 ;  /* 0x000cb41c01007387 */ /* 0x000fe20000100800 */
[----:B------:R-:W-:Y:S02]  /*2f3e0*/  STL [R1+0xcb0], R29 ;  /* 0x000cb01d01007387 */ /* 0x000fe40000100800 */
[----:B------:R-:W2:Y:S02]  /*2f3f0*/  LDL.LU R14, [R1+0xf30] ;  /* 0x000f3000010e7983 */ /* 0x000ea40000300800 */
[----:B------:R-:W3:Y:S01]  /*2f400*/  LDL.LU R22, [R1+0x3f0] ;  /* 0x0003f00001167983 */ /* 0x000ee20000300800 */
[----:B------:R0:W-:Y:S01]  /*2f410*/  STL.64 [R1+0xeb8], R18 ;  /* 0x000eb81201007387 */ /* 0x0001e20000100a00 */
[----:B------:R1:W-:Y:S02]  /*2f420*/  STL [R1+0xeb0], R16 ;  /* 0x000eb01001007387 */ /* 0x0003e40000100800 */
[----:B------:R-:W-:Y:S01]  /*2f430*/  FADD R2, R27, R12 ;  /* 0x0000000c1b027221 */ /* 0x000fe20000000000 */
[----:B0-----:R-:W5:Y:S01]  /*2f440*/  LDL.LU.64 R18, [R1+0x98] ;  /* 0x0000980001127983 */ /* 0x001f620000300a00 */
[----:B------:R-:W2:Y:S02]  /*2f450*/  LDL.LU R12, [R1+0x5ac] ;  /* 0x0005ac00010c7983 */ /* 0x000ea40000300800 */
[----:B------:R-:W2:Y:S02]  /*2f460*/  LDL.LU R10, [R1+0x42c] ;  /* 0x00042c00010a7983 */ /* 0x000ea40000300800 */
[----:B------:R-:W2:Y:S01]  /*2f470*/  LDL.LU R9, [R1+0x41c] ;  /* 0x00041c0001097983 */ /* 0x000ea20000300800 */
[----:B-1----:R-:W2:Y:S01]  /*2f480*/  LDL.LU R16, [R1+0x3ac] ;  /* 0x0003ac0001107983 */ /* 0x002ea20000300800 */
[----:B------:R-:W2:Y:S02]  /*2f490*/  LDL.LU R29, [R1+0x3a0] ;  /* 0x0003a000011d7983 */ /* 0x000ea40000300800 */
[----:B------:R-:W2:Y:S02]  /*2f4a0*/  LDL.LU R28, [R1+0x394] ;  /* 0x00039400011c7983 */ /* 0x000ea40000300800 */
[----:B------:R-:W2:Y:S01]  /*2f4b0*/  LDL.LU R24, [R1+0x38c] ;  /* 0x00038c0001187983 */ /* 0x000ea20000300800 */
[----:B------:R-:W2:Y:S01]  /*2f4c0*/  LDL.LU R25, [R1+0x3b4] ;  /* 0x0003b40001197983 */ /* 0x000ea20000300800 */
[----:B----4-:R-:W-:-:S03]  /*2f4d0*/  FADD R0, R21, R0 ;  /* 0x0000000015007221 */ /* 0x010fc60000000000 */
[----:B--2---:R0:W-:Y:S04]  /*2f4e0*/  STL.64 [R1+0xf28], R24 ;  /* 0x000f281801007387 */ /* 0x0041e80000100a00 */
[----:B0-----:R-:W2:Y:S01]  /*2f4f0*/  LDL.LU R24, [R1+0x2b0] ;  /* 0x0002b00001187983 */ /* 0x001ea20000300800 */
[----:B------:R-:W2:Y:S02]  /*2f500*/  LDL.LU R25, [R1+0x2b4] ;  /* 0x0002b40001197983 */ /* 0x000ea40000300800 */
[----:B------:R-:W2:Y:S02]  /*2f510*/  LDL.LU R26, [R1+0x2b8] ;  /* 0x0002b800011a7983 */ /* 0x000ea40000300800 */
[----:B------:R-:W2:Y:S01]  /*2f520*/  LDL.LU R27, [R1+0x2bc] ;  /* 0x0002bc00011b7983 */ /* 0x000ea20000300800 */
[----:B------:R-:W4:Y:S01]  /*2f530*/  LDL.LU R8, [R1+0x3e0] ;  /* 0x0003e00001087983 */ /* 0x000f220000300800 */
[----:B------:R-:W2:Y:S02]  /*2f540*/  LDL.LU R11, [R1+0x3a4] ;  /* 0x0003a400010b7983 */ /* 0x000ea40000300800 */
[----:B------:R-:W2:Y:S02]  /*2f550*/  LDL.LU R20, [R1+0x398] ;  /* 0x0003980001147983 */ /* 0x000ea40000300800 */
[----:B------:R-:W2:Y:S01]  /*2f560*/  LDL.LU R21, [R1+0x384] ;  /* 0x0003840001157983 */ /* 0x000ea20000300800 */
[----:B------:R-:W2:Y:S01]  /*2f570*/  LDL.LU R17, [R1+0x3b8] ;  /* 0x0003b80001117983 */ /* 0x000ea20000300800 */
[----:B-----5:R-:W-:Y:S03]  /*2f580*/  STL.64 [R1+0xf00], R18 ;  /* 0x000f001201007387 */ /* 0x020fe60000100a00 */
[----:B--2---:R0:W-:Y:S04]  /*2f590*/  STL [R1+0xef8], R17 ;  /* 0x000ef81101007387 */ /* 0x0041e80000100800 */
[----:B0-----:R-:W2:Y:S01]  /*2f5a0*/  LDL.LU R17, [R1+0x3d0] ;  /* 0x0003d00001117983 */ /* 0x001ea20000300800 */
[----:B------:R-:W5:Y:S02]  /*2f5b0*/  LDL R18, [R1+0xa8] ;  /* 0x0000a80001127983 */ /* 0x000f640000100800 */
[----:B------:R-:W5:Y:S02]  /*2f5c0*/  LDL R19, [R1+0xac] ;  /* 0x0000ac0001137983 */ /* 0x000f640000100800 */
[----:B---3--:R-:W-:Y:S01]  /*2f5d0*/  FADD R0, R22, R0 ;  /* 0x0000000016007221 */ /* 0x008fe20000000000 */
[----:B-----5:R0:W-:Y:S01]  /*2f5e0*/  STL.64 [R1+0xf20], R18 ;  /* 0x000f201201007387 */ /* 0x0201e20000100a00 */
[----:B--2---:R-:W-:Y:S03]  /*2f5f0*/  STL.64 [R1+0xf18], R16 ;  /* 0x000f181001007387 */ /* 0x004fe60000100a00 */
[----:B0-----:R-:W2:Y:S01]  /*2f600*/  LDL.LU.64 R18, [R1+0xb8] ;  /* 0x0000b80001127983 */ /* 0x001ea20000300a00 */
[----:B------:R-:W3:Y:S02]  /*2f610*/  LDL.LU R23, [R1+0x3a8] ;  /* 0x0003a80001177983 */ /* 0x000ee40000300800 */
[----:B------:R-:W3:Y:S02]  /*2f620*/  LDL.LU R22, [R1+0x39c] ;  /* 0x00039c0001167983 */ /* 0x000ee40000300800 */
[----:B------:R-:W-:-:S02]  /*2f630*/  FADD R3, R12, R3 ;  /* 0x000000030c037221 */ /* 0x000fc40000000000 */
[----:B------:R-:W-:Y:S02]  /*2f640*/  FADD R10, R10, R13 ;  /* 0x0000000d0a0a7221 */ /* 0x000fe40000000000 */
[----:B------:R-:W-:Y:S02]  /*2f650*/  FADD R9, R9, R2 ;  /* 0x0000000209097221 */ /* 0x000fe40000000000 */
[----:B----4-:R-:W-:Y:S01]  /*2f660*/  FADD R8, R8, R0 ;  /* 0x0000000008087221 */ /* 0x010fe20000000000 */
[----:B--2---:R-:W-:Y:S01]  /*2f670*/  HMMA.16816.F32.BF16 R24, R4, R18, R24 ;  /* 0x000000120418723c */ /* 0x004fe20000041818 */
[----:B---3--:R-:W-:Y:S01]  /*2f680*/  STL.64 [R1+0xf10], R22 ;  /* 0x000f101601007387 */ /* 0x008fe20000100a00 */
[----:B------:R0:W-:Y:S03]  /*2f690*/  STL.64 [R1+0xf08], R20 ;  /* 0x000f081401007387 */ /* 0x0001e60000100a00 */
[----:B0-----:R-:W2:Y:S01]  /*2f6a0*/  LDL.LU R20, [R1+0x2a0] ;  /* 0x0002a00001147983 */ /* 0x001ea20000300800 */
[----:B------:R-:W2:Y:S02]  /*2f6b0*/  LDL.LU R21, [R1+0x2a4] ;  /* 0x0002a40001157983 */ /* 0x000ea40000300800 */
[----:B------:R-:W2:Y:S02]  /*2f6c0*/  LDL.LU R22, [R1+0x2a8] ;  /* 0x0002a80001167983 */ /* 0x000ea40000300800 */
[----:B------:R-:W2:Y:S01]  /*2f6d0*/  LDL.LU R23, [R1+0x2ac] ;  /* 0x0002ac0001177983 */ /* 0x000ea20000300800 */
[----:B------:R0:W-:Y:S01]  /*2f6e0*/  STL.64 [R1+0xe68], R14 ;  /* 0x000e680e01007387 */ /* 0x0001e20000100a00 */
[----:B------:R-:W3:Y:S02]  /*2f6f0*/  LDL.LU R12, [R1+0x290] ;  /* 0x00029000010c7983 */ /* 0x000ee40000300800 */
[----:B------:R-:W3:Y:S01]  /*2f700*/  LDL.LU R13, [R1+0x294] ;  /* 0x00029400010d7983 */ /* 0x000ee20000300800 */
[----:B0-----:R-:W3:Y:S01]  /*2f710*/  LDL.LU R14, [R1+0x298] ;  /* 0x00029800010e7983 */ /* 0x001ee20000300800 */
[----:B------:R-:W3:Y:S02]  /*2f720*/  LDL.LU R15, [R1+0x29c] ;  /* 0x00029c00010f7983 */ /* 0x000ee40000300800 */
[----:B------:R-:W4:Y:S02]  /*2f730*/  LDL.LU R2, [R1+0x428] ;  /* 0x0004280001027983 */ /* 0x000f240000300800 */
[----:B------:R-:W5:Y:S03]  /*2f740*/  LDL.LU R0, [R1+0x418] ;  /* 0x0004180001007983 */ /* 0x000f660000300800 */
[----:B------:R0:W-:Y:S01]  /*2f750*/  STL.64 [R1+0x790], R24 ;  /* 0x0007901801007387 */ /* 0x0001e20000100a00 */
[----:B------:R1:W-:Y:S03]  /*2f760*/  STL.64 [R1+0x798], R26 ;  /* 0x0007981a01007387 */ /* 0x0003e60000100a00 */
[----:B0-----:R-:W2:Y:S01]  /*2f770*/  LDL.LU.64 R24, [R1+0xf28] ;  /* 0x000f280001187983 */ /* 0x001ea20000300a00 */
[----:B-1----:R-:W-:-:S02]  /*2f780*/  MOV R26, R19 ;  /* 0x00000013001a7202 */ /* 0x002fc40000000f00 */
[----:B------:R-:W-:Y:S02]  /*2f790*/  MOV R27, R18 ;  /* 0x00000012001b7202 */ /* 0x000fe40000000f00 */
[----:B------:R-:W2:Y:S01]  /*2f7a0*/  LDL.LU.64 R18, [R1+0xf20] ;  /* 0x000f200001127983 */ /* 0x000ea20000300a00 */
[----:B------:R-:W2:Y:S02]  /*2f7b0*/  LDL.LU.64 R16, [R1+0xf18] ;  /* 0x000f180001107983 */ /* 0x000ea40000300a00 */
[----:B------:R0:W-:Y:S02]  /*2f7c0*/  STL [R1+0xd9c], R26 ;  /* 0x000d9c1a01007387 */ /* 0x0001e40000100800 */
[----:B0-----:R-:W3:Y:S01]  /*2f7d0*/  LDL.LU R26, [R1+0x5a8] ;  /* 0x0005a800011a7983 */ /* 0x001ee20000300800 */
[----:B------:R-:W-:Y:S02]  /*2f7e0*/  STL [R1+0xd98], R27 ;  /* 0x000d981b01007387 */ /* 0x000fe40000100800 */
[----:B-----5:R-:W-:-:S02]  /*2f7f0*/  FADD R0, R0, R9 ;  /* 0x0000000900007221 */ /* 0x020fc40000000000 */
[----:B--2---:R-:W-:Y:S02]  /*2f800*/  FADD R8, R17, R8 ;  /* 0x0000000811087221 */ /* 0x004fe40000000000 */
[----:B---3--:R-:W-:-:S04]  /*2f810*/  FADD R3, R26, R3 ;  /* 0x000000031a037221 */ /* 0x008fc80000000000 */
[----:B------:R-:W-:Y:S02]  /*2f820*/  FADD R9, R16, R3 ;  /* 0x0000000310097221 */ /* 0x000fe40000000000 */
[C---:B------:R-:W-:Y:S01]  /*2f830*/  HMMA.16816.F32.BF16 R16, R4.reuse, R18, R20 ;  /* 0x000000120410723c */ /* 0x040fe20000041814 */
[----:B------:R-:W2:Y:S01]  /*2f840*/  LDL.LU.64 R22, [R1+0xf10] ;  /* 0x000f100001167983 */ /* 0x000ea20000300a00 */
[----:B------:R-:W3:Y:S11]  /*2f850*/  LDL.LU.64 R20, [R1+0xf08] ;  /* 0x000f080001147983 */ /* 0x000ef60000300a00 */
[----:B------:R-:W-:Y:S10]  /*2f860*/  @!UPT UIADD3 URZ, URZ, URZ, URZ ;  /* 0x0000003f3f3ff290 */ /* 0x000ff4000fffe03f */
[----:B------:R-:W-:Y:S01]  /*2f870*/  STL.64 [R1+0x780], R16 ;  /* 0x0007801001007387 */ /* 0x000fe20000100a00 */
[----:B------:R0:W-:Y:S03]  /*2f880*/  STL.64 [R1+0x788], R18 ;  /* 0x0007881201007387 */ /* 0x0001e60000100a00 */
[----:B0-----:R-:W5:Y:S01]  /*2f890*/  LDL.LU.64 R18, [R1+0xf00] ;  /* 0x000f000001127983 */ /* 0x001f620000300a00 */
[----:B------:R-:W2:Y:S01]  /*2f8a0*/  LDL.LU R17, [R1+0xef8] ;  /* 0x000ef80001117983 */ /* 0x000ea20000300800 */
[----:B-----5:R-:W-:Y:S01]  /*2f8b0*/  HMMA.16816.F32.BF16 R12, R4, R18, R12 ;  /* 0x00000012040c723c */ /* 0x020fe2000004180c */
[----:B------:R-:W-:Y:S01]  /*2f8c0*/  MOV R27, R19 ;  /* 0x00000013001b7202 */ /* 0x000fe20000000f00 */
[----:B------:R-:W-:Y:S11]  /*2f8d0*/  IMAD.MOV.U32 R26, RZ, RZ, R18 ;  /* 0x000000ffff1a7224 */ /* 0x000ff600078e0012 */
[----:B------:R-:W-:Y:S10]  /*2f8e0*/  @!UPT UIADD3 URZ, URZ, URZ, URZ ;  /* 0x0000003f3f3ff290 */ /* 0x000ff4000fffe03f */
[----:B------:R-:W-:Y:S01]  /*2f8f0*/  STL.64 [R1+0x770], R12 ;  /* 0x0007700c01007387 */ /* 0x000fe20000100a00 */
[----:B------:R0:W-:Y:S02]  /*2f900*/  STL.64 [R1+0x778], R14 ;  /* 0x0007780e01007387 */ /* 0x0001e40000100a00 */
[----:B------:R-:W-:Y:S02]  /*2f910*/  STL [R1+0xda4], R27 ;  /* 0x000da41b01007387 */ /* 0x000fe40000100800 */
[----:B------:R-:W-:Y:S01]  /*2f920*/  STL [R1+0xda0], R26 ;  /* 0x000da01a01007387 */ /* 0x000fe20000100800 */
[----:B------:R-:W5:Y:S01]  /*2f930*/  LDL.64 R18, [R1+0x78] ;  /* 0x0000780001127983 */ /* 0x000f620000100a00 */
[----:B----4-:R-:W-:-:S04]  /*2f940*/  FADD R2, R2, R10 ;  /* 0x0000000a02027221 */ /* 0x010fc80000000000 */
[----:B------:R-:W-:Y:S02]  /*2f950*/  FADD R3, R29, R2 ;  /* 0x000000021d037221 */ /* 0x000fe40000000000 */
[----:B------:R-:W-:Y:S02]  /*2f960*/  FADD R2, R28, R0 ;  /* 0x000000001c027221 */ /* 0x000fe40000000000 */
[----:B------:R-:W-:Y:S02]  /*2f970*/  FADD R0, R24, R8 ;  /* 0x0000000818007221 */ /* 0x000fe40000000000 */
[----:B------:R-:W-:Y:S02]  /*2f980*/  FADD R8, R25, R9 ;  /* 0x0000000919087221 */ /* 0x000fe40000000000 */
[----:B------:R-:W-:Y:S02]  /*2f990*/  FADD R3, R11, R3 ;  /* 0x000000030b037221 */ /* 0x000fe40000000000 */
[----:B---3--:R-:W-:-:S02]  /*2f9a0*/  FADD R2, R20, R2 ;  /* 0x0000000214027221 */ /* 0x008fc40000000000 */
[----:B------:R-:W-:Y:S02]  /*2f9b0*/  FADD R0, R21, R0 ;  /* 0x0000000015007221 */ /* 0x000fe40000000000 */
[----:B--2---:R-:W-:Y:S02]  /*2f9c0*/  FADD R9, R17, R8 ;  /* 0x0000000811097221 */ /* 0x004fe40000000000 */
[----:B------:R-:W-:Y:S02]  /*2f9d0*/  FADD R8, R23, R3 ;  /* 0x0000000317087221 */ /* 0x000fe40000000000 */
[----:B------:R-:W-:Y:S01]  /*2f9e0*/  FADD R2, R22, R2 ;  /* 0x0000000216027221 */ /* 0x000fe20000000000 */
[----:B-----5:R1:W-:Y:S01]  /*2f9f0*/  STL [R1+0xed4], R19 ;  /* 0x000ed41301007387 */ /* 0x0203e20000100800 */
[----:B0-----:R-:W2:Y:S02]  /*2fa00*/  LDL R14, [R1+0x68] ;  /* 0x00006800010e7983 */ /* 0x001ea40000100800 */
[----:B------:R-:W2:Y:S02]  /*2fa10*/  LDL R15, [R1+0x6c] ;  /* 0x00006c00010f7983 */ /* 0x000ea40000100800 */
[----:B------:R-:W3:Y:S01]  /*2fa20*/  LDL.LU R21, [R1+0x388] ;  /* 0x0003880001157983 */ /* 0x000ee20000300800 */
[----:B------:R-:W4:Y:S01]  /*2fa30*/  LDL.LU R3, [R1+0x3bc] ;  /* 0x0003bc0001037983 */ /* 0x000f220000300800 */
[----:B------:R-:W5:Y:S03]  /*2fa40*/  LDL.LU R22, [R1+0x380] ;  /* 0x0003800001167983 */ /* 0x000f660000300800 */
[----:B-1----:R-:W2:Y:S01]  /*2fa50*/  LDL.LU R19, [R1+0x35c] ;  /* 0x00035c0001137983 */ /* 0x002ea20000300800 */
[----:B------:R-:W3:Y:S02]  /*2fa60*/  LDL.LU R23, [R1+0x348] ;  /* 0x0003480001177983 */ /* 0x000ee40000300800 */
[----:B------:R-:W3:Y:S02]  /*2fa70*/  LDL.LU R16, [R1+0x350] ;  /* 0x0003500001107983 */ /* 0x000ee40000300800 */
[----:B------:R-:W3:Y:S01]  /*2fa80*/  LDL.LU R17, [R1+0x340] ;  /* 0x0003400001117983 */ /* 0x000ee20000300800 */
[----:B--2---:R-:W-:Y:S01]  /*2fa90*/  STL.64 [R1+0xee0], R18 ;  /* 0x000ee01201007387 */ /* 0x004fe20000100a00 */
[----:B---3--:R0:W-:Y:S03]  /*2faa0*/  STL.64 [R1+0xed8], R16 ;  /* 0x000ed81001007387 */ /* 0x0081e60000100a00 */
[----:B0-----:R-:W2:Y:S01]  /*2fab0*/  LDL.LU R16, [R1+0x3b0] ;  /* 0x0003b00001107983 */ /* 0x001ea20000300800 */
[----:B------:R-:W3:Y:S02]  /*2fac0*/  LDL.LU R17, [R1+0x390] ;  /* 0x0003900001117983 */ /* 0x000ee40000300800 */
[----:B------:R-:W2:Y:S02]  /*2fad0*/  LDL R18, [R1+0x88] ;  /* 0x0000880001127983 */ /* 0x000ea40000100800 */
[----:B------:R-:W2:Y:S01]  /*2fae0*/  LDL R19, [R1+0x8c] ;  /* 0x00008c0001137983 */ /* 0x000ea20000100800 */
[----:B------:R-:W2:Y:S01]  /*2faf0*/  LDL.LU R10, [R1+0x37c] ;  /* 0x00037c00010a7983 */ /* 0x000ea20000300800 */
[----:B------:R-:W2:Y:S02]  /*2fb00*/  LDL.LU R13, [R1+0x354] ;  /* 0x00035400010d7983 */ /* 0x000ea40000300800 */
[----:B------:R-:W2:Y:S02]  /*2fb10*/  LDL.LU R12, [R1+0x344] ;  /* 0x00034400010c7983 */ /* 0x000ea40000300800 */
[----:B------:R-:W-:Y:S01]  /*2fb20*/  STL.64 [R1+0xec8], R14 ;  /* 0x000ec80e01007387 */ /* 0x000fe20000100a00 */
        /* <DEDUP_REMOVED lines=11> */
[----:B------:R-:W-:-:S02]  /*2fbe0*/  FADD R8, R16, R8 ;  /* 0x0000000810087221 */ /* 0x000fc40000000000 */
[----:B---3--:R-:W-:Y:S01]  /*2fbf0*/  FADD R2, R17, R2 ;  /* 0x0000000211027221 */ /* 0x008fe20000000000 */
[----:B------:R-:W3:Y:S01]  /*2fc00*/  LDL.LU R29, [R1+0x370] ;  /* 0x00037000011d7983 */ /* 0x000ee20000300800 */
[----:B------:R-:W3:Y:S02]  /*2fc10*/  LDL.LU R28, [R1+0x10] ;  /* 0x00001000011c7983 */ /* 0x000ee40000300800 */
[----:B------:R-:W3:Y:S02]  /*2fc20*/  LDL.LU R11, [R1+0x360] ;  /* 0x00036000010b7983 */ /* 0x000ee40000300800 */
[----:B------:R-:W3:Y:S01]  /*2fc30*/  LDL.LU R24, [R1+0x260] ;  /* 0x0002600001187983 */ /* 0x000ee20000300800 */
[----:B------:R-:W3:Y:S01]  /*2fc40*/  LDL.LU R25, [R1+0x264] ;  /* 0x0002640001197983 */ /* 0x000ee20000300800 */
[----:B------:R-:W3:Y:S02]  /*2fc50*/  LDL.LU R26, [R1+0x268] ;  /* 0x00026800011a7983 */ /* 0x000ee40000300800 */
[----:B------:R-:W-:-:S02]  /*2fc60*/  FADD R0, R21, R0 ;  /* 0x0000000015007221 */ /* 0x000fc40000000000 */
[----:B----4-:R-:W-:Y:S01]  /*2fc70*/  FADD R3, R3, R9 ;  /* 0x0000000903037221 */ /* 0x010fe20000000000 */
[----:B------:R-:W4:Y:S01]  /*2fc80*/  LDL.LU R27, [R1+0x26c] ;  /* 0x00026c00011b7983 */ /* 0x000f220000300800 */
[----:B------:R-:W3:Y:S02]  /*2fc90*/  LDL.LU R20, [R1+0x358] ;  /* 0x0003580001147983 */ /* 0x000ee40000300800 */
[----:B------:R-:W3:Y:S02]  /*2fca0*/  LDL.LU R21, [R1+0x34c] ;  /* 0x00034c0001157983 */ /* 0x000ee40000300800 */
[----:B------:R-:W3:Y:S02]  /*2fcb0*/  LDL.LU R9, [R1+0x368] ;  /* 0x0003680001097983 */ /* 0x000ee40000300800 */
[----:B-----5:R-:W-:Y:S02]  /*2fcc0*/  FADD R0, R22, R0 ;  /* 0x0000000016007221 */ /* 0x020fe40000000000 */
[----:B------:R-:W-:Y:S01]  /*2fcd0*/  FADD R10, R10, R3 ;  /* 0x000000030a0a7221 */ /* 0x000fe20000000000 */
[----:B------:R-:W5:Y:S01]  /*2fce0*/  LDL.LU R22, [R1+0x328] ;  /* 0x0003280001167983 */ /* 0x000f620000300800 */
[----:B------:R-:W3:Y:S01]  /*2fcf0*/  LDL.LU R3, [R1+0x36c] ;  /* 0x00036c0001037983 */ /* 0x000ee20000300800 */
[----:B--2---:R-:W-:Y:S02]  /*2fd00*/  HMMA.16816.F32.BF16 R16, R4, R18, R12 ;  /* 0x000000120410723c */ /* 0x004fe4000004180c */
[----:B------:R-:W2:Y:S01]  /*2fd10*/  LDL.LU.64 R14, [R1+0xef0] ;  /* 0x000ef000010e7983 */ /* 0x000ea20000300a00 */
[----:B------:R-:W2:Y:S11]  /*2fd20*/  LDL.LU.64 R12, [R1+0xee8] ;  /* 0x000ee800010c7983 */ /* 0x000eb60000300a00 */
[----:B------:R-:W-:Y:S09]  /*2fd30*/  @!UPT UIADD3 URZ, URZ, URZ, URZ ;  /* 0x0000003f3f3ff290 */ /* 0x000ff2000fffe03f */
[----:B------:R-:W-:Y:S01]  /*2fd40*/  STL.64 [R1+0x760], R16 ;  /* 0x0007601001007387 */ /* 0x000fe20000100a00 */
[----:B------:R0:W-:Y:S03]  /*2fd50*/  STL.64 [R1+0x768], R18 ;  /* 0x0007681201007387 */ /* 0x0001e60000100a00 */
[----:B0-----:R-:W2:Y:S01]  /*2fd60*/  LDL.LU.64 R18, [R1+0xee0] ;  /* 0x000ee00001127983 */ /* 0x001ea20000300a00 */
[----:B------:R-:W4:Y:S02]  /*2fd70*/  LDL.LU.64 R16, [R1+0xed8] ;  /* 0x000ed80001107983 */ /* 0x000f240000300a00 */
[----:B---3--:R-:W-:Y:S02]  /*2fd80*/  FADD R3, R3, R8 ;  /* 0x0000000803037221 */ /* 0x008fe40000000000 */
[----:B------:R-:W3:Y:S01]  /*2fd90*/  LDL.LU R8, [R1+0x378] ;  /* 0x0003780001087983 */ /* 0x000ee20000300800 */
[----:B--2---:R-:W-:-:S03]  /*2fda0*/  FADD R2, R19, R2 ;  /* 0x0000000213027221 */ /* 0x004fc60000000000 */
[----:B------:R-:W2:Y:S01]  /*2fdb0*/  LDL.LU R19, [R1+0xed4] ;  /* 0x000ed40001137983 */ /* 0x000ea20000300800 */
[----:B------:R-:W-:Y:S02]  /*2fdc0*/  FADD R0, R23, R0 ;  /* 0x0000000017007221 */ /* 0x000fe40000000000 */
[----:B------:R-:W5:Y:S02]  /*2fdd0*/  LDL.LU R23, [R1+0xed0] ;  /* 0x000ed00001177983 */ /* 0x000f640000300800 */
[----:B---3--:R-:W-:Y:S02]  /*2fde0*/  FADD R10, R8, R10 ;  /* 0x0000000a080a7221 */ /* 0x008fe40000000000 */
[----:B------:R-:W-:Y:S02]  /*2fdf0*/  FADD R9, R9, R3 ;  /* 0x0000000309097221 */ /* 0x000fe40000000000 */
[----:B----4-:R-:W-:Y:S01]  /*2fe00*/  FADD R8, R17, R0 ;  /* 0x0000000011087221 */ /* 0x010fe20000000000 */
[----:B------:R-:W3:Y:S01]  /*2fe10*/  LDL.LU R3, [R1+0x374] ;  /* 0x0003740001037983 */ /* 0x000ee20000300800 */
[----:B------:R-:W4:Y:S02]  /*2fe20*/  LDL.LU R0, [R1+0x364] ;  /* 0x0003640001007983 */ /* 0x000f240000300800 */
[----:B------:R-:W-:Y:S01]  /*2fe30*/  FADD R2, R16, R2 ;  /* 0x0000000210027221 */ /* 0x000fe20000000000 */
[----:B--2---:R-:W-:Y:S11]  /*2fe40*/  HMMA.16816.F32.BF16 R12, R4, R18, R12 ;  /* 0x00000012040c723c */ /* 0x004ff6000004180c */
[----:B------:R-:W-:Y:S11]  /*2fe50*/  @!UPT UIADD3 URZ, URZ, URZ, URZ ;  /* 0x0000003f3f3ff290 */ /* 0x000ff6000fffe03f */
[----:B------:R-:W-:Y:S01]  /*2fe60*/  @!UPT UIADD3 URZ, URZ, URZ, URZ ;  /* 0x0000003f3f3ff290 */ /* 0x000fe2000fffe03f */
[----:B------:R-:W-:Y:S01]  /*2fe70*/  STL.64 [R1+0x750], R12 ;  /* 0x0007500c01007387 */ /* 0x000fe20000100a00 */
[----:B------:R0:W-:Y:S03]  /*2fe80*/  STL.64 [R1+0x758], R14 ;  /* 0x0007580e01007387 */ /* 0x0001e60000100a00 */
[----:B0-----:R-:W2:Y:S01]  /*2fe90*/  LDL.LU.64 R14, [R1+0xec8] ;  /* 0x000ec800010e7983 */ /* 0x001ea20000300a00 */
[----:B------:R-:W2:Y:S01]  /*2fea0*/  LDL.LU.64 R12, [R1+0xec0] ;  /* 0x000ec000010c7983 */ /* 0x000ea20000300a00 */
[----:B------:R-:W-:Y:S02]  /*2feb0*/  MOV R17, R19 ;  /* 0x0000001300117202 */ /* 0x000fe40000000f00 */
[----:B------:R-:W2:Y:S01]  /*2fec0*/  LDL.LU.64 R18, [R1+0xeb8] ;  /* 0x000eb80001127983 */ /* 0x000ea20000300a00 */
[----:B------:R-:W2:Y:S02]  /*2fed0*/  LDL.LU R16, [R1+0xeb0] ;  /* 0x000eb00001107983 */ /* 0x000ea40000300800 */
[----:B---3--:R-:W-:-:S02]  /*2fee0*/  FADD R3, R3, R10 ;  /* 0x0000000a03037221 */ /* 0x008fc40000000000 */
[----:B----4-:R-:W-:Y:S02]  /*2fef0*/  FADD R0, R0, R9 ;  /* 0x0000000900007221 */ /* 0x010fe40000000000 */
[----:B------:R-:W-:Y:S02]  /*2ff00*/  FMUL R10, R28, 1.4426950216293334961 ;  /* 0x3fb8aa3b1c0a7820 */ /* 0x000fe40000400000 */
[----:B------:R-:W-:Y:S02]  /*2ff10*/  FADD R9, R11, R0 ;  /* 0x000000000b097221 */ /* 0x000fe40000000000 */
[----:B------:R0:W1:Y:S01]  /*2ff20*/  MUFU.EX2 R11, R10 ;  /* 0x0000000a000b7308 */ /* 0x0000620000000800 */
[----:B------:R-:W-:Y:S01]  /*2ff30*/  STL [R1+0xda8], R17 ;  /* 0x000da81101007387 */ /* 0x000fe20000100800 */
[----:B------:R-:W-:-:S04]  /*2ff40*/  FADD R3, R29, R3 ;  /* 0x000000031d037221 */ /* 0x000fc80000000000 */
[----:B-----5:R-:W-:Y:S02]  /*2ff50*/  FADD R3, R22, R3 ;  /* 0x0000000316037221 */ /* 0x020fe40000000000 */
[----:B--2---:R-:W-:Y:S02]  /*2ff60*/  FADD R2, R13, R2 ;  /* 0x000000020d027221 */ /* 0x004fe40000000000 */
[----:B------:R-:W-:Y:S02]  /*2ff70*/  FADD R8, R12, R8 ;  /* 0x000000080c087221 */ /* 0x000fe40000000000 */
[----:B------:R-:W-:Y:S01]  /*2ff80*/  HMMA.16816.F32.BF16 R12, R4, R14, R24 ;  /* 0x0000000e040c723c */ /* 0x000fe20000041818 */
[----:B------:R2:W-:Y:S01]  /*2ff90*/  STL.64 [R1+0xe98], R18 ;  /* 0x000e981201007387 */ /* 0x0005e20000100a00 */
[----:B------:R3:W-:Y:S02]  /*2ffa0*/  STL [R1+0xe90], R16 ;  /* 0x000e901001007387 */ /* 0x0007e40000100800 */
[----:B------:R-:W-:Y:S01]  /*2ffb0*/  FADD R2, R20, R2 ;  /* 0x0000000214027221 */ /* 0x000fe20000000000 */
[----:B--2---:R-:W2:Y:S11]  /*2ffc0*/  LDL.64 R18, [R1+0x58] ;  /* 0x0000580001127983 */ /* 0x004eb60000100a00 */
[----:B------:R-:W-:Y:S07]  /*2ffd0*/  @!UPT UIADD3 URZ, URZ, URZ, URZ ;  /* 0x0000003f3f3ff290 */ /* 0x000fee000fffe03f */
[----:B------:R-:W-:Y:S01]  /*2ffe0*/  STL.64 [R1+0x740], R12 ;  /* 0x0007400c01007387 */ /* 0x000fe20000100a00 */
[----:B------:R-:W-:Y:S02]  /*2fff0*/  STL.64 [R1+0x748], R14 ;  /* 0x0007480e01007387 */ /* 0x000fe40000100a00 */
[----:B0-----:R-:W4:Y:S02]  /*30000*/  LDL.LU R10, [R1+0x320] ;  /* 0x00032000010a7983 */ /* 0x001f240000300800 */
[----:B-1----:R-:W-:Y:S01]  /*30010*/  STL [R1+0x4], R11 ;  /* 0x0000040b01007387 */ /* 0x002fe20000100800 */
[----:B---3--:R-:W3:Y:S01]  /*30020*/  LDL.LU R16, [R1+0x14] ;  /* 0x0000140001107983 */ /* 0x008ee20000300800 */
[----:B------:R-:W5:Y:S02]  /*30030*/  LDL.LU R17, [R1+0x310] ;  /* 0x0003100001117983 */ /* 0x000f640000300800 */
[----:B------:R-:W2:Y:S02]  /*30040*/  LDL.LU R25, [R1+0x334] ;  /* 0x0003340001197983 */ /* 0x000ea40000300800 */
[----:B------:R-:W2:Y:S01]  /*30050*/  LDL.LU R20, [R1+0x304] ;  /* 0x0003040001147983 */ /* 0x000ea20000300800 */
[----:B------:R-:W2:Y:S01]  /*30060*/  LDL.LU R22, [R1+0x338] ;  /* 0x0003380001167983 */ /* 0x000ea20000300800 */
[----:B------:R-:W-:-:S03]  /*30070*/  FADD R0, R21, R8 ;  /* 0x0000000815007221 */ /* 0x000fc60000000000 */
[----:B--2---:R-:W-:Y:S01]  /*30080*/  STL.64 [R1+0xea8], R22 ;  /* 0x000ea81601007387 */ /* 0x004fe20000100a00 */
[----:B------:R0:W-:Y:S03]  /*30090*/  STL [R1+0xea0], R20 ;  /* 0x000ea01401007387 */ /* 0x0001e60000100800 */
[----:B0-----:R-:W2:Y:S01]  /*300a0*/  LDL.LU R20, [R1+0x250] ;  /* 0x0002500001147983 */ /* 0x001ea20000300800 */
[----:B------:R-:W2:Y:S02]  /*300b0*/  LDL.LU R21, [R1+0x254] ;  /* 0x0002540001157983 */ /* 0x000ea40000300800 */
[----:B------:R-:W2:Y:S02]  /*300c0*/  LDL.LU R22, [R1+0x258] ;  /* 0x0002580001167983 */ /* 0x000ea40000300800 */
[----:B------:R-:W2:Y:S01]  /*300d0*/  LDL.LU R23, [R1+0x25c] ;  /* 0x00025c0001177983 */ /* 0x000ea20000300800 */
[----:B------:R-:W2:Y:S01]  /*300e0*/  LDL.LU R29, [R1+0x33c] ;  /* 0x00033c00011d7983 */ /* 0x000ea20000300800 */
[----:B------:R-:W2:Y:S02]  /*300f0*/  LDL.LU R12, [R1+0x230] ;  /* 0x00023000010c7983 */ /* 0x000ea40000300800 */
[----:B------:R-:W2:Y:S02]  /*30100*/  LDL.LU R13, [R1+0x234] ;  /* 0x00023400010d7983 */ /* 0x000ea40000300800 */
[----:B------:R-:W2:Y:S01]  /*30110*/  LDL.LU R14, [R1+0x238] ;  /* 0x00023800010e7983 */ /* 0x000ea20000300800 */
[----:B------:R-:W2:Y:S04]  /*30120*/  LDL.LU R15, [R1+0x23c] ;  /* 0x00023c00010f7983 */ /* 0x000ea80000300800 */
[----:B--2---:R-:W-:Y:S01]  /*30130*/  STL.64 [R1+0xe80], R14 ;  /* 0x000e800e01007387 */ /* 0x004fe20000100a00 */
[----:B------:R0:W-:Y:S03]  /*30140*/  STL.64 [R1+0xe78], R12 ;  /* 0x000e780c01007387 */ /* 0x0001e60000100a00 */
[----:B0-----:R-:W2:Y:S01]  /*30150*/  LDL.LU R12, [R1+0x20] ;  /* 0x00002000010c7983 */ /* 0x001ea20000300800 */
[----:B------:R-:W2:Y:S02]  /*30160*/  LDL.LU R13, [R1+0x300] ;  /* 0x00030000010d7983 */ /* 0x000ea40000300800 */
[----:B------:R-:W2:Y:S02]  /*30170*/  LDL.LU.64 R14, [R1+0x48] ;  /* 0x00004800010e7983 */ /* 0x000ea40000300a00 */
[----:B------:R-:W2:Y:S01]  /*30180*/  LDL.LU R28, [R1+0x31c] ;  /* 0x00031c00011c7983 */ /* 0x000ea20000300800 */
[----:B------:R-:W2:Y:S01]  /*30190*/  LDL.LU R24, [R1+0x30c] ;  /* 0x00030c0001187983 */ /* 0x000ea20000300800 */
[----:B------:R-:W-:Y:S01]  /*301a0*/  HMMA.16816.F32.BF16 R20, R4, R18, R20 ;  /* 0x000000120414723c */ /* 0x000fe20000041814 */
[----:B----4-:R-:W-:-:S02]  /*301b0*/  FADD R8, R10, R9 ;  /* 0x000000090a087221 */ /* 0x010fc40000000000 */
[----:B-----5:R-:W-:Y:S02]  /*301c0*/  FADD R9, R17, R2 ;  /* 0x0000000211097221 */ /* 0x020fe40000000000 */
[----:B------:R-:W-:Y:S02]  /*301d0*/  IMAD.MOV.U32 R17, RZ, RZ, R18 ;  /* 0x000000ffff117224 */ /* 0x000fe400078e0012 */
[----:B---3--:R-:W-:Y:S01]  /*301e0*/  FMUL R10, R16, 1.4426950216293334961 ;  /* 0x3fb8aa3b100a7820 */ /* 0x008fe20000400000 */
[----:B--2---:R0:W-:Y:S04]  /*301f0*/  STL.64 [R1+0xe88], R24 ;  /* 0x000e881801007387 */ /* 0x0041e80000100a00 */
[----:B0-----:R-:W2:Y:S01]  /*30200*/  LDL.LU R24, [R1+0x240] ;  /* 0x0002400001187983 */ /* 0x001ea20000300800 */
[----:B------:R-:W2:Y:S02]  /*30210*/  LDL.LU R25, [R1+0x244] ;  /* 0x0002440001197983 */ /* 0x000ea40000300800 */
[----:B------:R-:W2:Y:S02]  /*30220*/  LDL.LU R26, [R1+0x248] ;  /* 0x00024800011a7983 */ /* 0x000ea40000300800 */
[----:B------:R-:W2:Y:S01]  /*30230*/  LDL.LU R27, [R1+0x24c] ;  /* 0x00024c00011b7983 */ /* 0x000ea20000300800 */
[----:B------:R-:W3:Y:S01]  /*30240*/  LDL.LU R11, [R1+0x2f0] ;  /* 0x0002f000010b7983 */ /* 0x000ee20000300800 */
[----:B------:R-:W4:Y:S04]  /*30250*/  LDL.LU R2, [R1+0x330] ;  /* 0x0003300001027983 */ /* 0x000f280000300800 */
[----:B------:R-:W-:Y:S02]  /*30260*/  STL.64 [R1+0x730], R20 ;  /* 0x0007301401007387 */ /* 0x000fe40000100a00 */
[----:B------:R0:W-:Y:S02]  /*30270*/  STL.64 [R1+0x738], R22 ;  /* 0x0007381601007387 */ /* 0x0001e40000100a00 */
[----:B0-----:R-:W5:Y:S01]  /*30280*/  LDL.LU.64 R22, [R1+0xea8] ;  /* 0x000ea80001167983 */ /* 0x001f620000300a00 */
[----:B------:R-:W2:Y:S02]  /*30290*/  LDL.LU R20, [R1+0xea0] ;  /* 0x000ea00001147983 */ /* 0x000ea40000300800 */
[----:B------:R-:W2:Y:S02]  /*302a0*/  LDL.LU.64 R18, [R1+0xe98] ;  /* 0x000e980001127983 */ /* 0x000ea40000300a00 */
[----:B------:R-:W3:Y:S01]  /*302b0*/  LDL.LU R16, [R1+0xe90] ;  /* 0x000e900001107983 */ /* 0x000ee20000300800 */
[----:B------:R-:W5:Y:S01]  /*302c0*/  LDL.LU R21, [R1+0x2e8] ;  /* 0x0002e80001157983 */ /* 0x000f620000300800 */
[----:B----4-:R-:W-:-:S03]  /*302d0*/  FADD R2, R2, R3 ;  /* 0x0000000302027221 */ /* 0x010fc60000000000 */
[----:B--2---:R-:W-:Y:S01]  /*302e0*/  STL.64 [R1+0xde0], R18 ;  /* 0x000de01201007387 */ /* 0x004fe20000100a00 */
[----:B---3--:R0:W-:Y:S02]  /*302f0*/  STL.64 [R1+0xdd8], R16 ;  /* 0x000dd81001007387 */ /* 0x0081e40000100a00 */
[----:B------:R-:W-:Y:S02]  /*30300*/  FADD R0, R20, R0 ;  /* 0x0000000014007221 */ /* 0x000fe40000000000 */
[----:B------:R1:W-:Y:S01]  /*30310*/  MUFU.EX2 R20, R10 ;  /* 0x0000000a00147308 */ /* 0x0003e20000000800 */
[----:B0-----:R-:W2:Y:S01]  /*30320*/  LDL.LU R16, [R1+0x318] ;  /* 0x0003180001107983 */ /* 0x001ea20000300800 */
[----:B------:R-:W3:Y:S02]  /*30330*/  LDL.LU R17, [R1+0x308] ;  /* 0x0003080001117983 */ /* 0x000ee40000300800 */
[----:B------:R-:W4:Y:S02]  /*30340*/  LDL R18, [R1+0x38] ;  /* 0x0000380001127983 */ /* 0x000f240000100800 */
[----:B------:R-:W4:Y:S01]  /*30350*/  LDL R19, [R1+0x3c] ;  /* 0x00003c0001137983 */ /* 0x000f220000100800 */
[----:B-1----:R-:W2:Y:S01]  /*30360*/  LDL.LU R10, [R1+0x314] ;  /* 0x00031400010a7983 */ /* 0x002ea20000300800 */
[----:B------:R-:W2:Y:S01]  /*30370*/  LDL.LU R3, [R1+0x324] ;  /* 0x0003240001037983 */ /* 0x000ea20000300800 */
[----:B------:R-:W-:Y:S01]  /*30380*/  HMMA.16816.F32.BF16 R24, R4, R14, R24 ;  /* 0x0000000e0418723c */ /* 0x000fe20000041818 */
[----:B--2---:R-:W-:-:S02]  /*30390*/  FADD R3, R3, R8 ;  /* 0x0000000803037221 */ /* 0x004fc40000000000 */
[----:B------:R-:W-:Y:S02]  /*303a0*/  FADD R8, R13, R0 ;  /* 0x000000000d087221 */ /* 0x000fe40000000000 */
[----:B------:R-:W2:Y:S11]  /*303b0*/  LDL.LU R0, [R1+0x32c] ;  /* 0x00032c0001007983 */ /* 0x000eb60000300800 */
[----:B------:R-:W-:Y:S07]  /*303c0*/  @!UPT UIADD3 URZ, URZ, URZ, URZ ;  /* 0x0000003f3f3ff290 */ /* 0x000fee000fffe03f */
[----:B------:R0:W-:Y:S02]  /*303d0*/  STL.64 [R1+0x720], R24 ;  /* 0x0007201801007387 */ /* 0x0001e40000100a00 */
[----:B------:R1:W-:Y:S02]  /*303e0*/  STL.64 [R1+0x728], R26 ;  /* 0x0007281a01007387 */ /* 0x0003e40000100a00 */
[----:B------:R-:W-:Y:S02]  /*303f0*/  FADD R9, R10, R9 ;  /* 0x000000090a097221 */ /* 0x000fe40000000000 */
[----:B------:R-:W-:Y:S01]  /*30400*/  FMUL R10, R12, 1.4426950216293334961 ;  /* 0x3fb8aa3b0c0a7820 */ /* 0x000fe20000400000 */
[----:B0-----:R-:W4:Y:S01]  /*30410*/  LDL.LU.64 R24, [R1+0xe88] ;  /* 0x000e880001187983 */ /* 0x001f220000300a00 */
[----:B-1----:R-:W-:Y:S02]  /*30420*/  MOV R27, R14 ;  /* 0x0000000e001b7202 */ /* 0x002fe40000000f00 */
[----:B------:R-:W-:-:S02]  /*30430*/  MOV R26, R15 ;  /* 0x0000000f001a7202 */ /* 0x000fc40000000f00 */
[----:B------:R-:W4:Y:S01]  /*30440*/  LDL.LU.64 R14, [R1+0xe80] ;  /* 0x000e8000010e7983 */ /* 0x000f220000300a00 */
[----:B------:R-:W4:Y:S02]  /*30450*/  LDL.LU.64 R12, [R1+0xe78] ;  /* 0x000e7800010c7983 */ /* 0x000f240000300a00 */
[----:B---3--:R-:W-:Y:S01]  /*30460*/  FADD R8, R17, R8 ;  /* 0x0000000811087221 */ /* 0x008fe20000000000 */
[----:B------:R-:W0:Y:S01]  /*30470*/  MUFU.EX2 R10, R10 ;  /* 0x0000000a000a7308 */ /* 0x000e220000000800 */
[----:B-----5:R-:W-:Y:S02]  /*30480*/  FADD R2, R22, R2 ;  /* 0x0000000216027221 */ /* 0x020fe40000000000 */
[----:B------:R-:W3:Y:S04]  /*30490*/  LDL.LU R22, [R1+0xe74] ;  /* 0x000e740001167983 */ /* 0x000ee80000300800 */
[----:B0-----:R0:W-:Y:S02]  /*304a0*/  STL [R1], R10 ;  /* 0x0000000a01007387 */ /* 0x0011e40000100800 */
[----:B0-----:R-:W-:-:S02]  /*304b0*/  FMUL R10, R23, 1.4426950216293334961 ;  /* 0x3fb8aa3b170a7820 */ /* 0x001fc40000400000 */
[----:B------:R-:W5:Y:S01]  /*304c0*/  LDL.LU R23, [R1+0xe70] ;  /* 0x000e700001177983 */ /* 0x000f620000300800 */
[----:B--2---:R-:W-:Y:S02]  /*304d0*/  FADD R0, R0, R3 ;  /* 0x0000000300007221 */ /* 0x004fe40000000000 */
[----:B------:R-:W-:Y:S02]  /*304e0*/  FADD R3, R16, R9 ;  /* 0x0000000910037221 */ /* 0x000fe40000000000 */
[----:B----4-:R-:W-:Y:S01]  /*304f0*/  HMMA.16816.F32.BF16 R16, R4, R18, R12 ;  /* 0x000000120410723c */ /* 0x010fe2000004180c */
[----:B------:R-:W-:Y:S01]  /*30500*/  FADD R9, R29, R2 ;  /* 0x000000021d097221 */ /* 0x000fe20000000000 */
[----:B------:R-:W2:Y:S01]  /*30510*/  LDL.LU.64 R14, [R1+0xe68] ;  /* 0x000e6800010e7983 */ /* 0x000ea20000300a00 */
[----:B------:R-:W-:Y:S02]  /*30520*/  FADD R2, R28, R3 ;  /* 0x000000031c027221 */ /* 0x000fe40000000000 */
[----:B------:R-:W-:Y:S11]  /*30530*/  FADD R3, R24, R8 ;  /* 0x0000000818037221 */ /* 0x000ff60000000000 */
[----:B------:R-:W-:Y:S07]  /*30540*/  @!UPT UIADD3 URZ, URZ, URZ, URZ ;  /* 0x0000003f3f3ff290 */ /* 0x000fee000fffe03f */
[----:B------:R-:W-:Y:S01]  /*30550*/  STL.64 [R1+0x710], R16 ;  /* 0x0007101001007387 */ /* 0x000fe20000100a00 */
[----:B------:R-:W-:Y:S02]  /*30560*/  STL.64 [R1+0x718], R18 ;  /* 0x0007181201007387 */ /* 0x000fe40000100a00 */
[----:B------:R-:W4:Y:S02]  /*30570*/  LDL.LU R24, [R1+0x2cc] ;  /* 0x0002cc0001187983 */ /* 0x000f240000300800 */
[----:B------:R-:W-:Y:S02]  /*30580*/  FADD R0, R25, R0 ;  /* 0x0000000019007221 */ /* 0x000fe40000000000 */
[----:B------:R3:W4:Y:S01]  /*30590*/  MUFU.EX2 R25, R10 ;  /* 0x0000000a00197308 */ /* 0x0007220000000800 */
[----:B------:R0:W-:Y:S01]  /*305a0*/  STL.64 [R1+0xe40], R26 ;  /* 0x000e401a01007387 */ /* 0x0001e20000100a00 */
[----:B---3--:R-:W-:-:S03]  /*305b0*/  FMUL R10, R22, 1.4426950216293334961 ;  /* 0x3fb8aa3b160a7820 */ /* 0x008fc60000400000 */
[----:B----4-:R-:W-:Y:S01]  /*305c0*/  STL.64 [R1+0xe38], R24 ;  /* 0x000e381801007387 */ /* 0x010fe20000100a00 */
[----:B0-----:R-:W3:Y:S02]  /*305d0*/  LDL.LU.64 R26, [R1+0x28] ;  /* 0x00002800011a7983 */ /* 0x001ee40000300a00 */
[----:B------:R-:W4:Y:S02]  /*305e0*/  LDL.LU R22, [R1+0xe60] ;  /* 0x000e600001167983 */ /* 0x000f240000300800 */
[----:B------:R-:W2:Y:S01]  /*305f0*/  LDL.LU R16, [R1+0x2c0] ;  /* 0x0002c00001107983 */ /* 0x000ea20000300800 */
[----:B------:R-:W2:Y:S01]  /*30600*/  LDL.LU R17, [R1+0x2f4] ;  /* 0x0002f40001117983 */ /* 0x000ea20000300800 */
[----:B------:R-:W2:Y:S02]  /*30610*/  LDL.LU R18, [R1+0x2e4] ;  /* 0x0002e40001127983 */ /* 0x000ea40000300800 */
[----:B------:R-:W2:Y:S02]  /*30620*/  LDL.LU R19, [R1+0x34] ;  /* 0x0000340001137983 */ /* 0x000ea40000300800 */
[----:B--2---:R4:W-:Y:S01]  /*30630*/  STL.64 [R1+0xe50], R18 ;  /* 0x000e501201007387 */ /* 0x0049e20000100a00 */
[----:B------:R0:W-:Y:S02]  /*30640*/  STL.64 [R1+0xe48], R16 ;  /* 0x000e481001007387 */ /* 0x0001e40000100a00 */
[----:B----4-:R-:W-:Y:S01]  /*30650*/  IMAD.MOV.U32 R18, RZ, RZ, R22 ;  /* 0x000000ffff127224 */ /* 0x010fe200078e0016 */
[----:B0-----:R-:W3:Y:S01]  /*30660*/  LDL.LU R16, [R1+0x220] ;  /* 0x0002200001107983 */ /* 0x001ee20000300800 */
[----:B------:R-:W3:Y:S02]  /*30670*/  LDL.LU R17, [R1+0x224] ;  /* 0x0002240001117983 */ /* 0x000ee40000300800 */
[----:B------:R-:W2:Y:S01]  /*30680*/  LDL.LU R22, [R1+0xe5c] ;  /* 0x000e5c0001167983 */ /* 0x000ea20000300800 */
[----:B-----5:R-:W-:-:S02]  /*30690*/  MOV R19, R23 ;  /* 0x0000001700137202 */ /* 0x020fc40000000f00 */
[----:B------:R-:W2:Y:S01]  /*306a0*/  LDL.LU R23, [R1+0xe58] ;  /* 0x000e580001177983 */ /* 0x000ea20000300800 */
[----:B------:R-:W4:Y:S02]  /*306b0*/  LDL.LU R13, [R1+0x2fc] ;  /* 0x0002fc00010d7983 */ /* 0x000f240000300800 */
[----:B------:R-:W4:Y:S02]  /*306c0*/  LDL.LU R12, [R1+0x2e0] ;  /* 0x0002e000010c7983 */ /* 0x000f240000300800 */
[----:B------:R0:W-:Y:S02]  /*306d0*/  STL.64 [R1+0xe20], R14 ;  /* 0x000e200e01007387 */ /* 0x0001e40000100a00 */
[----:B------:R-:W-:Y:S02]  /*306e0*/  FADD R9, R11, R9 ;  /* 0x000000090b097221 */ /* 0x000fe40000000000 */
[----:B------:R-:W-:Y:S01]  /*306f0*/  FADD R8, R21, R0 ;  /* 0x0000000015087221 */ /* 0x000fe20000000000 */
[----:B----4-:R1:W-:Y:S01]  /*30700*/  STL.64 [R1+0xe18], R12 ;  /* 0x000e180c01007387 */ /* 0x0103e20000100a00 */
[----:B0-----:R-:W4:Y:S02]  /*30710*/  LDL R14, [R1+0x18] ;  /* 0x00001800010e7983 */ /* 0x001f240000100800 */
[----:B------:R-:W4:Y:S01]  /*30720*/  LDL R15, [R1+0x1c] ;  /* 0x00001c00010f7983 */ /* 0x000f220000100800 */
[----:B-1----:R-:W5:Y:S01]  /*30730*/  LDL.LU R13, [R1+0x2d0] ;  /* 0x0002d000010d7983 */ /* 0x002f620000300800 */
[----:B------:R-:W4:Y:S02]  /*30740*/  LDL.LU R11, [R1+0x2d4] ;  /* 0x0002d400010b7983 */ /* 0x000f240000300800 */
[----:B------:R-:W4:Y:S02]  /*30750*/  LDL.LU R21, [R1+0x2f8] ;  /* 0x0002f80001157983 */ /* 0x000f240000300800 */
[----:B--2---:R-:W-:Y:S01]  /*30760*/  STL.64 [R1+0xdf8], R22 ;  /* 0x000df81601007387 */ /* 0x004fe20000100a00 */
[----:B---3--:R-:W-:Y:S01]  /*30770*/  HMMA.16816.F32.BF16 R16, R4, R26, R16 ;  /* 0x0000001a0410723c */ /* 0x008fe20000041810 */
[----:B----4-:R0:W-:Y:S04]  /*30780*/  STL.64 [R1+0xdf0], R20 ;  /* 0x000df01401007387 */ /* 0x0101e80000100a00 */
[----:B0-----:R-:W2:Y:S01]  /*30790*/  LDL.LU R21, [R1+0x2c4] ;  /* 0x0002c40001157983 */ /* 0x001ea20000300800 */
[----:B------:R-:W3:Y:S01]  /*307a0*/  LDL.64 R22, [R1+0x8] ;  /* 0x0000080001167983 */ /* 0x000ee20000100a00 */
[----:B------:R-:W-:Y:S01]  /*307b0*/  MOV R28, R26 ;  /* 0x0000001a001c7202 */ /* 0x000fe20000000f00 */
[----:B------:R-:W-:Y:S01]  /*307c0*/  IMAD.MOV.U32 R29, RZ, RZ, R27 ;  /* 0x000000ffff1d7224 */ /* 0x000fe200078e001b */
[----:B---3--:R-:W-:Y:S01]  /*307d0*/  STL.64 [R1+0xe30], R22 ;  /* 0x000e301601007387 */ /* 0x008fe20000100a00 */
[----:B--2---:R0:W-:Y:S02]  /*307e0*/  STL [R1+0xe28], R21 ;  /* 0x000e281501007387 */ /* 0x0041e40000100800 */
[----:B------:R-:W2:Y:S01]  /*307f0*/  LDL.LU R20, [R1+0x210] ;  /* 0x0002100001147983 */ /* 0x000ea20000300800 */
[----:B0-----:R-:W2:Y:S01]  /*30800*/  LDL.LU R21, [R1+0x214] ;  /* 0x0002140001157983 */ /* 0x001ea20000300800 */
[----:B------:R-:W2:Y:S02]  /*30810*/  LDL.LU R22, [R1+0x218] ;  /* 0x0002180001167983 */ /* 0x000ea40000300800 */
[----:B------:R-:W2:Y:S07]  /*30820*/  LDL.LU R23, [R1+0x21c] ;  /* 0x00021c0001177983 */ /* 0x000eae0000300800 */
[----:B------:R-:W-:Y:S01]  /*30830*/  STL.64 [R1+0x700], R16 ;  /* 0x0007001001007387 */ /* 0x000fe20000100a00 */
[----:B------:R0:W-:Y:S04]  /*30840*/  STL.64 [R1+0x708], R18 ;  /* 0x0007081201007387 */ /* 0x0001e80000100a00 */
[----:B0-----:R-:W3:Y:S01]  /*30850*/  LDL.LU.64 R18, [R1+0xe50] ;  /* 0x000e500001127983 */ /* 0x001ee20000300a00 */
[----:B------:R-:W4:Y:S02]  /*30860*/  LDL.LU.64 R16, [R1+0xe48] ;  /* 0x000e480001107983 */ /* 0x000f240000300a00 */
[----:B------:R-:W2:Y:S02]  /*30870*/  LDL.LU.64 R26, [R1+0xe40] ;  /* 0x000e4000011a7983 */ /* 0x000ea40000300a00 */
[----:B------:R-:W2:Y:S01]  /*30880*/  LDL.LU.64 R24, [R1+0xe38] ;  /* 0x000e380001187983 */ /* 0x000ea20000300a00 */
[----:B------:R-:W-:Y:S01]  /*30890*/  STL [R1+0xd70], R28 ;  /* 0x000d701c01007387 */ /* 0x000fe20000100800 */
[----:B------:R-:W-:Y:S02]  /*308a0*/  STL [R1+0xcb8], R29 ;  /* 0x000cb81d01007387 */ /* 0x000fe40000100800 */
[----:B--2---:R-:W-:-:S02]  /*308b0*/  FADD R2, R24, R2 ;  /* 0x0000000218027221 */ /* 0x004fc40000000000 */
[----:B------:R0:W1:Y:S01]  /*308c0*/  MUFU.EX2 R24, R10 ;  /* 0x0000000a00187308 */ /* 0x0000620000000800 */
[----:B------:R-:W-:Y:S01]  /*308d0*/  STL.64 [R1+0xe08], R26 ;  /* 0x000e081a01007387 */ /* 0x000fe20000100a00 */
[----:B----4-:R-:W-:Y:S02]  /*308e0*/  FADD R0, R16, R3 ;  /* 0x0000000310007221 */ /* 0x010fe40000000000 */
[----:B------:R-:W-:Y:S02]  /*308f0*/  FADD R3, R17, R9 ;  /* 0x0000000911037221 */ /* 0x000fe40000000000 */
[----:B-----5:R-:W-:Y:S02]  /*30900*/  FADD R9, R13, R2 ;  /* 0x000000020d097221 */ /* 0x020fe40000000000 */
[C---:B------:R-:W-:Y:S01]  /*30910*/  HMMA.16816.F32.BF16 R12, R4.reuse, R14, R20 ;  /* 0x0000000e040c723c */ /* 0x040fe20000041814 */
[----:B---3--:R-:W-:Y:S02]  /*30920*/  FADD R8, R18, R8 ;  /* 0x0000000812087221 */ /* 0x008fe40000000000 */
[----:B0-----:R-:W-:Y:S01]  /*30930*/  FMUL R10, R19, 1.4426950216293334961 ;  /* 0x3fb8aa3b130a7820 */ /* 0x001fe20000400000 */
[----:B-1----:R0:W-:Y:S04]  /*30940*/  STL.64 [R1+0xe00], R24 ;  /* 0x000e001801007387 */ /* 0x0021e80000100a00 */
        /* <DEDUP_REMOVED lines=8> */
[----:B------:R-:W4:Y:S01]  /*309d0*/  LDL.LU R28, [R1] ;  /* 0x00000000011c7983 */ /* 0x000f220000300800 */
[----:B------:R-:W2:Y:S02]  /*309e0*/  LDL.LU.64 R22, [R1+0xe30] ;  /* 0x000e300001167983 */ /* 0x000ea40000300a00 */
[----:B------:R-:W5:Y:S02]  /*309f0*/  LDL.LU R21, [R1+0xe28] ;  /* 0x000e280001157983 */ /* 0x000f640000300800 */
[----:B------:R-:W-:Y:S01]  /*30a00*/  STL.64 [R1+0x6f0], R12 ;  /* 0x0006f00c01007387 */ /* 0x000fe20000100a00 */
[----:B------:R0:W-:Y:S04]  /*30a10*/  STL.64 [R1+0x6f8], R14 ;  /* 0x0006f80e01007387 */ /* 0x0001e80000100a00 */
[----:B0-----:R-:W3:Y:S01]  /*30a20*/  LDL.LU.64 R14, [R1+0xe20] ;  /* 0x000e2000010e7983 */ /* 0x001ee20000300a00 */
[----:B------:R-:W4:Y:S02]  /*30a30*/  LDL.LU.64 R12, [R1+0xe18] ;  /* 0x000e1800010c7983 */ /* 0x000f240000300a00 */
[----:B------:R-:W-:Y:S01]  /*30a40*/  FADD R9, R11, R9 ;  /* 0x000000090b097221 */ /* 0x000fe20000000000 */
[----:B--2---:R-:W-:Y:S01]  /*30a50*/  HMMA.16816.F32.BF16 R24, R4, R22, R24 ;  /* 0x000000160418723c */ /* 0x004fe20000041818 */
[----:B-----5:R-:W-:Y:S01]  /*30a60*/  FADD R0, R21, R0 ;  /* 0x0000000015007221 */ /* 0x020fe20000000000 */
[----:B------:R-:W-:Y:S01]  /*30a70*/  MOV R29, R22 ;  /* 0x00000016001d7202 */ /* 0x000fe20000000f00 */
[----:B---3--:R-:W-:-:S02]  /*30a80*/  FMUL R11, R15, 1.4426950216293334961 ;  /* 0x3fb8aa3b0f0b7820 */ /* 0x008fc40000400000 */
[----:B----4-:R-:W-:Y:S01]  /*30a90*/  FADD R2, R13, R3 ;  /* 0x000000030d027221 */ /* 0x010fe20000000000 */
[----:B------:R-:W2:Y:S01]  /*30aa0*/  LDL.LU R15, [R1+0xe14] ;  /* 0x000e1400010f7983 */ /* 0x000ea20000300800 */
[----:B------:R-:W-:Y:S02]  /*30ab0*/  FADD R3, R12, R8 ;  /* 0x000000080c037221 */ /* 0x000fe40000000000 */
[----:B------:R-:W3:Y:S02]  /*30ac0*/  LDL.LU R13, [R1+0x50] ;  /* 0x00005000010d7983 */ /* 0x000ee40000300800 */
[----:B------:R-:W4:Y:S02]  /*30ad0*/  LDL.LU R12, [R1+0x80] ;  /* 0x00008000010c7983 */ /* 0x000f240000300800 */
[----:B------:R-:W-:Y:S02]  /*30ae0*/  FADD R8, R14, R0 ;  /* 0x000000000e087221 */ /* 0x000fe40000000000 */
[----:B------:R-:W5:Y:S01]  /*30af0*/  LDL.LU R14, [R1+0xe10] ;  /* 0x000e1000010e7983 */ /* 0x000f620000300800 */
[----:B------:R-:W2:Y:S07]  /*30b00*/  LDL.LU R0, [R1+0x2ec] ;  /* 0x0002ec0001007983 */ /* 0x000eae0000300800 */
[----:B------:R-:W-:Y:S02]  /*30b10*/  STL.64 [R1+0x6c0], R24 ;  /* 0x0006c01801007387 */ /* 0x000fe40000100a00 */
[----:B------:R0:W-:Y:S02]  /*30b20*/  STL.64 [R1+0x6c8], R26 ;  /* 0x0006c81a01007387 */ /* 0x0001e40000100a00 */
[----:B0-----:R-:W2:Y:S01]  /*30b30*/  LDL.LU.64 R26, [R1+0xe08] ;  /* 0x000e0800011a7983 */ /* 0x001ea20000300a00 */
[----:B------:R-:W2:Y:S02]  /*30b40*/  LDL.LU.64 R24, [R1+0xe00] ;  /* 0x000e000001187983 */ /* 0x000ea40000300a00 */
[----:B------:R-:W2:Y:S02]  /*30b50*/  LDL.LU.64 R22, [R1+0xdf8] ;  /* 0x000df80001167983 */ /* 0x000ea40000300a00 */
[----:B------:R-:W2:Y:S01]  /*30b60*/  LDL.LU.64 R20, [R1+0xdf0] ;  /* 0x000df00001147983 */ /* 0x000ea20000300a00 */
[----:B------:R0:W-:Y:S04]  /*30b70*/  STL [R1+0xd74], R29 ;  /* 0x000d741d01007387 */ /* 0x0001e80000100800 */
[----:B0-----:R-:W3:Y:S01]  /*30b80*/  LDL.LU R29, [R1+0x4] ;  /* 0x00000400011d7983 */ /* 0x001ee20000300800 */
[----:B--2---:R-:W-:-:S02]  /*30b90*/  FADD R2, R21, R2 ;  /* 0x0000000215027221 */ /* 0x004fc40000000000 */
[----:B------:R0:W1:Y:S01]  /*30ba0*/  MUFU.EX2 R21, R11 ;  /* 0x0000000b00157308 */ /* 0x0000620000000800 */
[----:B------:R-:W-:Y:S01]  /*30bb0*/  FADD R0, R0, R3 ;  /* 0x0000000300007221 */ /* 0x000fe20000000000 */
[----:B0-----:R-:W2:Y:S01]  /*30bc0*/  LDL.LU R11, [R1+0x44] ;  /* 0x00004400010b7983 */ /* 0x001ea20000300800 */
[----:B------:R5:W-:Y:S03]  /*30bd0*/  STL.64 [R1+0xdc8], R22 ;  /* 0x000dc81601007387 */ /* 0x000be60000100a00 */
[----:B-1----:R0:W-:Y:S01]  /*30be0*/  STL.64 [R1+0xdc0], R20 ;  /* 0x000dc01401007387 */ /* 0x0021e20000100a00 */
[----:B-----5:R-:W-:-:S03]  /*30bf0*/  MOV R22, R14 ;  /* 0x0000000e00167202 */ /* 0x020fc60000000f00 */
[----:B0-----:R-:W5:Y:S01]  /*30c00*/  LDL.LU R20, [R1+0x1e0] ;  /* 0x0001e00001147983 */ /* 0x001f620000300800 */
[----:B------:R-:W5:Y:S02]  /*30c10*/  LDL.LU R21, [R1+0x1e4] ;  /* 0x0001e40001157983 */ /* 0x000f640000300800 */
[----:B------:R-:W2:Y:S02]  /*30c20*/  LDL.LU R14, [R1+0xdec] ;  /* 0x000dec00010e7983 */ /* 0x000ea40000300800 */
[----:B------:R-:W5:Y:S01]  /*30c30*/  LDL.LU R23, [R1+0x1ec] ;  /* 0x0001ec0001177983 */ /* 0x000f620000300800 */
[----:B------:R-:W2:Y:S01]  /*30c40*/  LDL.LU R3, [R1+0x64] ;  /* 0x0000640001037983 */ /* 0x000ea20000300800 */
[----:B------:R-:W-:Y:S02]  /*30c50*/  FADD R9, R15, R9 ;  /* 0x000000090f097221 */ /* 0x000fe40000000000 */
[----:B------:R-:W3:Y:S02]  /*30c60*/  LDL.LU R15, [R1+0xde8] ;  /* 0x000de800010f7983 */ /* 0x000ee40000300800 */
[----:B--2---:R-:W-:-:S02]  /*30c70*/  FADD R3, R3, R2 ;  /* 0x0000000203037221 */ /* 0x004fc40000000000 */
[----:B------:R-:W2:Y:S01]  /*30c80*/  LDL.LU R2, [R1+0x60] ;  /* 0x0000600001027983 */ /* 0x000ea20000300800 */
[----:B---3--:R-:W-:Y:S01]  /*30c90*/  HMMA.16816.F32.BF16 R16, R4, R14, R16 ;  /* 0x0000000e0410723c */ /* 0x008fe20000041810 */
[----:B--2---:R-:W-:Y:S02]  /*30ca0*/  FADD R2, R2, R0 ;  /* 0x0000000002027221 */ /* 0x004fe40000000000 */
[----:B------:R-:W2:Y:S11]  /*30cb0*/  LDL.LU R0, [R1+0x2d8] ;  /* 0x0002d80001007983 */ /* 0x000eb60000300800 */
[----:B------:R-:W-:Y:S09]  /*30cc0*/  @!UPT UIADD3 URZ, URZ, URZ, URZ ;  /* 0x0000003f3f3ff290 */ /* 0x000ff2000fffe03f */
[----:B------:R-:W-:Y:S02]  /*30cd0*/  STL.64 [R1+0x6b0], R16 ;  /* 0x0006b01001007387 */ /* 0x000fe40000100a00 */
[----:B------:R0:W-:Y:S02]  /*30ce0*/  STL.64 [R1+0x6b8], R18 ;  /* 0x0006b81201007387 */ /* 0x0001e40000100a00 */
[----:B0-----:R-:W3:Y:S01]  /*30cf0*/  LDL.LU.64 R18, [R1+0xde0] ;  /* 0x000de00001127983 */ /* 0x001ee20000300a00 */
[----:B------:R-:W4:Y:S02]  /*30d00*/  LDL.LU.64 R16, [R1+0xdd8] ;  /* 0x000dd80001107983 */ /* 0x000f240000300a00 */
[----:B--2---:R-:W-:Y:S02]  /*30d10*/  FADD R0, R0, R8 ;  /* 0x0000000800007221 */ /* 0x004fe40000000000 */
[----:B---3--:R-:W-:Y:S02]  /*30d20*/  FADD R3, R18, R3 ;  /* 0x0000000312037221 */ /* 0x008fe40000000000 */
[----:B------:R-:W-:Y:S01]  /*30d30*/  FADD R8, R19, R2 ;  /* 0x0000000213087221 */ /* 0x000fe20000000000 */
[----:B------:R-:W5:Y:S01]  /*30d40*/  LDL.LU R18, [R1+0xdd4] ;  /* 0x000dd40001127983 */ /* 0x000f620000300800 */
[----:B------:R-:W5:Y:S02]  /*30d50*/  LDL.LU R19, [R1+0xdd0] ;  /* 0x000dd00001137983 */ /* 0x000f640000300800 */
[----:B------:R-:W-:-:S02]  /*30d60*/  FADD R2, R29, R9 ;  /* 0x000000091d027221 */ /* 0x000fc40000000000 */
[----:B------:R-:W2:Y:S01]  /*30d70*/  LDL.LU R9, [R1+0x74] ;  /* 0x0000740001097983 */ /* 0x000ea20000300800 */
[----:B------:R-:W-:Y:S02]  /*30d80*/  STL.64 [R1+0xdb8], R26 ;  /* 0x000db81a01007387 */ /* 0x000fe40000100a00 */
[----:B------:R-:W-:Y:S02]  /*30d90*/  FADD R0, R24, R0 ;  /* 0x0000000018007221 */ /* 0x000fe40000000000 */
[----:B------:R0:W-:Y:S02]  /*30da0*/  STL.64 [R1+0xdb0], R24 ;  /* 0x000db01801007387 */ /* 0x0001e40000100a00 */
[----:B0-----:R-:W3:Y:S01]  /*30db0*/  LDL.LU R24, [R1+0x1d0] ;  /* 0x0001d00001187983 */ /* 0x001ee20000300800 */
[----:B------:R-:W3:Y:S02]  /*30dc0*/  LDL.LU R25, [R1+0x1d4] ;  /* 0x0001d40001197983 */ /* 0x000ee40000300800 */
[----:B------:R-:W3:Y:S02]  /*30dd0*/  LDL.LU R26, [R1+0x1d8] ;  /* 0x0001d800011a7983 */ /* 0x000ee40000300800 */
[----:B------:R-:W3:Y:S01]  /*30de0*/  LDL.LU R27, [R1+0x1dc] ;  /* 0x0001dc00011b7983 */ /* 0x000ee20000300800 */
[----:B-----5:R-:W-:Y:S11]  /*30df0*/  HMMA.16816.F32.BF16 R20, R4, R18, R20 ;  /* 0x000000120414723c */ /* 0x020ff60000041814 */
[----:B------:R-:W-:Y:S11]  /*30e00*/  @!UPT UIADD3 URZ, URZ, URZ, URZ ;  /* 0x0000003f3f3ff290 */ /* 0x000ff6000fffe03f */
[----:B------:R-:W-:Y:S01]  /*30e10*/  @!UPT UIADD3 URZ, URZ, URZ, URZ ;  /* 0x0000003f3f3ff290 */ /* 0x000fe2000fffe03f */
[----:B------:R-:W-:Y:S01]  /*30e20*/  STL.64 [R1+0x690], R20 ;  /* 0x0006901401007387 */ /* 0x000fe20000100a00 */
[----:B------:R0:W-:Y:S03]  /*30e30*/  STL.64 [R1+0x698], R22 ;  /* 0x0006981601007387 */ /* 0x0001e60000100a00 */
[----:B0-----:R-:W3:Y:S01]  /*30e40*/  LDL.LU.64 R22, [R1+0xdc8] ;  /* 0x000dc80001167983 */ /* 0x001ee20000300a00 */
[----:B--2---:R-:W-:Y:S02]  /*30e50*/  FADD R3, R9, R3 ;  /* 0x0000000309037221 */ /* 0x004fe40000000000 */
[----:B------:R-:W-:Y:S02]  /*30e60*/  FADD R8, R13, R8 ;  /* 0x000000080d087221 */ /* 0x000fe40000000000 */
[----:B------:R-:W2:Y:S02]  /*30e70*/  LDL.LU.64 R20, [R1+0xdc0] ;  /* 0x000dc00001147983 */ /* 0x000ea40000300a00 */
[----:B----4-:R-:W-:-:S05]  /*30e80*/  FADD R3, R12, R3 ;  /* 0x000000030c037221 */ /* 0x010fca0000000000 */
[----:B------:R-:W0:Y:S01]  /*30e90*/  SHFL.BFLY PT, R13, R3, 0x2, 0x1f ;  /* 0x0c401f00030d7f89 */ /* 0x000e2200000e0000 */
[----:B------:R-:W-:Y:S01]  /*30ea0*/  FADD R12, R16, R8 ;  /* 0x00000008100c7221 */ /* 0x000fe20000000000 */
[----:B---3--:R-:W-:Y:S11]  /*30eb0*/  HMMA.16816.F32.BF16 R24, R4, R22, R24 ;  /* 0x000000160418723c */ /* 0x008ff60000041818 */
[----:B------:R-:W-:Y:S11]  /*30ec0*/  @!UPT UIADD3 URZ, URZ, URZ, URZ ;  /* 0x0000003f3f3ff290 */ /* 0x000ff6000fffe03f */
[----:B------:R-:W-:Y:S01]  /*30ed0*/  @!UPT UIADD3 URZ, URZ, URZ, URZ ;  /* 0x0000003f3f3ff290 */ /* 0x000fe2000fffe03f */
[----:B------:R-:W-:Y:S01]  /*30ee0*/  STL.64 [R1+0x660], R24 ;  /* 0x0006601801007387 */ /* 0x000fe20000100a00 */
[----:B------:R1:W-:Y:S03]  /*30ef0*/  STL.64 [R1+0x668], R26 ;  /* 0x0006681a01007387 */ /* 0x0003e60000100a00 */
[----:B-1----:R-:W3:Y:S01]  /*30f00*/  LDL.LU.64 R26, [R1+0xdb8] ;  /* 0x000db800011a7983 */ /* 0x002ee20000300a00 */
[----:B------:R-:W4:Y:S02]  /*30f10*/  LDL.LU.64 R24, [R1+0xdb0] ;  /* 0x000db00001187983 */ /* 0x000f240000300a00 */
[----:B------:R1:W-:Y:S02]  /*30f20*/  STL.64 [R1+0xcc8], R14 ;  /* 0x000cc80e01007387 */ /* 0x0003e40000100a00 */
[----:B0-----:R-:W-:Y:S02]  /*30f30*/  STL.64 [R1+0xcc0], R12 ;  /* 0x000cc00c01007387 */ /* 0x001fe40000100a00 */
[----:B-1----:R-:W-:-:S02]  /*30f40*/  IMAD.MOV.U32 R14, RZ, RZ, R17 ;  /* 0x000000ffff0e7224 */ /* 0x002fc400078e0011 */
[----:B------:R-:W5:Y:S01]  /*30f50*/  LDL.LU R17, [R1+0xda8] ;  /* 0x000da80001117983 */ /* 0x000f620000300800 */
[----:B------:R-:W2:Y:S03]  /*30f60*/  LDL.LU R15, [R1+0x5c] ;  /* 0x00005c00010f7983 */ /* 0x000ea60000300800 */
[----:B--2---:R0:W-:Y:S04]  /*30f70*/  STL.64 [R1+0xcd8], R14 ;  /* 0x000cd80e01007387 */ /* 0x0041e80000100a00 */
[----:B0-----:R-:W2:Y:S01]  /*30f80*/  LDL.LU R14, [R1+0x68] ;  /* 0x00006800010e7983 */ /* 0x001ea20000300800 */
[----:B------:R-:W2:Y:S02]  /*30f90*/  LDL.LU R15, [R1+0x6c] ;  /* 0x00006c00010f7983 */ /* 0x000ea40000300800 */
[----:B------:R-:W-:-:S04]  /*30fa0*/  FADD R2, R20, R2 ;  /* 0x0000000214027221 */ /* 0x000fc80000000000 */
[----:B------:R-:W-:-:S04]  /*30fb0*/  FADD R2, R28, R2 ;  /* 0x000000021c027221 */ /* 0x000fc80000000000 */
[----:B----4-:R-:W-:Y:S01]  /*30fc0*/  FADD R2, R25, R2 ;  /* 0x0000000219027221 */ /* 0x010fe20000000000 */
[----:B------:R-:W-:Y:S04]  /*30fd0*/  SHFL.BFLY PT, R16, R12, 0x2, 0x1f ;  /* 0x0c401f000c107f89 */ /* 0x000fe800000e0000 */
[----:B--2---:R0:W-:Y:S04]  /*30fe0*/  STL.64 [R1+0xcf0], R14 ;  /* 0x000cf00e01007387 */ /* 0x0041e80000100a00 */
[----:B0-----:R-:W2:Y:S01]  /*30ff0*/  LDL.LU R14, [R1+0x78] ;  /* 0x00007800010e7983 */ /* 0x001ea20000300800 */
[----:B-----5:R-:W-:-:S02]  /*31000*/  MOV R15, R17 ;  /* 0x00000011000f7202 */ /* 0x020fc40000000f00 */
[----:B------:R-:W0:Y:S03]  /*31010*/  SHFL.BFLY PT, R17, R2, 0x2, 0x1f ;  /* 0x0c401f0002117f89 */ /* 0x000e2600000e0000 */
[----:B--2---:R-:W-:Y:S01]  /*31020*/  STL.64 [R1+0xd08], R14 ;  /* 0x000d080e01007387 */ /* 0x004fe20000100a00 */
[----:B------:R3:W-:Y:S02]  /*31030*/  STL.64 [R1+0xc98], R18 ;  /* 0x000c981201007387 */ /* 0x0007e40000100a00 */
[----:B0-----:R0:W-:Y:S01]  /*31040*/  STL.64 [R1+0xc90], R16 ;  /* 0x000c901001007387 */ /* 0x0011e20000100a00 */
[----:B---3--:R-:W-:Y:S01]  /*31050*/  MOV R18, R27 ;  /* 0x0000001b00127202 */ /* 0x008fe20000000f00 */
[----:B------:R-:W-:Y:S01]  /*31060*/  IMAD.MOV.U32 R19, RZ, RZ, R26 ;  /* 0x000000ffff137224 */ /* 0x000fe200078e001a */
[----:B------:R-:W2:Y:S01]  /*31070*/  LDL.LU R27, [R1+0xda4] ;  /* 0x000da400011b7983 */ /* 0x000ea20000300800 */
[----:B------:R-:W3:Y:S02]  /*31080*/  LDL.LU R26, [R1+0xda0] ;  /* 0x000da000011a7983 */ /* 0x000ee40000300800 */
[----:B------:R-:W4:Y:S02]  /*31090*/  LDL.LU R14, [R1+0x88] ;  /* 0x00008800010e7983 */ /* 0x000f240000300800 */
[----:B------:R-:W4:Y:S02]  /*310a0*/  LDL.LU R15, [R1+0x8c] ;  /* 0x00008c00010f7983 */ /* 0x000f240000300800 */
[----:B----4-:R3:W-:Y:S01]  /*310b0*/  STL.64 [R1+0xd20], R14 ;  /* 0x000d200e01007387 */ /* 0x0107e20000100a00 */
[----:B------:R1:W-:Y:S02]  /*310c0*/  STL.64 [R1+0xcd0], R18 ;  /* 0x000cd01201007387 */ /* 0x0003e40000100a00 */
[----:B0-----:R-:W4:Y:S02]  /*310d0*/  LDL.LU R16, [R1+0x150] ;  /* 0x0001500001107983 */ /* 0x001f240000300800 */
[----:B------:R-:W4:Y:S01]  /*310e0*/  LDL.LU R17, [R1+0x154] ;  /* 0x0001540001117983 */ /* 0x000f220000300800 */
[----:B---3--:R-:W-:-:S02]  /*310f0*/  MOV R14, R26 ;  /* 0x0000001a000e7202 */ /* 0x008fc40000000f00 */
[----:B--2---:R-:W-:Y:S01]  /*31100*/  MOV R15, R27 ;  /* 0x0000001b000f7202 */ /* 0x004fe20000000f00 */
[----:B-1----:R-:W2:Y:S01]  /*31110*/  LDL.LU R18, [R1+0x158] ;  /* 0x0001580001127983 */ /* 0x002ea20000300800 */
[----:B------:R-:W2:Y:S02]  /*31120*/  LDL.LU R19, [R1+0x15c] ;  /* 0x00015c0001137983 */ /* 0x000ea40000300800 */
[----:B------:R-:W3:Y:S02]  /*31130*/  LDL.LU R26, [R1+0xd9c] ;  /* 0x000d9c00011a7983 */ /* 0x000ee40000300800 */
[----:B------:R-:W5:Y:S01]  /*31140*/  LDL.LU R27, [R1+0xd98] ;  /* 0x000d9800011b7983 */ /* 0x000f620000300800 */
[----:B------:R0:W-:Y:S04]  /*31150*/  STL.64 [R1+0xd38], R14 ;  /* 0x000d380e01007387 */ /* 0x0001e80000100a00 */
[----:B0-----:R-:W2:Y:S01]  /*31160*/  LDL.LU R14, [R1+0xa8] ;  /* 0x0000a800010e7983 */ /* 0x001ea20000300800 */
[----:B------:R-:W2:Y:S03]  /*31170*/  LDL.LU R15, [R1+0xac] ;  /* 0x0000ac00010f7983 */ /* 0x000ea60000300800 */
[----:B--2---:R-:W-:Y:S01]  /*31180*/  STL.64 [R1+0xd50], R14 ;  /* 0x000d500e01007387 */ /* 0x004fe20000100a00 */
[----:B------:R-:W-:Y:S02]  /*31190*/  STL.64 [R1+0xce8], R18 ;  /* 0x000ce81201007387 */ /* 0x000fe40000100a00 */
[----:B----4-:R0:W-:Y:S02]  /*311a0*/  STL.64 [R1+0xce0], R16 ;  /* 0x000ce01001007387 */ /* 0x0101e40000100a00 */
[----:B0-----:R-:W2:Y:S01]  /*311b0*/  LDL.LU R16, [R1+0x160] ;  /* 0x0001600001107983 */ /* 0x001ea20000300800 */
[----:B------:R-:W2:Y:S02]  /*311c0*/  LDL.LU R17, [R1+0x164] ;  /* 0x0001640001117983 */ /* 0x000ea40000300800 */
[----:B------:R-:W4:Y:S02]  /*311d0*/  LDL.LU R18, [R1+0x168] ;  /* 0x0001680001127983 */ /* 0x000f240000300800 */
[----:B------:R-:W4:Y:S02]  /*311e0*/  LDL.LU R19, [R1+0x16c] ;  /* 0x00016c0001137983 */ /* 0x000f240000300800 */
[----:B-----5:R-:W-:Y:S01]  /*311f0*/  IMAD.MOV.U32 R14, RZ, RZ, R27 ;  /* 0x000000ffff0e7224 */ /* 0x020fe200078e001b */
[----:B---3--:R-:W-:Y:S01]  /*31200*/  MOV R15, R26 ;  /* 0x0000001a000f7202 */ /* 0x008fe20000000f00 */
[----:B------:R-:W3:Y:S01]  /*31210*/  LDL.LU R27, [R1+0xd94] ;  /* 0x000d9400011b7983 */ /* 0x000ee20000300800 */
[----:B------:R-:W5:Y:S03]  /*31220*/  LDL.LU R26, [R1+0xd90] ;  /* 0x000d9000011a7983 */ /* 0x000f660000300800 */
[----:B------:R0:W-:Y:S01]  /*31230*/  STL.64 [R1+0xd68], R14 ;  /* 0x000d680e01007387 */ /* 0x0001e20000100a00 */
[----:B------:R-:W3:Y:S02]  /*31240*/  LDL.LU R12, [R1+0x1c0] ;  /* 0x0001c000010c7983 */ /* 0x000ee40000300800 */
[----:B------:R-:W3:Y:S01]  /*31250*/  LDL.LU R13, [R1+0x1c4] ;  /* 0x0001c400010d7983 */ /* 0x000ee20000300800 */
[----:B0-----:R-:W3:Y:S01]  /*31260*/  LDL.LU R14, [R1+0x1c8] ;  /* 0x0001c800010e7983 */ /* 0x001ee20000300800 */
[----:B------:R-:W3:Y:S03]  /*31270*/  LDL.LU R15, [R1+0x1cc] ;  /* 0x0001cc00010f7983 */ /* 0x000ee60000300800 */
[----:B----4-:R-:W-:Y:S01]  /*31280*/  STL.64 [R1+0xd00], R18 ;  /* 0x000d001201007387 */ /* 0x010fe20000100a00 */
[----:B--2---:R0:W-:Y:S03]  /*31290*/  STL.64 [R1+0xcf8], R16 ;  /* 0x000cf81001007387 */ /* 0x0041e60000100a00 */
[----:B0-----:R-:W2:Y:S01]  /*312a0*/  LDL.LU R16, [R1+0x170] ;  /* 0x0001700001107983 */ /* 0x001ea20000300800 */
[----:B------:R-:W2:Y:S01]  /*312b0*/  LDL.LU R17, [R1+0x174] ;  /* 0x0001740001117983 */ /* 0x000ea20000300800 */
[----:B-----5:R-:W-:Y:S01]  /*312c0*/  MOV R18, R26 ;  /* 0x0000001a00127202 */ /* 0x020fe20000000f00 */
[----:B---3--:R-:W-:Y:S01]  /*312d0*/  IMAD.MOV.U32 R19, RZ, RZ, R27 ;  /* 0x000000ffff137224 */ /* 0x008fe200078e001b */
[----:B------:R-:W3:Y:S01]  /*312e0*/  LDL.LU R26, [R1+0xd8c] ;  /* 0x000d8c00011a7983 */ /* 0x000ee20000300800 */
[----:B------:R-:W4:Y:S03]  /*312f0*/  LDL.LU R27, [R1+0xd88] ;  /* 0x000d8800011b7983 */ /* 0x000f260000300800 */
[----:B------:R-:W-:Y:S04]  /*31300*/  STL.64 [R1+0xd18], R18 ;  /* 0x000d181201007387 */ /* 0x000fe80000100a00 */
[----:B--2---:R0:W-:Y:S04]  /*31310*/  STL.64 [R1+0xd10], R16 ;  /* 0x000d101001007387 */ /* 0x0041e80000100a00 */
[----:B0-----:R-:W2:Y:S01]  /*31320*/  LDL.LU R16, [R1+0x180] ;  /* 0x0001800001107983 */ /* 0x001ea20000300800 */
[----:B------:R-:W2:Y:S02]  /*31330*/  LDL.LU R17, [R1+0x184] ;  /* 0x0001840001117983 */ /* 0x000ea40000300800 */
[----:B------:R-:W5:Y:S02]  /*31340*/  LDL.LU R18, [R1+0x188] ;  /* 0x0001880001127983 */ /* 0x000f640000300800 */
[----:B------:R-:W5:Y:S02]  /*31350*/  LDL.LU R19, [R1+0x18c] ;  /* 0x00018c0001137983 */ /* 0x000f640000300800 */
[----:B-----5:R-:W-:Y:S01]  /*31360*/  STL.64 [R1+0xd30], R18 ;  /* 0x000d301201007387 */ /* 0x020fe20000100a00 */
[----:B--2---:R0:W-:Y:S03]  /*31370*/  STL.64 [R1+0xd28], R16 ;  /* 0x000d281001007387 */ /* 0x0041e60000100a00 */
[----:B0-----:R-:W2:Y:S01]  /*31380*/  LDL.LU R16, [R1+0x190] ;  /* 0x0001900001107983 */ /* 0x001ea20000300800 */
[----:B------:R-:W2:Y:S01]  /*31390*/  LDL.LU R17, [R1+0x194] ;  /* 0x0001940001117983 */ /* 0x000ea20000300800 */
[----:B----4-:R-:W-:-:S02]  /*313a0*/  MOV R18, R27 ;  /* 0x0000001b00127202 */ /* 0x010fc40000000f00 */
[----:B---3--:R-:W-:Y:S01]  /*313b0*/  MOV R19, R26 ;  /* 0x0000001a00137202 */ /* 0x008fe20000000f00 */
[----:B------:R-:W3:Y:S01]  /*313c0*/  LDL.LU R27, [R1+0xd84] ;  /* 0x000d8400011b7983 */ /* 0x000ee20000300800 */
[----:B------:R-:W4:Y:S03]  /*313d0*/  LDL.LU R26, [R1+0xd80] ;  /* 0x000d8000011a7983 */ /* 0x000f260000300800 */
[----:B------:R-:W-:Y:S04]  /*313e0*/  STL.64 [R1+0xd48], R18 ;  /* 0x000d481201007387 */ /* 0x000fe80000100a00 */
[----:B--2---:R0:W-:Y:S04]  /*313f0*/  STL.64 [R1+0xd40], R16 ;  /* 0x000d401001007387 */ /* 0x0041e80000100a00 */
[----:B0-----:R-:W2:Y:S01]  /*31400*/  LDL.LU R16, [R1+0x1a0] ;  /* 0x0001a00001107983 */ /* 0x001ea20000300800 */
[----:B------:R-:W2:Y:S02]  /*31410*/  LDL.LU R17, [R1+0x1a4] ;  /* 0x0001a40001117983 */ /* 0x000ea40000300800 */
[----:B------:R-:W5:Y:S02]  /*31420*/  LDL.LU R18, [R1+0x1a8] ;  /* 0x0001a80001127983 */ /* 0x000f640000300800 */
[----:B------:R-:W5:Y:S01]  /*31430*/  LDL.LU R19, [R1+0x1ac] ;  /* 0x0001ac0001137983 */ /* 0x000f620000300800 */
[----:B------:R-:W0:Y:S01]  /*31440*/  MUFU.EX2 R10, R10 ;  /* 0x0000000a000a7308 */ /* 0x000e220000000800 */
[----:B-----5:R-:W-:Y:S01]  /*31450*/  STL.64 [R1+0xd60], R18 ;  /* 0x000d601201007387 */ /* 0x020fe20000100a00 */
[----:B--2---:R4:W-:Y:S02]  /*31460*/  STL.64 [R1+0xd58], R16 ;  /* 0x000d581001007387 */ /* 0x0049e40000100a00 */
[----:B----4-:R-:W-:Y:S01]  /*31470*/  IMAD.MOV.U32 R16, RZ, RZ, R26 ;  /* 0x000000ffff107224 */ /* 0x010fe200078e001a */
[----:B---3--:R-:W-:Y:S01]  /*31480*/  MOV R17, R27 ;  /* 0x0000001b00117202 */ /* 0x008fe20000000f00 */
[----:B------:R-:W2:Y:S01]  /*31490*/  LDL.LU R26, [R1+0xd7c] ;  /* 0x000d7c00011a7983 */ /* 0x000ea20000300800 */
[----:B------:R-:W2:Y:S02]  /*314a0*/  LDL.LU R27, [R1+0xd78] ;  /* 0x000d7800011b7983 */ /* 0x000ea40000300800 */
[----:B------:R-:W3:Y:S02]  /*314b0*/  LDL.LU R18, [R1+0x1b8] ;  /* 0x0001b80001127983 */ /* 0x000ee40000300800 */
[----:B0-----:R-:W-:Y:S01]  /*314c0*/  FADD R0, R10, R0 ;  /* 0x000000000a007221 */ /* 0x001fe20000000000 */
[----:B------:R-:W3:Y:S01]  /*314d0*/  LDL.LU R19, [R1+0x1bc] ;  /* 0x0001bc0001137983 */ /* 0x000ee20000300800 */
[----:B------:R-:W-:-:S02]  /*314e0*/  F2FP.BF16.PACK_AB R8, R20, R29 ;  /* 0x0000001d1408723e */ /* 0x000fc400000010ff */
[----:B------:R-:W-:Y:S01]  /*314f0*/  F2FP.BF16.PACK_AB R9, R10, R24 ;  /* 0x000000180a09723e */ /* 0x000fe200000010ff */
[----:B------:R-:W4:Y:S01]  /*31500*/  LDL.LU R29, [R1+0xd74] ;  /* 0x000d7400011d7983 */ /* 0x000f220000300800 */
[----:B------:R-:W-:Y:S02]  /*31510*/  F2FP.BF16.PACK_AB R10, R25, R28 ;  /* 0x0000001c190a723e */ /* 0x000fe400000010ff */
[----:B------:R-:W5:Y:S01]  /*31520*/  LDL.LU R28, [R1+0xd70] ;  /* 0x000d7000011c7983 */ /* 0x000f620000300800 */
[----:B------:R-:W-:-:S06]  /*31530*/  FMUL R11, R11, 1.4426950216293334961 ;  /* 0x3fb8aa3b0b0b7820 */ /* 0x000fcc0000400000 */
[----:B------:R-:W0:Y:S01]  /*31540*/  MUFU.EX2 R11, R11 ;  /* 0x0000000b000b7308 */ /* 0x000e220000000800 */
[----:B--2---:R-:W-:Y:S01]  /*31550*/  HMMA.16816.F32.BF16 R4, R4, R26, R12 ;  /* 0x0000001a0404723c */ /* 0x004fe2000004180c */
[----:B------:R-:W3:Y:S01]  /*31560*/  LDL.LU.64 R14, [R1+0xd68] ;  /* 0x000d6800010e7983 */ /* 0x000ee20000300a00 */
[----:B------:R-:W-:-:S04]  /*31570*/  FADD R0, R21, R0 ;  /* 0x0000000015007221 */ /* 0x000fc80000000000 */
[C---:B0-----:R-:W-:Y:S01]  /*31580*/  FADD R0, R11.reuse, R0 ;  /* 0x000000000b007221 */ /* 0x041fe20000000000 */
[----:B------:R-:W-:Y:S11]  /*31590*/  F2FP.BF16.PACK_AB R11, R11, R21 ;  /* 0x000000150b0b723e */ /* 0x000ff600000010ff */
[----:B------:R-:W-:Y:S05]  /*315a0*/  @!UPT UIADD3 URZ, URZ, URZ, URZ ;  /* 0x0000003f3f3ff290 */ /* 0x000fea000fffe03f */
[----:B------:R0:W-:Y:S01]  /*315b0*/  STL.64 [R1+0x610], R4 ;  /* 0x0006100401007387 */ /* 0x0001e20000100a00 */
[----:B------:R1:W-:Y:S03]  /*315c0*/  STL.64 [R1+0x618], R6 ;  /* 0x0006180601007387 */ /* 0x0003e60000100a00 */
[----:B0-----:R-:W2:Y:S01]  /*315d0*/  LDL.LU R4, [R1+0x140] ;  /* 0x0001400001047983 */ /* 0x001ea20000300800 */
[----:B------:R-:W2:Y:S02]  /*315e0*/  LDL.LU R5, [R1+0x144] ;  /* 0x0001440001057983 */ /* 0x000ea40000300800 */
[----:B-1----:R-:W2:Y:S02]  /*315f0*/  LDL.LU R6, [R1+0x148] ;  /* 0x0001480001067983 */ /* 0x002ea40000300800 */
[----:B------:R-:W2:Y:S01]  /*31600*/  LDL.LU R7, [R1+0x14c] ;  /* 0x00014c0001077983 */ /* 0x000ea20000300800 */
[C---:B---3--:R-:W-:Y:S01]  /*31610*/  HMMA.16816.F32.BF16 R12, R8.reuse, R14, R16 ;  /* 0x0000000e080c723c */ /* 0x048fe20000041810 */
        /* <DEDUP_REMOVED lines=46> */
[----:B0-----:R-:W3:Y:S01]  /*31900*/  LDL.LU.64 R14, [R1+0xcc8] ;  /* 0x000cc800010e7983 */ /* 0x001ee20000300a00 */
[----:B------:R-:W3:Y:S02]  /*31910*/  LDL.LU.64 R12, [R1+0xcc0] ;  /* 0x000cc000010c7983 */ /* 0x000ee40000300a00 */
[----:B------:R-:W3:Y:S01]  /*31920*/  LDL R24, [R1+0x404] ;  /* 0x0004040001187983 */ /* 0x000ee20000100800 */
[----:B--2---:R-:W-:Y:S01]  /*31930*/  HMMA.16816.F32.BF16 R4, R8, R18, R4 ;  /* 0x000000120804723c */ /* 0x004fe20000041804 */
[----:B------:R-:W2:Y:S11]  /*31940*/  LDL.LU R18, [R1+0x38] ;  /* 0x0000380001127983 */ /* 0x000eb60000300800 */
[----:B------:R-:W-:Y:S11]  /*31950*/  @!UPT UIADD3 URZ, URZ, URZ, URZ ;  /* 0x0000003f3f3ff290 */ /* 0x000ff6000fffe03f */
[----:B------:R-:W-:Y:S01]  /*31960*/  STL.64 [R1+0x630], R4 ;  /* 0x0006300401007387 */ /* 0x000fe20000100a00 */
[----:B------:R-:W-:Y:S02]  /*31970*/  STL.64 [R1+0x638], R6 ;  /* 0x0006380601007387 */ /* 0x000fe40000100a00 */
[----:B------:R-:W2:Y:S02]  /*31980*/  LDL.LU R19, [R1+0x3c] ;  /* 0x00003c0001137983 */ /* 0x000ea40000300800 */
[----:B------:R-:W2:Y:S01]  /*31990*/  LDL.LU R21, [R1+0x408] ;  /* 0x0004080001157983 */ /* 0x000ea20000300800 */
[----:B------:R-:W2:Y:S04]  /*319a0*/  SHFL.BFLY PT, R20, R0, 0x2, 0x1f ;  /* 0x0c401f0000147f89 */ /* 0x000ea800000e0000 */
[----:B------:R-:W-:Y:S04]  /*319b0*/  STL.64 [R1+0xca8], R22 ;  /* 0x000ca81601007387 */ /* 0x000fe80000100a00 */
[----:B--2---:R0:W-:Y:S04]  /*319c0*/  STL.64 [R1+0xca0], R20 ;  /* 0x000ca01401007387 */ /* 0x0041e80000100a00 */
[----:B0-----:R-:W2:Y:S01]  /*319d0*/  LDL.LU R20, [R1+0x130] ;  /* 0x0001300001147983 */ /* 0x001ea20000300800 */
[----:B------:R-:W2:Y:S02]  /*319e0*/  LDL.LU R21, [R1+0x134] ;  /* 0x0001340001157983 */ /* 0x000ea40000300800 */
[----:B------:R-:W2:Y:S02]  /*319f0*/  LDL.LU R22, [R1+0x138] ;  /* 0x0001380001167983 */ /* 0x000ea40000300800 */
[----:B------:R-:W2:Y:S01]  /*31a00*/  LDL.LU R23, [R1+0x13c] ;  /* 0x00013c0001177983 */ /* 0x000ea20000300800 */
[----:B------:R-:W3:Y:S01]  /*31a10*/  LDL R25, [R1+0x400] ;  /* 0x0004000001197983 */ /* 0x000ee20000100800 */
[----:B------:R-:W-:Y:S03]  /*31a20*/  STL.64 [R1+0xc18], R26 ;  /* 0x000c181a01007387 */ /* 0x000fe60000100a00 */
        /* <DEDUP_REMOVED lines=17> */
[----:B---3--:R4:W-:Y:S01]  /*31b40*/  STL.64 [R1+0xc48], R26 ;  /* 0x000c481a01007387 */ /* 0x0089e20000100a00 */
[----:B--2---:R-:W-:Y:S01]  /*31b50*/  STL.64 [R1+0xc40], R24 ;  /* 0x000c401801007387 */ /* 0x004fe20000100a00 */
[----:B----4-:R-:W-:-:S02]  /*31b60*/  MOV R26, R29 ;  /* 0x0000001d001a7202 */ /* 0x010fc40000000f00 */
[----:B------:R-:W2:Y:S01]  /*31b70*/  LDL.LU R29, [R1+0xcb8] ;  /* 0x000cb800011d7983 */ /* 0x000ea20000300800 */
[----:B------:R-:W3:Y:S01]  /*31b80*/  LDL.LU R27, [R1+0xc] ;  /* 0x00000c00011b7983 */ /* 0x000ee20000300800 */
[----:B------:R-:W-:Y:S02]  /*31b90*/  HMMA.16816.F32.BF16 R16, R8, R18, R20 ;  /* 0x000000120810723c */ /* 0x000fe40000041814 */
[----:B---3--:R0:W-:Y:S04]  /*31ba0*/  STL.64 [R1+0xc58], R26 ;  /* 0x000c581a01007387 */ /* 0x0081e80000100a00 */
[----:B0-----:R-:W3:Y:S01]  /*31bb0*/  LDL.LU R26, [R1+0x18] ;  /* 0x00001800011a7983 */ /* 0x001ee20000300800 */
[----:B------:R-:W3:Y:S03]  /*31bc0*/  LDL.LU R27, [R1+0x1c] ;  /* 0x00001c00011b7983 */ /* 0x000ee60000300800 */
[----:B---3--:R5:W-:Y:S02]  /*31bd0*/  STL.64 [R1+0xc78], R26 ;  /* 0x000c781a01007387 */ /* 0x008be40000100a00 */
[----:B-----5:R-:W-:Y:S01]  /*31be0*/  IMAD.MOV.U32 R26, RZ, RZ, R28 ;  /* 0x000000ffff1a7224 */ /* 0x020fe200078e001c */
[----:B--2---:R-:W-:Y:S01]  /*31bf0*/  MOV R27, R29 ;  /* 0x0000001d001b7202 */ /* 0x004fe20000000f00 */
[----:B------:R-:W2:Y:S01]  /*31c00*/  LDL.LU R28, [R1+0xcb4] ;  /* 0x000cb400011c7983 */ /* 0x000ea20000300800 */
[----:B------:R-:W3:Y:S02]  /*31c10*/  LDL.LU R29, [R1+0xcb0] ;  /* 0x000cb000011d7983 */ /* 0x000ee40000300800 */
[----:B------:R-:W4:Y:S02]  /*31c20*/  LDL.LU.64 R22, [R1+0xca8] ;  /* 0x000ca80001167983 */ /* 0x000f240000300a00 */
[----:B------:R-:W5:Y:S04]  /*31c30*/  LDL.LU.64 R20, [R1+0xca0] ;  /* 0x000ca00001147983 */ /* 0x000f680000300a00 */
[----:B------:R-:W-:Y:S01]  /*31c40*/  STL.64 [R1+0x640], R16 ;  /* 0x0006401001007387 */ /* 0x000fe20000100a00 */
[----:B------:R0:W-:Y:S03]  /*31c50*/  STL.64 [R1+0x648], R18 ;  /* 0x0006481201007387 */ /* 0x0001e60000100a00 */
[----:B0-----:R-:W2:Y:S01]  /*31c60*/  LDL.LU.64 R18, [R1+0xc98] ;  /* 0x000c980001127983 */ /* 0x001ea20000300a00 */
[----:B------:R-:W3:Y:S02]  /*31c70*/  LDL.LU.64 R16, [R1+0xc90] ;  /* 0x000c900001107983 */ /* 0x000ee40000300a00 */
[----:B------:R-:W-:Y:S01]  /*31c80*/  FADD R4, R3, R13 ;  /* 0x0000000d03047221 */ /* 0x000fe20000000000 */
[----:B--2---:R0:W-:Y:S01]  /*31c90*/  STL.64 [R1+0xc50], R18 ;  /* 0x000c501201007387 */ /* 0x0041e20000100a00 */
[----:B---3--:R-:W-:-:S02]  /*31ca0*/  FADD R3, R12, R16 ;  /* 0x000000100c037221 */ /* 0x008fc40000000000 */
[----:B------:R-:W-:Y:S02]  /*31cb0*/  FADD R2, R2, R17 ;  /* 0x0000001102027221 */ /* 0x000fe40000000000 */
[----:B------:R-:W2:Y:S01]  /*31cc0*/  LDL.LU R16, [R1+0x100] ;  /* 0x0001000001107983 */ /* 0x000ea20000300800 */
[----:B------:R-:W2:Y:S04]  /*31cd0*/  LDL.LU R17, [R1+0x104] ;  /* 0x0001040001117983 */ /* 0x000ea80000300800 */
[----:B0-----:R-:W3:Y:S01]  /*31ce0*/  LDL.LU R18, [R1+0x108] ;  /* 0x0001080001127983 */ /* 0x001ee20000300800 */
[----:B------:R-:W3:Y:S03]  /*31cf0*/  LDL.LU R19, [R1+0x10c] ;  /* 0x00010c0001137983 */ /* 0x000ee60000300800 */
        /* <DEDUP_REMOVED lines=11> */
[----:B------:R-:W2:Y:S02]  /*31db0*/  LDL.LU R19, [R1+0x12c] ;  /* 0x00012c0001137983 */ /* 0x000ea40000300800 */
[----:B-----5:R-:W-:-:S02]  /*31dc0*/  FADD R0, R0, R20 ;  /* 0x0000001400007221 */ /* 0x020fc40000000000 */
[----:B------:R-:W3:Y:S01]  /*31dd0*/  LDL.LU R20, [R1+0x40c] ;  /* 0x00040c0001147983 */ /* 0x000ee20000300800 */
[----:B--2---:R-:W-:Y:S03]  /*31de0*/  HMMA.16816.F32.BF16 R24, R8, R26, R16 ;  /* 0x0000001a0818723c */ /* 0x004fe60000041810 */
[----:B------:R-:W2:Y:S01]  /*31df0*/  LDL.LU.64 R18, [R1+0xc88] ;  /* 0x000c880001127983 */ /* 0x000ea20000300a00 */
[----:B------:R-:W2:Y:S11]  /*31e00*/  LDL.LU.64 R16, [R1+0xc80] ;  /* 0x000c800001107983 */ /* 0x000eb60000300a00 */
[----:B------:R-:W-:Y:S08]  /*31e10*/  @!UPT UIADD3 URZ, URZ, URZ, URZ ;  /* 0x0000003f3f3ff290 */ /* 0x000ff0000fffe03f */
[----:B------:R-:W-:Y:S01]  /*31e20*/  STL.64 [R1+0x620], R24 ;  /* 0x0006201801007387 */ /* 0x000fe20000100a00 */
[----:B------:R0:W-:Y:S03]  /*31e30*/  STL.64 [R1+0x628], R26 ;  /* 0x0006281a01007387 */ /* 0x0001e60000100a00 */
[----:B0-----:R-:W2:Y:S04]  /*31e40*/  LDL.LU.64 R26, [R1+0xc78] ;  /* 0x000c7800011a7983 */ /* 0x001ea80000300a00 */
[----:B------:R-:W-:Y:S04]  /*31e50*/  SHFL.BFLY PT, R7, R3, 0x1, 0x1f ;  /* 0x0c201f0003077f89 */ /* 0x000fe800000e0000 */
[----:B------:R-:W0:Y:S04]  /*31e60*/  SHFL.BFLY PT, R6, R2, 0x1, 0x1f ;  /* 0x0c201f0002067f89 */ /* 0x000e2800000e0000 */
[----:B------:R-:W1:Y:S04]  /*31e70*/  SHFL.BFLY PT, R5, R0, 0x1, 0x1f ;  /* 0x0c201f0000057f89 */ /* 0x000e6800000e0000 */
[----:B------:R-:W5:Y:S04]  /*31e80*/  SHFL.BFLY PT, R12, R4, 0x1, 0x1f ;  /* 0x0c201f00040c7f89 */ /* 0x000f6800000e0000 */
[----:B0-----:R0:W-:Y:S01]  /*31e90*/  STL.64 [R1+0xc08], R6 ;  /* 0x000c080601007387 */ /* 0x0011e20000100a00 */
[----:B-1----:R1:W-:Y:S01]  /*31ea0*/  STL.64 [R1+0xc00], R4 ;  /* 0x000c000401007387 */ /* 0x0023e20000100a00 */
[----:B0-----:R-:W-:-:S02]  /*31eb0*/  MOV R6, R29 ;  /* 0x0000001d00067202 */ /* 0x001fc40000000f00 */
[----:B-1----:R-:W3:Y:S01]  /*31ec0*/  LDL.LU R4, [R1+0xc0] ;  /* 0x0000c00001047983 */ /* 0x002ee20000300800 */
[----:B------:R-:W3:Y:S02]  /*31ed0*/  LDL.LU R5, [R1+0xc4] ;  /* 0x0000c40001057983 */ /* 0x000ee40000300800 */
[----:B------:R-:W3:Y:S02]  /*31ee0*/  LDL.LU R29, [R1+0xc74] ;  /* 0x000c7400011d7983 */ /* 0x000ee40000300800 */
[----:B------:R-:W-:Y:S02]  /*31ef0*/  IMAD.MOV.U32 R7, RZ, RZ, R28 ;  /* 0x000000ffff077224 */ /* 0x000fe400078e001c */
[----:B------:R-:W3:Y:S01]  /*31f00*/  LDL.LU R28, [R1+0xc70] ;  /* 0x000c7000011c7983 */ /* 0x000ee20000300800 */
[C---:B--2---:R-:W-:Y:S03]  /*31f10*/  HMMA.16816.F32.BF16 R24, R8.reuse, R26, R16 ;  /* 0x0000001a0818723c */ /* 0x044fe60000041810 */
[----:B------:R-:W2:Y:S01]  /*31f20*/  LDL.LU.64 R18, [R1+0xc68] ;  /* 0x000c680001127983 */ /* 0x000ea20000300a00 */
[----:B------:R-:W2:Y:S11]  /*31f30*/  LDL.LU.64 R16, [R1+0xc60] ;  /* 0x000c600001107983 */ /* 0x000eb60000300a00 */
[----:B------:R-:W-:Y:S08]  /*31f40*/  @!UPT UIADD3 URZ, URZ, URZ, URZ ;  /* 0x0000003f3f3ff290 */ /* 0x000ff0000fffe03f */
[----:B------:R-:W-:Y:S01]  /*31f50*/  STL.64 [R1+0x650], R24 ;  /* 0x0006501801007387 */ /* 0x000fe20000100a00 */
[----:B------:R0:W-:Y:S03]  /*31f60*/  STL.64 [R1+0x658], R26 ;  /* 0x0006581a01007387 */ /* 0x0001e60000100a00 */
[----:B0-----:R-:W2:Y:S02]  /*31f70*/  LDL.LU.64 R26, [R1+0xc58] ;  /* 0x000c5800011a7983 */ /* 0x001ea40000300a00 */
[C---:B--2---:R-:W-:Y:S02]  /*31f80*/  HMMA.16816.F32.BF16 R24, R8.reuse, R26, R16 ;  /* 0x0000001a0818723c */ /* 0x044fe40000041810 */
[----:B------:R-:W2:Y:S11]  /*31f90*/  LDL.LU.64 R18, [R1+0xc50] ;  /* 0x000c500001127983 */ /* 0x000eb60000300a00 */
[----:B------:R-:W-:Y:S10]  /*31fa0*/  @!UPT UIADD3 URZ, URZ, URZ, URZ ;  /* 0x0000003f3f3ff290 */ /* 0x000ff4000fffe03f */
[----:B------:R-:W-:Y:S01]  /*31fb0*/  STL.64 [R1+0x670], R24 ;  /* 0x0006701801007387 */ /* 0x000fe20000100a00 */
[----:B------:R0:W-:Y:S03]  /*31fc0*/  STL.64 [R1+0x678], R26 ;  /* 0x0006781a01007387 */ /* 0x0001e60000100a00 */
[----:B0-----:R-:W2:Y:S01]  /*31fd0*/  LDL.LU.64 R26, [R1+0xc48] ;  /* 0x000c4800011a7983 */ /* 0x001ea20000300a00 */
[----:B------:R-:W2:Y:S02]  /*31fe0*/  LDL.LU.64 R24, [R1+0xc40] ;  /* 0x000c400001187983 */ /* 0x000ea40000300a00 */
[----:B------:R-:W3:Y:S02]  /*31ff0*/  LDL.LU R17, [R1+0x7e8] ;  /* 0x0007e80001117983 */ /* 0x000ee40000300800 */
[----:B------:R-:W3:Y:S01]  /*32000*/  LDL.LU R16, [R1+0x7ec] ;  /* 0x0007ec0001107983 */ /* 0x000ee20000300800 */
[C---:B--2---:R-:W-:Y:S11]  /*32010*/  HMMA.16816.F32.BF16 R24, R8.reuse, R14, R24 ;  /* 0x0000000e0818723c */ /* 0x044ff60000041818 */
[----:B------:R-:W-:Y:S11]  /*32020*/  @!UPT UIADD3 URZ, URZ, URZ, URZ ;  /* 0x0000003f3f3ff290 */ /* 0x000ff6000fffe03f */
[----:B------:R-:W-:Y:S01]  /*32030*/  @!UPT UIADD3 URZ, URZ, URZ, URZ ;  /* 0x0000003f3f3ff290 */ /* 0x000fe2000fffe03f */
        /* <DEDUP_REMOVED lines=11> */
[----:B0-----:R-:W4:Y:S01]  /*320f0*/  LDL.LU.64 R26, [R1+0xc28] ;  /* 0x000c2800011a7983 */ /* 0x001f220000300a00 */
[----:B------:R-:W4:Y:S02]  /*32100*/  LDL.LU.64 R24, [R1+0xc20] ;  /* 0x000c200001187983 */ /* 0x000f240000300a00 */
[----:B------:R-:W2:Y:S02]  /*32110*/  LDL.LU R18, [R1+0x7e0] ;  /* 0x0007e00001127983 */ /* 0x000ea40000300800 */
[----:B------:R-:W2:Y:S01]  /*32120*/  LDL.LU R19, [R1+0x7a4] ;  /* 0x0007a40001137983 */ /* 0x000ea20000300800 */
[C---:B----4-:R-:W-:Y:S11]  /*32130*/  HMMA.16816.F32.BF16 R24, R8.reuse, R22, R24 ;  /* 0x000000160818723c */ /* 0x050ff60000041818 */
[----:B------:R-:W-:Y:S11]  /*32140*/  @!UPT UIADD3 URZ, URZ, URZ, URZ ;  /* 0x0000003f3f3ff290 */ /* 0x000ff6000fffe03f */
[----:B------:R-:W-:Y:S01]  /*32150*/  @!UPT UIADD3 URZ, URZ, URZ, URZ ;  /* 0x0000003f3f3ff290 */ /* 0x000fe2000fffe03f */
[----:B------:R-:W-:Y:S01]  /*32160*/  STL.64 [R1+0x6d0], R24 ;  /* 0x0006d01801007387 */ /* 0x000fe20000100a00 */
[----:B------:R0:W-:Y:S03]  /*32170*/  STL.64 [R1+0x6d8], R26 ;  /* 0x0006d81a01007387 */ /* 0x0001e60000100a00 */
[----:B0-----:R-:W3:Y:S01]  /*32180*/  LDL.LU.64 R26, [R1+0xc18] ;  /* 0x000c1800011a7983 */ /* 0x001ee20000300a00 */
[----:B------:R-:W4:Y:S02]  /*32190*/  LDL.LU.64 R24, [R1+0xc10] ;  /* 0x000c100001187983 */ /* 0x000f240000300a00 */
[----:B------:R-:W2:Y:S02]  /*321a0*/  LDL.LU R22, [R1+0x488] ;  /* 0x0004880001167983 */ /* 0x000ea40000300800 */
[----:B------:R-:W2:Y:S01]  /*321b0*/  LDL.LU R23, [R1+0x7a8] ;  /* 0x0007a80001177983 */ /* 0x000ea20000300800 */
[----:B---3--:R-:W-:Y:S01]  /*321c0*/  HMMA.16816.F32.BF16 R8, R8, R26, R4 ;  /* 0x0000001a0808723c */ /* 0x008fe20000041804 */
[----:B------:R-:W3:Y:S01]  /*321d0*/  LDL.LU.64 R6, [R1+0xc08] ;  /* 0x000c080001067983 */ /* 0x000ee20000300a00 */
[----:B------:R-:W5:Y:S02]  /*321e0*/  LDL.LU.64 R4, [R1+0xc00] ;  /* 0x000c000001047983 */ /* 0x000f640000300a00 */
[----:B------:R-:W4:Y:S01]  /*321f0*/  LDL.LU R27, [R1+0x484] ;  /* 0x00048400011b7983 */ /* 0x000f220000300800 */
[----:B------:R-:W-:-:S02]  /*32200*/  MOV R13, 0x80 ;  /* 0x00000080000d7802 */ /* 0x000fc40000000f00 */
[----:B------:R-:W-:-:S03]  /*32210*/  IADD3 R15, R15, 0x80, RZ ;  /* 0x000000800f0f7810 */ /* 0x000fc60007ffe0ff */
[----:B--2---:R-:W-:Y:S11]  /*32220*/  IMAD R22, R13, c[0x0][0x1a4], R22 ;  /* 0x000069000d167a24 */ /* 0x004ff600078e0216 */
[----:B------:R-:W-:Y:S02]  /*32230*/  @!UPT UIADD3 URZ, URZ, URZ, URZ ;  /* 0x0000003f3f3ff290 */ /* 0x000fe4000fffe03f */
[----:B------:R0:W-:Y:S01]  /*32240*/  STL.64 [R1+0x6e0], R8 ;  /* 0x0006e00801007387 */ /* 0x0001e20000100a00 */
[----:B------:R0:W-:Y:S01]  /*32250*/  STL.64 [R1+0x6e8], R10 ;  /* 0x0006e80a01007387 */ /* 0x0001e20000100a00 */
[----:B------:R-:W-:Y:S01]  /*32260*/  ISETP.GE.AND P0, PT, R15, c[0x0][0x1d0], PT ;  /* 0x000074000f007a0c */ /* 0x000fe20003f06270 */
[----:B---3--:R-:W-:Y:S02]  /*32270*/  FADD R3, R3, R7 ;  /* 0x0000000703037221 */ /* 0x008fe40000000000 */
[----:B-----5:R-:W-:Y:S02]  /*32280*/  FADD R4, R4, R12 ;  /* 0x0000000c04047221 */ /* 0x020fe40000000000 */
[----:B----4-:R-:W-:Y:S02]  /*32290*/  IMAD R27, R13, c[0x0][0x1b4], R27 ;  /* 0x00006d000d1b7a24 */ /* 0x010fe400078e021b */
[----:B------:R-:W-:Y:S02]  /*322a0*/  FADD R2, R2, R6 ;  /* 0x0000000602027221 */ /* 0x000fe40000000000 */
[----:B------:R-:W-:-:S02]  /*322b0*/  FADD R0, R0, R5 ;  /* 0x0000000500007221 */ /* 0x000fc40000000000 */
[----:B------:R-:W-:Y:S02]  /*322c0*/  FFMA R18, R23, R18, R4 ;  /* 0x0000001217127223 */ /* 0x000fe40000000004 */
[----:B------:R-:W-:Y:S01]  /*322d0*/  FFMA R14, R19, R14, R3 ;  /* 0x0000000e130e7223 */ /* 0x000fe20000000003 */
[----:B------:R0:W-:Y:S01]  /*322e0*/  STL [R1+0x484], R27 ;  /* 0x0004841b01007387 */ /* 0x0001e20000100800 */
[----:B------:R0:W-:Y:S02]  /*322f0*/  STL [R1+0x488], R22 ;  /* 0x0004881601007387 */ /* 0x0001e40000100800 */
[----:B------:R-:W-:Y:S02]  /*32300*/  FFMA R17, R20, R17, R2 ;  /* 0x0000001114117223 */ /* 0x000fe40000000002 */
[----:B------:R0:W-:Y:S02]  /*32310*/  STL [R1+0x7d8], R15 ;  /* 0x0007d80f01007387 */ /* 0x0001e40000100800 */
[----:B------:R-:W-:Y:S01]  /*32320*/  FFMA R16, R21, R16, R0 ;  /* 0x0000001015107223 */ /* 0x000fe20000000000 */
[----:B------:R0:W-:Y:S01]  /*32330*/  STL [R1+0x7e0], R18 ;  /* 0x0007e01201007387 */ /* 0x0001e20000100800 */
[----:B------:R0:W-:Y:S02]  /*32340*/  STL [R1+0x7e4], R14 ;  /* 0x0007e40e01007387 */ /* 0x0001e40000100800 */
[----:B------:R0:W-:Y:S02]  /*32350*/  STL [R1+0x7a4], R24 ;  /* 0x0007a41801007387 */ /* 0x0001e40000100800 */
[----:B------:R0:W-:Y:S01]  /*32360*/  STL [R1+0x7e8], R17 ;  /* 0x0007e81101007387 */ /* 0x0001e20000100800 */
[----:B------:R0:W-:Y:S01]  /*32370*/  STL [R1+0x7ec], R16 ;  /* 0x0007ec1001007387 */ /* 0x0001e20000100800 */
[----:B------:R0:W-:Y:S02]  /*32380*/  STL [R1+0x7ac], R25 ;  /* 0x0007ac1901007387 */ /* 0x0001e40000100800 */
[----:B------:R0:W-:Y:S02]  /*32390*/  STL [R1+0x7b0], R28 ;  /* 0x0007b01c01007387 */ /* 0x0001e40000100800 */
[----:B------:R0:W-:Y:S01]  /*323a0*/  STL [R1+0x7b4], R29 ;  /* 0x0007b41d01007387 */ /* 0x0001e20000100800 */
[----:B------:R-:W-:Y:S01]  /*323b0*/  @P0 CALL.REL.NOINC `(.L_x_1) ;  /* 0x0000001000000944 */ /* 0x000fe20003c00000 */
[----:B------:R-:W-:Y:S05]  /*323c0*/  BRA `(.L_x_2) ;  /* 0xfffd6b7000007947 */ /* 0x000fea000383ffff */
.L_x_1:
[----:B------:R-:W-:Y:S01]  /*323d0*/  IMAD.MOV.U32 R0, RZ, RZ, R24 ;  /* 0x000000ffff007224 */ /* 0x000fe200078e0018 */
[----:B------:R-:W-:Y:S01]  /*323e0*/  MOV R2, R25 ;  /* 0x0000001900027202 */ /* 0x000fe20000000f00 */
[----:B------:R1:W-:Y:S04]  /*323f0*/  STL [R1+0x324], R29 ;  /* 0x0003241d01007387 */ /* 0x0003e80000100800 */
[----:B------:R1:W-:Y:S04]  /*32400*/  STL [R1+0x320], R28 ;  /* 0x0003201c01007387 */ /* 0x0003e80000100800 */
[----:B------:R1:W-:Y:S04]  /*32410*/  STL [R1+0x318], R0 ;  /* 0x0003180001007387 */ /* 0x0003e80000100800 */
[----:B------:R1:W-:Y:S02]  /*32420*/  STL [R1+0x31c], R2 ;  /* 0x00031c0201007387 */ /* 0x0003e40000100800 */
.L_x_0:
[----:B-1----:R-:W2:Y:S04]  /*32430*/  LDL.LU R0, [R1+0x790] ;  /* 0x0007900001007983 */ /* 0x002ea80000300800 */
[----:B------:R-:W3:Y:S04]  /*32440*/  LDL.LU R2, [R1+0x794] ;  /* 0x0007940001027983 */ /* 0x000ee80000300800 */
[----:B------:R-:W-:Y:S06]  /*32450*/  BAR.SYNC.DEFER_BLOCKING 0x0 ;  /* 0x0000000000007b1d */ /* 0x000fec0000010000 */
[----:B--2---:R1:W-:Y:S04]  /*32460*/  STL [R1+0x1b4], R0 ;  /* 0x0001b40001007387 */ /* 0x0043e80000100800 */
[----:B-1----:R-:W2:Y:S04]  /*32470*/  LDL.LU R0, [R1+0x798] ;  /* 0x0007980001007983 */ /* 0x002ea80000300800 */
[----:B---3--:R1:W-:Y:S04]  /*32480*/  STL [R1+0x1ac], R2 ;  /* 0x0001ac0201007387 */ /* 0x0083e80000100800 */
[----:B-1----:R-:W3:Y:S04]  /*32490*/  LDL.LU R2, [R1+0x79c] ;  /* 0x00079c0001027983 */ /* 0x002ee80000300800 */
        /* <DEDUP_REMOVED lines=106> */
[----:B---3--:R-:W-:Y:S04]  /*32b40*/  STL [R1+0xc8], R2 ;  /* 0x0000c80201007387 */ /* 0x008fe80000100800 */
[----:B0-----:R-:W3:Y:S04]  /*32b50*/  LDL.LU R29, [R1+0x664] ;  /* 0x00066400011d7983 */ /* 0x001ee80000300800 */
[----:B--2---:R0:W-:Y:S04]  /*32b60*/  STL [R1+0xec], R0 ;  /* 0x0000ec0001007387 */ /* 0x0041e80000100800 */
[----:B0-----:R-:W2:Y:S04]  /*32b70*/  LDL.LU R0, [R1+0x668] ;  /* 0x0006680001007983 */ /* 0x001ea80000300800 */
[----:B------:R-:W4:Y:S04]  /*32b80*/  LDL.LU R2, [R1+0x66c] ;  /* 0x00066c0001027983 */ /* 0x000f280000300800 */
[----:B--2---:R0:W-:Y:S04]  /*32b90*/  STL [R1+0xc4], R0 ;  /* 0x0000c40001007387 */ /* 0x0041e80000100800 */
[----:B0-----:R-:W2:Y:S04]  /*32ba0*/  LDL.LU R0, [R1+0x610] ;  /* 0x0006100001007983 */ /* 0x001ea80000300800 */
[----:B----4-:R0:W-:Y:S04]  /*32bb0*/  STL [R1+0xc0], R2 ;  /* 0x0000c00201007387 */ /* 0x0101e80000100800 */
[----:B0-----:R-:W4:Y:S04]  /*32bc0*/  LDL.LU R2, [R1+0x614] ;  /* 0x0006140001027983 */ /* 0x001f280000300800 */
[----:B--2---:R0:W-:Y:S04]  /*32bd0*/  STL [R1+0xdc], R0 ;  /* 0x0000dc0001007387 */ /* 0x0041e80000100800 */
[----:B0-----:R-:W2:Y:S04]  /*32be0*/  LDL.LU R0, [R1+0x618] ;  /* 0x0006180001007983 */ /* 0x001ea80000300800 */
[----:B----4-:R0:W-:Y:S04]  /*32bf0*/  STL [R1+0xd4], R2 ;  /* 0x0000d40201007387 */ /* 0x0101e80000100800 */
[----:B------:R-:W4:Y:S04]  /*32c00*/  LDL.LU R28, [R1+0x61c] ;  /* 0x00061c00011c7983 */ /* 0x000f280000300800 */
[----:B--2---:R1:W-:Y:S04]  /*32c10*/  STL [R1+0xbc], R0 ;  /* 0x0000bc0001007387 */ /* 0x0043e80000100800 */
[----:B0-----:R-:W2:Y:S04]  /*32c20*/  LDL.LU R2, [R1+0x5a0] ;  /* 0x0005a00001027983 */ /* 0x001ea80000300800 */
[----:B-1----:R-:W5:Y:S04]  /*32c30*/  LDL.LU R0, [R1+0x5a4] ;  /* 0x0005a40001007983 */ /* 0x002f680000300800 */
[----:B--2---:R0:W-:Y:S04]  /*32c40*/  STL [R1+0xb4], R2 ;  /* 0x0000b40201007387 */ /* 0x0041e80000100800 */
[----:B0-----:R-:W2:Y:S04]  /*32c50*/  LDL.LU R2, [R1+0x5a8] ;  /* 0x0005a80001027983 */ /* 0x001ea80000300800 */
[----:B-----5:R0:W-:Y:S04]  /*32c60*/  STL [R1+0xb0], R0 ;  /* 0x0000b00001007387 */ /* 0x0201e80000100800 */
[----:B0-----:R-:W5:Y:S04]  /*32c70*/  LDL.LU R0, [R1+0x5ac] ;  /* 0x0005ac0001007983 */ /* 0x001f680000300800 */
        /* <DEDUP_REMOVED lines=48> */
[----:B--2---:R-:W-:Y:S04]  /*32f80*/  STL [R1+0x4c], R2 ;  /* 0x00004c0201007387 */ /* 0x004fe80000100800 */
[----:B------:R-:W2:Y:S04]  /*32f90*/  LDL.LU R24, [R1+0x630] ;  /* 0x0006300001187983 */ /* 0x000ea80000300800 */
[----:B-----5:R0:W-:Y:S04]  /*32fa0*/  STL [R1+0x48], R0 ;  /* 0x0000480001007387 */ /* 0x0201e80000100800 */
[----:B--2---:R-:W-:Y:S04]  /*32fb0*/  STL [R1+0xf90], R24 ;  /* 0x000f901801007387 */ /* 0x004fe80000100800 */
[----:B------:R-:W2:Y:S04]  /*32fc0*/  LDL.LU R23, [R1+0x634] ;  /* 0x0006340001177983 */ /* 0x000ea80000300800 */
        /* <DEDUP_REMOVED lines=20> */
[----:B------:R-:W5:Y:S04]  /*33110*/  LDL.LU R12, [R1+0x650] ;  /* 0x00065000010c7983 */ /* 0x000f680000300800 */
[----:B-----5:R-:W-:Y:S04]  /*33120*/  STL [R1+0xfa8], R12 ;  /* 0x000fa80c01007387 */ /* 0x020fe80000100800 */
[----:B------:R-:W5:Y:S04]  /*33130*/  LDL.LU R11, [R1+0x654] ;  /* 0x00065400010b7983 */ /* 0x000f680000300800 */
[----:B-----5:R-:W-:Y:S04]  /*33140*/  STL [R1+0xfac], R11 ;  /* 0x000fac0b01007387 */ /* 0x020fe80000100800 */
[----:B------:R-:W5:Y:S04]  /*33150*/  LDL.LU R10, [R1+0x658] ;  /* 0x00065800010a7983 */ /* 0x000f680000300800 */
[----:B------:R-:W2:Y:S04]  /*33160*/  LDL.LU R9, [R1+0x65c] ;  /* 0x00065c0001097983 */ /* 0x000ea80000300800 */
[----:B------:R-:W2:Y:S04]  /*33170*/  LDL.LU R8, [R1+0x670] ;  /* 0x0006700001087983 */ /* 0x000ea80000300800 */
[----:B--2---:R-:W-:Y:S04]  /*33180*/  STL [R1+0xfb0], R8 ;  /* 0x000fb00801007387 */ /* 0x004fe80000100800 */
[----:B------:R-:W2:Y:S04]  /*33190*/  LDL.LU R7, [R1+0x674] ;  /* 0x0006740001077983 */ /* 0x000ea80000300800 */
[----:B--2---:R-:W-:Y:S04]  /*331a0*/  STL [R1+0xfb4], R7 ;  /* 0x000fb40701007387 */ /* 0x004fe80000100800 */
[----:B------:R-:W2:Y:S04]  /*331b0*/  LDL.LU R6, [R1+0x678] ;  /* 0x0006780001067983 */ /* 0x000ea80000300800 */
[----:B------:R-:W2:Y:S04]  /*331c0*/  LDL.LU R5, [R1+0x67c] ;  /* 0x00067c0001057983 */ /* 0x000ea80000300800 */
[----:B------:R-:W2:Y:S04]  /*331d0*/  LDL.LU R4, [R1+0x680] ;  /* 0x0006800001047983 */ /* 0x000ea80000300800 */
[----:B--2---:R-:W-:Y:S04]  /*331e0*/  STL [R1+0xfb8], R4 ;  /* 0x000fb80401007387 */ /* 0x004fe80000100800 */
[----:B0-----:R-:W2:Y:S04]  /*331f0*/  LDL.LU R0, [R1+0x684] ;  /* 0x0006840001007983 */ /* 0x001ea80000300800 */
[----:B--2---:R0:W-:Y:S04]  /*33200*/  STL [R1+0xfbc], R0 ;  /* 0x000fbc0001007387 */ /* 0x0041e80000100800 */
[----:B------:R-:W2:Y:S04]  /*33210*/  LDL.LU R2, [R1+0x688] ;  /* 0x0006880001027983 */ /* 0x000ea80000300800 */
[----:B0-----:R-:W3:Y:S04]  /*33220*/  LDL.LU R0, [R1+0x68c] ;  /* 0x00068c0001007983 */ /* 0x001ee80000300800 */
[----:B--2---:R0:W-:Y:S04]  /*33230*/  STL [R1], R2 ;  /* 0x0000000201007387 */ /* 0x0041e80000100800 */
[----:B0-----:R-:W2:Y:S04]  /*33240*/  LDL.LU R2, [R1+0x6a0] ;  /* 0x0006a00001027983 */ /* 0x001ea80000300800 */
[----:B---3--:R0:W-:Y:S04]  /*33250*/  STL [R1+0x4], R0 ;  /* 0x0000040001007387 */ /* 0x0081e80000100800 */
[----:B0-----:R-:W3:Y:S04]  /*33260*/  LDL.LU R0, [R1+0x6a4] ;  /* 0x0006a40001007983 */ /* 0x001ee80000300800 */
[----:B--2---:R0:W-:Y:S04]  /*33270*/  STL [R1+0x8], R2 ;  /* 0x0000080201007387 */ /* 0x0041e80000100800 */
[----:B0-----:R-:W2:Y:S04]  /*33280*/  LDL.LU R2, [R1+0x6a8] ;  /* 0x0006a80001027983 */ /* 0x001ea80000300800 */
[----:B---3--:R0:W-:Y:S04]  /*33290*/  STL [R1+0xc], R0 ;  /* 0x00000c0001007387 */ /* 0x0081e80000100800 */
[----:B0-----:R-:W3:Y:S04]  /*332a0*/  LDL.LU R0, [R1+0x6ac] ;  /* 0x0006ac0001007983 */ /* 0x001ee80000300800 */
[----:B--2---:R-:W-:Y:S04]  /*332b0*/  STL [R1+0x10], R2 ;  /* 0x0000100201007387 */ /* 0x004fe80000100800 */
[----:B------:R-:W2:Y:S04]  /*332c0*/  LDL.LU R24, [R1+0x6d0] ;  /* 0x0006d00001187983 */ /* 0x000ea80000300800 */
[----:B--2---:R0:W-:Y:S04]  /*332d0*/  STL [R1+0xfc0], R24 ;  /* 0x000fc01801007387 */ /* 0x0041e80000100800 */
[----:B------:R-:W2:Y:S04]  /*332e0*/  LDL.LU R23, [R1+0x6d4] ;  /* 0x0006d40001177983 */ /* 0x000ea80000300800 */
[----:B--2---:R-:W-:Y:S04]  /*332f0*/  STL [R1+0xfc4], R23 ;  /* 0x000fc41701007387 */ /* 0x004fe80000100800 */
[----:B------:R-:W2:Y:S04]  /*33300*/  LDL.LU R22, [R1+0x6d8] ;  /* 0x0006d80001167983 */ /* 0x000ea80000300800 */
[----:B------:R-:W2:Y:S04]  /*33310*/  LDL.LU R21, [R1+0x6dc] ;  /* 0x0006dc0001157983 */ /* 0x000ea80000300800 */
[----:B------:R-:W2:Y:S04]  /*33320*/  LDL.LU R20, [R1+0x6e0] ;  /* 0x0006e00001147983 */ /* 0x000ea80000300800 */
[----:B0-----:R-:W0:Y:S04]  /*33330*/  S2R R24, SR_TID.X ;  /* 0x0000000000187919 */ /* 0x001e280000002100 */
[----:B--2---:R-:W-:Y:S04]  /*33340*/  STL [R1+0xfc8], R20 ;  /* 0x000fc81401007387 */ /* 0x004fe80000100800 */
[----:B------:R-:W2:Y:S01]  /*33350*/  LDL.LU R19, [R1+0x6e4] ;  /* 0x0006e40001137983 */ /* 0x000ea20000300800 */
[----:B0-----:R-:W-:-:S02]  /*33360*/  SHF.L.U32 R3, R24, 0x9, RZ ;  /* 0x0000000918037819 */ /* 0x001fc400000006ff */
[----:B------:R-:W-:Y:S02]  /*33370*/  SHF.L.U32 R27, R24, 0x5, RZ ;  /* 0x00000005181b7819 */ /* 0x000fe400000006ff */
[----:B------:R-:W-:Y:S01]  /*33380*/  LOP3.LUT R3, R3, 0x3000, RZ, 0xc0, !PT ;  /* 0x0000300003037812 */ /* 0x000fe200078ec0ff */
[----:B--2---:R0:W-:Y:S04]  /*33390*/  STL [R1+0xfcc], R19 ;  /* 0x000fcc1301007387 */ /* 0x0041e80000100800 */
[----:B------:R-:W2:Y:S04]  /*333a0*/  LDL.LU R25, [R1+0x7e0] ;  /* 0x0007e00001197983 */ /* 0x000ea80000300800 */
[----:B------:R-:W3:Y:S04]  /*333b0*/  LDL.LU R18, [R1+0x6e8] ;  /* 0x0006e80001127983 */ /* 0x000ee80000300800 */
[----:B------:R-:W3:Y:S04]  /*333c0*/  LDL.LU R17, [R1+0x6ec] ;  /* 0x0006ec0001117983 */ /* 0x000ee80000300800 */
[----:B------:R-:W3:Y:S01]  /*333d0*/  LDL.LU R26, [R1+0x7e4] ;  /* 0x0007e400011a7983 */ /* 0x000ee20000300800 */
[----:B0-----:R-:W-:-:S03]  /*333e0*/  LOP3.LUT R19, R3, 0x60, R27, 0xf8, !PT ;  /* 0x0000006003137812 */ /* 0x001fc600078ef81b */
[----:B------:R-:W5:Y:S01]  /*333f0*/  LDL.LU R27, [R1+0x7e8] ;  /* 0x0007e800011b7983 */ /* 0x000f620000300800 */
[----:B----4-:R-:W-:-:S03]  /*33400*/  IMAD.MOV.U32 R15, RZ, RZ, R28 ;  /* 0x000000ffff0f7224 */ /* 0x010fc600078e001c */
[----:B------:R-:W0:Y:S04]  /*33410*/  S2R R12, SR_TID.X ;  /* 0x00000000000c7919 */ /* 0x000e280000002100 */
[----:B--2---:R-:W-:Y:S01]  /*33420*/  STL [R1+0xf60], R25 ;  /* 0x000f601901007387 */ /* 0x004fe20000100800 */
[C---:B------:R-:W-:Y:S01]  /*33430*/  FMUL R2, R25.reuse, 8388608 ;  /* 0x4b00000019027820 */ /* 0x040fe20000400000 */
[----:B------:R-:W-:Y:S02]  /*33440*/  FSETP.GEU.AND P1, PT, R25, 1.175494350822287508e-38, PT ;  /* 0x008000001900780b */ /* 0x000fe40003f2e000 */
[----:B------:R-:W2:Y:S02]  /*33450*/  LDL.LU R28, [R1+0x7ec] ;  /* 0x0007ec00011c7983 */ /* 0x000ea40000300800 */
[----:B------:R-:W-:Y:S01]  /*33460*/  FSEL R3, R2, R25, !P1 ;  /* 0x0000001902037208 */ /* 0x000fe20004800000 */
[C---:B---3--:R-:W-:Y:S01]  /*33470*/  FMUL R2, R26.reuse, 8388608 ;  /* 0x4b0000001a027820 */ /* 0x048fe20000400000 */
[----:B------:R-:W-:-:S03]  /*33480*/  FSETP.GEU.AND P2, PT, R26, 1.175494350822287508e-38, PT ;  /* 0x008000001a00780b */ /* 0x000fc60003f4e000 */
[----:B------:R1:W-:Y:S01]  /*33490*/  STL [R1+0x44], R3 ;  /* 0x0000440301007387 */ /* 0x0003e20000100800 */
[----:B------:R-:W-:-:S03]  /*334a0*/  FSEL R8, R2, R26, !P2 ;  /* 0x0000001a02087208 */ /* 0x000fc60005000000 */
[----:B------:R-:W-:Y:S01]  /*334b0*/  STL [R1+0xfd0], R26 ;  /* 0x000fd01a01007387 */ /* 0x000fe20000100800 */
[----:B-1----:R-:W-:-:S03]  /*334c0*/  IADD3 R3, R3, -0x3f3504f3, RZ ;  /* 0xc0cafb0d03037810 */ /* 0x002fc60007ffe0ff */
[----:B------:R1:W-:Y:S01]  /*334d0*/  STL [R1+0x3c], R8 ;  /* 0x00003c0801007387 */ /* 0x0003e20000100800 */
[----:B------:R-:W-:Y:S02]  /*334e0*/  LOP3.LUT R7, R3, 0xff800000, RZ, 0xc0, !PT ;  /* 0xff80000003077812 */ /* 0x000fe400078ec0ff */
[----:B------:R-:W-:Y:S02]  /*334f0*/  IADD3 R3, R8, -0x3f3504f3, RZ ;  /* 0xc0cafb0d08037810 */ /* 0x000fe40007ffe0ff */
[----:B------:R3:W-:Y:S01]  /*33500*/  I2F R20, R7 ;  /* 0x0000000700147306 */ /* 0x0007e20000201400 */
[----:B------:R3:W-:Y:S04]  /*33510*/  STL [R1+0x1b8], R7 ;  /* 0x0001b80701007387 */ /* 0x0007e80000100800 */
[----:B-1----:R-:W1:Y:S04]  /*33520*/  S2R R8, SR_CTAID.Y ;  /* 0x0000000000087919 */ /* 0x002e680000002600 */
[----:B---3--:R-:W3:Y:S01]  /*33530*/  S2R R7, SR_CTAID.X ;  /* 0x0000000000077919 */ /* 0x008ee20000002500 */
[C---:B-----5:R-:W-:Y:S01]  /*33540*/  FMUL R2, R27.reuse, 8388608 ;  /* 0x4b0000001b027820 */ /* 0x060fe20000400000 */
[----:B------:R-:W-:-:S04]  /*33550*/  FSETP.GEU.AND P3, PT, R27, 1.175494350822287508e-38, PT ;  /* 0x008000001b00780b */ /* 0x000fc80003f6e000 */
[----:B------:R-:W-:Y:S02]  /*33560*/  FSEL R2, R2, R27, !P3 ;  /* 0x0000001b02027208 */ /* 0x000fe40005800000 */
[----:B------:R-:W-:-:S03]  /*33570*/  MOV R16, R29 ;  /* 0x0000001d00107202 */ /* 0x000fc60000000f00 */
[----:B------:R4:W-:Y:S01]  /*33580*/  STL [R1+0x38], R2 ;  /* 0x0000380201007387 */ /* 0x0009e20000100800 */
[----:B0-----:R-:W-:Y:S02]  /*33590*/  LOP3.LUT R12, R12, 0xff, RZ, 0xc0, !PT ;  /* 0x000000ff0c0c7812 */ /* 0x001fe400078ec0ff */
[----:B------:R-:W-:Y:S02]  /*335a0*/  LOP3.LUT R3, R3, 0xff800000, RZ, 0xc0, !PT ;  /* 0xff80000003037812 */ /* 0x000fe400078ec0ff */
[----:B------:R-:W-:Y:S01]  /*335b0*/  SHF.L.U32 R14, R24, 0x3, RZ ;  /* 0x00000003180e7819 */ /* 0x000fe200000006ff */
[----:B-1----:R-:W-:Y:S01]  /*335c0*/  IMAD R11, R8, c[0x0][0x1c0], RZ ;  /* 0x00007000080b7a24 */ /* 0x002fe200078e02ff */
[----:B----4-:R-:W-:Y:S01]  /*335d0*/  IADD3 R2, R2, -0x3f3504f3, RZ ;  /* 0xc0cafb0d02027810 */ /* 0x010fe20007ffe0ff */
[----:B------:R-:W-:-:S03]  /*335e0*/  IMAD.SHL.U32 R4, R24, 0x4, RZ ;  /* 0x0000000418047824 */ /* 0x000fc600078e00ff */
[----:B------:R-:W-:Y:S01]  /*335f0*/  LOP3.LUT R8, R2, 0xff800000, RZ, 0xc0, !PT ;  /* 0xff80000002087812 */ /* 0x000fe200078ec0ff */
[----:B------:R0:W-:Y:S01]  /*33600*/  STL [R1+0x1bc], R3 ;  /* 0x0001bc0301007387 */ /* 0x0001e20000100800 */
[----:B---3--:R-:W-:Y:S02]  /*33610*/  LEA R7, R7, R12, 0x8 ;  /* 0x0000000c07077211 */ /* 0x008fe400078e40ff */
[----:B------:R0:W1:Y:S01]  /*33620*/  I2F R12, R3 ;  /* 0x00000003000c7306 */ /* 0x0000620000201400 */
[----:B------:R3:W-:Y:S01]  /*33630*/  STL [R1+0x1c0], R8 ;  /* 0x0001c00801007387 */ /* 0x0007e20000100800 */
[----:B------:R-:W-:Y:S02]  /*33640*/  SHF.L.U32 R25, R24, 0xb, RZ ;  /* 0x0000000b18197819 */ /* 0x000fe400000006ff */
[----:B------:R-:W-:Y:S02]  /*33650*/  SHF.R.U32.HI R23, RZ, 0x1, R24 ;  /* 0x00000001ff177819 */ /* 0x000fe40000011618 */
[----:B0-----:R-:W-:-:S04]  /*33660*/  LOP3.LUT R3, R14, 0x700, RZ, 0xc0, !PT ;  /* 0x000007000e037812 */ /* 0x001fc800078ec0ff */
[----:B------:R-:W-:Y:S01]  /*33670*/  LOP3.LUT R3, R3, 0x70, R4, 0xf8, !PT ;  /* 0x0000007003037812 */ /* 0x000fe200078ef804 */
[----:B------:R-:W-:Y:S01]  /*33680*/  IMAD R7, R7, c[0x0][0x1c4], RZ ;  /* 0x0000710007077a24 */ /* 0x000fe200078e02ff */
[----:B------:R-:W-:Y:S01]  /*33690*/  LOP3.LUT R25, R25, 0x3000, RZ, 0xc0, !PT ;  /* 0x0000300019197812 */ /* 0x000fe200078ec0ff */
[----:B---3--:R-:W0:Y:S01]  /*336a0*/  I2F R8, R8 ;  /* 0x0000000800087306 */ /* 0x008e220000201400 */
[----:B------:R-:W-:Y:S02]  /*336b0*/  LOP3.LUT R26, R23, 0x4, RZ, 0xc0, !PT ;  /* 0x00000004171a7812 */ /* 0x000fe400078ec0ff */
[----:B------:R-:W-:Y:S02]  /*336c0*/  LOP3.LUT R24, R24, 0xff, RZ, 0xc0, !PT ;  /* 0x000000ff18187812 */ /* 0x000fe400078ec0ff */
[----:B------:R-:W-:Y:S01]  /*336d0*/  LOP3.LUT R3, R19, R3, RZ, 0x3c, !PT ;  /* 0x0000000313037212 */ /* 0x000fe200078e3cff */
[----:B------:R-:W-:Y:S01]  /*336e0*/  IMAD.SHL.U32 R23, R11, 0x2, RZ ;  /* 0x000000020b177824 */ /* 0x000fe200078e00ff */
[----:B------:R-:W-:-:S03]  /*336f0*/  LEA R24, R24, R25, 0x4 ;  /* 0x0000001918187211 */ /* 0x000fc600078e20ff */
[----:B------:R-:W-:Y:S01]  /*33700*/  IMAD.HI R24, R11, 0x2, RZ ;  /* 0x000000020b187827 */ /* 0x000fe200078e02ff */
[----:B------:R-:W-:Y:S02]  /*33710*/  FSEL R19, RZ, -23, P2 ;  /* 0xc1b80000ff137808 */ /* 0x000fe40001000000 */
[----:B------:R-:W-:-:S03]  /*33720*/  FSEL R11, RZ, -23, P3 ;  /* 0xc1b80000ff0b7808 */ /* 0x000fc60001800000 */
[----:B-1----:R-:W-:Y:S02]  /*33730*/  FFMA.FTZ R12, R12, 1.1920928955078125e-07, R19 ;  /* 0x340000000c0c7823 */ /* 0x002fe40000010013 */
[----:B0-----:R-:W-:Y:S01]  /*33740*/  FFMA.FTZ R8, R8, 1.1920928955078125e-07, R11 ;  /* 0x3400000008087823 */ /* 0x001fe2000001000b */
[----:B------:R-:W-:Y:S01]  /*33750*/  MOV R25, R16 ;  /* 0x0000001000197202 */ /* 0x000fe20000000f00 */
[C---:B--2---:R-:W-:Y:S01]  /*33760*/  FMUL R29, R28.reuse, 8388608 ;  /* 0x4b0000001c1d7820 */ /* 0x044fe20000400000 */
[----:B------:R-:W-:-:S04]  /*33770*/  FSETP.GEU.AND P4, PT, R28, 1.175494350822287508e-38, PT ;  /* 0x008000001c00780b */ /* 0x000fc80003f8e000 */
[----:B------:R-:W-:-:S04]  /*33780*/  FSEL R29, R29, R28, !P4 ;  /* 0x0000001c1d1d7208 */ /* 0x000fc80006000000 */
[----:B------:R-:W-:Y:S01]  /*33790*/  IADD3 R2, R29, -0x3f3504f3, RZ ;  /* 0xc0cafb0d1d027810 */ /* 0x000fe20007ffe0ff */
[----:B------:R0:W-:Y:S02]  /*337a0*/  STL [R1+0xedc], R29 ;  /* 0x000edc1d01007387 */ /* 0x0001e40000100800 */
[----:B0-----:R-:W-:Y:S02]  /*337b0*/  LOP3.LUT R29, R14, 0x38, RZ, 0xc0, !PT ;  /* 0x000000380e1d7812 */ /* 0x001fe400078ec0ff */
[----:B------:R-:W-:Y:S02]  /*337c0*/  LOP3.LUT R14, R4, 0x3c0, RZ, 0xc0, !PT ;  /* 0x000003c0040e7812 */ /* 0x000fe400078ec0ff */
[----:B------:R-:W-:Y:S02]  /*337d0*/  LOP3.LUT R4, R2, 0xff800000, RZ, 0xc0, !PT ;  /* 0xff80000002047812 */ /* 0x000fe400078ec0ff */
[----:B------:R-:W-:Y:S02]  /*337e0*/  SHF.L.U32 R2, R7, 0x1, RZ ;  /* 0x0000000107027819 */ /* 0x000fe400000006ff */
[----:B------:R-:W-:-:S02]  /*337f0*/  IADD3 R26, R26, R29, R14 ;  /* 0x0000001d1a1a7210 */ /* 0x000fc40007ffe00e */
[----:B------:R-:W0:Y:S01]  /*33800*/  I2F R4, R4 ;  /* 0x0000000400047306 */ /* 0x000e220000201400 */
[----:B------:R-:W2:Y:S01]  /*33810*/  LDL.LU R14, [R1+0x1018] ;  /* 0x00101800010e7983 */ /* 0x000ea20000300800 */
[----:B------:R-:W-:-:S03]  /*33820*/  IADD3 R2, P5, P6, R2, c[0x0][0x178], R23 ;  /* 0x00005e0002027a10 */ /* 0x000fc60007ebe017 */
[----:B------:R1:W-:Y:S01]  /*33830*/  STL [R1+0x40], R3 ;  /* 0x0000400301007387 */ /* 0x0003e20000100800 */
[----:B------:R-:W-:Y:S01]  /*33840*/  FSEL R23, RZ, -23, P1 ;  /* 0xc1b80000ff177808 */ /* 0x000fe20000800000 */
[----:B-1----:R-:W-:Y:S01]  /*33850*/  IMAD.HI R3, R7, 0x2, RZ ;  /* 0x0000000207037827 */ /* 0x002fe200078e02ff */
[----:B------:R-:W-:Y:S01]  /*33860*/  FSEL R7, RZ, -23, P4 ;  /* 0xc1b80000ff077808 */ /* 0x000fe20002000000 */
[----:B------:R1:W-:Y:S03]  /*33870*/  STL [R1+0xe60], R2 ;  /* 0x000e600201007387 */ /* 0x0003e60000100800 */
[----:B------:R-:W-:Y:S01]  /*33880*/  IADD3.X R3, R3, c[0x0][0x17c], R24, P5, P6 ;  /* 0x00005f0003037a10 */ /* 0x000fe20002fec418 */
[----:B------:R-:W-:Y:S02]  /*33890*/  FFMA.FTZ R20, R20, 1.1920928955078125e-07, R23 ;  /* 0x3400000014147823 */ /* 0x000fe40000010017 */
[----:B------:R-:W-:-:S02]  /*338a0*/  IMAD.MOV.U32 R29, RZ, RZ, R15 ;  /* 0x000000ffff1d7224 */ /* 0x000fc400078e000f */
[----:B0-----:R-:W-:Y:S01]  /*338b0*/  FFMA.FTZ R4, R4, 1.1920928955078125e-07, R7 ;  /* 0x3400000004047823 */ /* 0x001fe20000010007 */
[----:B-1----:R-:W3:Y:S04]  /*338c0*/  LDL.LU R2, [R1+0x4] ;  /* 0x0000040001027983 */ /* 0x002ee80000300800 */
[----:B------:R0:W-:Y:S01]  /*338d0*/  STL [R1+0xe5c], R3 ;  /* 0x000e5c0301007387 */ /* 0x0001e20000100800 */
[----:B------:R-:W-:-:S03]  /*338e0*/  FSETP.GT.AND P0, PT, |R28|, 8.50705917302346158658e+37, PT ;  /* 0x7e8000001c00780b */ /* 0x000fc60003f04200 */
[----:B0-----:R-:W4:Y:S04]  /*338f0*/  LDL.LU R3, [R1] ;  /* 0x0000000001037983 */ /* 0x001f280000300800 */
[----:B------:R-:W-:Y:S04]  /*33900*/  STL [R1+0x224], R20 ;  /* 0x0002241401007387 */ /* 0x000fe80000100800 */
[----:B------:R-:W-:Y:S04]  /*33910*/  STL [R1+0x218], R12 ;  /* 0x0002180c01007387 */ /* 0x000fe80000100800 */
[----:B------:R-:W-:Y:S04]  /*33920*/  STL [R1+0x214], R8 ;  /* 0x0002140801007387 */ /* 0x000fe80000100800 */
[----:B------:R0:W-:Y:S04]  /*33930*/  STL [R1+0xff0], R29 ;  /* 0x000ff01d01007387 */ /* 0x0001e80000100800 */
[----:B------:R-:W-:Y:S04]  /*33940*/  STL [R1+0x20c], R4 ;  /* 0x00020c0401007387 */ /* 0x000fe80000100800 */
[----:B0-----:R-:W5:Y:S04]  /*33950*/  LDL.LU R29, [R1+0x10] ;  /* 0x00001000011d7983 */ /* 0x001f680000300800 */
[----:B------:R0:W-:Y:S04]  /*33960*/  STL [R1+0xff4], R25 ;  /* 0x000ff41901007387 */ /* 0x0001e80000100800 */
[----:B------:R-:W2:Y:S04]  /*33970*/  LDL.LU R26, [R1+0x4c] ;  /* 0x00004c00011a7983 */ /* 0x000ea80000300800 */
[----:B------:R-:W2:Y:S01]  /*33980*/  LDL.LU R19, [R1+0x54] ;  /* 0x0000540001137983 */ /* 0x000ea20000300800 */
[----:B0-----:R-:W-:-:S03]  /*33990*/  MOV R25, R0 ;  /* 0x0000000000197202 */ /* 0x001fc60000000f00 */
[----:B------:R-:W2:Y:S04]  /*339a0*/  LDL.LU R20, [R1+0x5c] ;  /* 0x00005c0001147983 */ /* 0x000ea80000300800 */
[----:B------:R-:W2:Y:S04]  /*339b0*/  LDL.LU R23, [R1+0x64] ;  /* 0x0000640001177983 */ /* 0x000ea80000300800 */
[----:B------:R-:W2:Y:S04]  /*339c0*/  LDL.LU R24, [R1+0x6c] ;  /* 0x00006c0001187983 */ /* 0x000ea80000300800 */
[----:B------:R-:W2:Y:S04]  /*339d0*/  LDL.LU R0, [R1+0x74] ;  /* 0x0000740001007983 */ /* 0x000ea80000300800 */
[----:B------:R-:W2:Y:S01]  /*339e0*/  LDL.LU R4, [R1+0x7c] ;  /* 0x00007c0001047983 */ /* 0x000ea20000300800 */
[----:B------:R-:W-:-:S03]  /*339f0*/  @P0 FMUL R17, R17, 0.25 ;  /* 0x3e80000011110820 */ /* 0x000fc60000400000 */
[----:B------:R-:W2:Y:S04]  /*33a00*/  LDL.LU R7, [R1+0x84] ;  /* 0x0000840001077983 */ /* 0x000ea80000300800 */
[----:B------:R-:W2:Y:S01]  /*33a10*/  LDL.LU R8, [R1+0x8c] ;  /* 0x00008c0001087983 */ /* 0x000ea20000300800 */
[----:B------:R-:W-:-:S03]  /*33a20*/  @P0 FMUL R18, R18, 0.25 ;  /* 0x3e80000012120820 */ /* 0x000fc60000400000 */
[----:B------:R-:W2:Y:S01]  /*33a30*/  LDL.LU R11, [R1+0x94] ;  /* 0x00009400010b7983 */ /* 0x000ea20000300800 */
[----:B------:R-:W-:-:S03]  /*33a40*/  FSETP.GT.AND P1, PT, |R27|, 8.50705917302346158658e+37, PT ;  /* 0x7e8000001b00780b */ /* 0x000fc60003f24200 */
[----:B------:R-:W2:Y:S01]  /*33a50*/  LDL.LU R12, [R1+0x9c] ;  /* 0x00009c00010c7983 */ /* 0x000ea20000300800 */
[----:B------:R-:W-:-:S03]  /*33a60*/  @P0 FMUL R21, R21, 0.25 ;  /* 0x3e80000015150820 */ /* 0x000fc60000400000 */
[----:B------:R-:W2:Y:S04]  /*33a70*/  LDL.LU R15, [R1+0xa4] ;  /* 0x0000a400010f7983 */ /* 0x000ea80000300800 */
[----:B------:R-:W2:Y:S01]  /*33a80*/  LDL.LU R16, [R1+0xac] ;  /* 0x0000ac0001107983 */ /* 0x000ea20000300800 */
[----:B------:R-:W-:-:S03]  /*33a90*/  @P0 FMUL R22, R22, 0.25 ;  /* 0x3e80000016160820 */ /* 0x000fc60000400000 */
[----:B------:R0:W-:Y:S01]  /*33aa0*/  STL [R1+0xfd4], R27 ;  /* 0x000fd41b01007387 */ /* 0x0001e20000100800 */
[----:B------:R-:W-:-:S03]  /*33ab0*/  @P0 FMUL R25, R25, 0.25 ;  /* 0x3e80000019190820 */ /* 0x000fc60000400000 */
[----:B0-----:R-:W2:Y:S04]  /*33ac0*/  LDL.LU R27, [R1+0x48] ;  /* 0x00004800011b7983 */ /* 0x001ea80000300800 */
[----:B------:R0:W-:Y:S04]  /*33ad0*/  STL [R1+0x34], R17 ;  /* 0x0000341101007387 */ /* 0x0001e80000100800 */
        /* <DEDUP_REMOVED lines=8> */
[----:B0-----:R-:W2:Y:S04]  /*33b60*/  LDL R25, [R1+0x20] ;  /* 0x0000200001197983 */ /* 0x001ea80000100800 */
[----:B--2---:R0:W-:Y:S04]  /*33b70*/  STL [R1+0xffc], R25 ;  /* 0x000ffc1901007387 */ /* 0x0041e80000100800 */
[----:B0-----:R-:W2:Y:S04]  /*33b80*/  LDL R25, [R1+0x24] ;  /* 0x0000240001197983 */ /* 0x001ea80000100800 */
[----:B--2---:R0:W-:Y:S04]  /*33b90*/  STL [R1+0x1000], R25 ;  /* 0x0010001901007387 */ /* 0x0041e80000100800 */
[----:B0-----:R-:W2:Y:S01]  /*33ba0*/  LDL R25, [R1+0x30] ;  /* 0x0000300001197983 */ /* 0x001ea20000100800 */
[----:B------:R-:W-:-:S03]  /*33bb0*/  FSETP.GEU.AND P2, PT, |R28|, 1.175494350822287508e-38, PT ;  /* 0x008000001c00780b */ /* 0x000fc60003f4e200 */
[----:B--2---:R0:W-:Y:S04]  /*33bc0*/  STL [R1+0x1004], R25 ;  /* 0x0010041901007387 */ /* 0x0041e80000100800 */
[----:B0-----:R-:W2:Y:S06]  /*33bd0*/  LDL R25, [R1+0x34] ;  /* 0x0000340001197983 */ /* 0x001eac0000100800 */
[----:B--2---:R-:W-:-:S05]  /*33be0*/  @!P2 FMUL R25, R25, 16777216 ;  /* 0x4b8000001919a820 */ /* 0x004fca0000400000 */
[----:B------:R0:W-:Y:S04]  /*33bf0*/  @!P2 STL [R1+0x34], R25 ;  /* 0x000034190100a387 */ /* 0x0001e80000100800 */
[----:B0-----:R-:W2:Y:S02]  /*33c00*/  LDL.LU R25, [R1+0x1004] ;  /* 0x0010040001197983 */ /* 0x001ea40000300800 */
        /* <DEDUP_REMOVED lines=8> */
[----:B0-----:R-:W2:Y:S01]  /*33c90*/  LDL.LU R25, [R1+0xff8] ;  /* 0x000ff80001197983 */ /* 0x001ea20000300800 */
[----:B-----5:R-:W-:-:S04]  /*33ca0*/  @P0 FMUL R29, R29, 0.25 ;  /* 0x3e8000001d1d0820 */ /* 0x020fc80000400000 */
[----:B------:R-:W-:Y:S02]  /*33cb0*/  @!P2 FMUL R29, R29, 16777216 ;  /* 0x4b8000001d1da820 */ /* 0x000fe40000400000 */
[----:B--2---:R-:W-:-:S05]  /*33cc0*/  @!P2 FMUL R25, R25, 16777216 ;  /* 0x4b8000001919a820 */ /* 0x004fca0000400000 */
[----:B------:R0:W-:Y:S04]  /*33cd0*/  STL [R1+0x14], R25 ;  /* 0x0000141901007387 */ /* 0x0001e80000100800 */
[----:B0-----:R-:W2:Y:S04]  /*33ce0*/  LDL.LU R25, [R1+0xff4] ;  /* 0x000ff40001197983 */ /* 0x001ea80000300800 */
[----:B------:R0:W-:Y:S04]  /*33cf0*/  STL [R1+0x10], R29 ;  /* 0x0000101d01007387 */ /* 0x0001e80000100800 */
[----:B0-----:R-:W5:Y:S04]  /*33d00*/  LDL.LU R29, [R1+0xff0] ;  /* 0x000ff000011d7983 */ /* 0x001f680000300800 */
[----:B--2---:R0:W-:Y:S04]  /*33d10*/  STL [R1+0xfdc], R25 ;  /* 0x000fdc1901007387 */ /* 0x0041e80000100800 */
[----:B0-----:R-:W2:Y:S04]  /*33d20*/  LDL.LU R25, [R1+0x34] ;  /* 0x0000340001197983 */ /* 0x001ea80000300800 */
[----:B-----5:R0:W-:Y:S04]  /*33d30*/  STL [R1+0xfe0], R29 ;  /* 0x000fe01d01007387 */ /* 0x0201e80000100800 */
[----:B0-----:R-:W5:Y:S04]  /*33d40*/  LDL.LU R29, [R1+0x20] ;  /* 0x00002000011d7983 */ /* 0x001f680000300800 */
[----:B-----5:R0:W-:Y:S04]  /*33d50*/  STL [R1+0xfe4], R29 ;  /* 0x000fe41d01007387 */ /* 0x0201e80000100800 */
[----:B0-----:R-:W5:Y:S01]  /*33d60*/  LDL.LU R29, [R1+0x24] ;  /* 0x00002400011d7983 */ /* 0x001f620000300800 */
[----:B------:R-:W-:-:S04]  /*33d70*/  @P0 FMUL R28, R28, 0.25 ;  /* 0x3e8000001c1c0820 */ /* 0x000fc80000400000 */
[----:B------:R-:W-:Y:S01]  /*33d80*/  @!P2 FMUL R28, R28, 16777216 ;  /* 0x4b8000001c1ca820 */ /* 0x000fe20000400000 */
[----:B-----5:R0:W-:Y:S04]  /*33d90*/  STL [R1+0xfe8], R29 ;  /* 0x000fe81d01007387 */ /* 0x0201e80000100800 */
[----:B0-----:R-:W5:Y:S01]  /*33da0*/  LDL.LU R29, [R1+0x30] ;  /* 0x00003000011d7983 */ /* 0x001f620000300800 */
[----:B------:R-:W0:Y:S01]  /*33db0*/  MUFU.RCP R28, R28 ;  /* 0x0000001c001c7308 */ /* 0x000e220000001000 */
[----:B---3--:R-:W-:-:S04]  /*33dc0*/  @P0 FMUL R2, R2, 0.25 ;  /* 0x3e80000002020820 */ /* 0x008fc80000400000 */
[----:B------:R-:W-:Y:S01]  /*33dd0*/  @!P2 FMUL R2, R2, 16777216 ;  /* 0x4b8000000202a820 */ /* 0x000fe20000400000 */
[----:B-----5:R2:W-:Y:S02]  /*33de0*/  STL [R1+0xfec], R29 ;  /* 0x000fec1d01007387 */ /* 0x0205e40000100800 */
[----:B--2---:R-:W-:Y:S02]  /*33df0*/  IMAD.MOV.U32 R29, RZ, RZ, R25 ;  /* 0x000000ffff1d7224 */ /* 0x004fe400078e0019 */
[----:B------:R-:W2:Y:S02]  /*33e00*/  LDL.LU R25, [R1+0x14] ;  /* 0x0000140001197983 */ /* 0x000ea40000300800 */
[C---:B0-----:R-:W-:Y:S02]  /*33e10*/  FMUL R29, R28.reuse, R29 ;  /* 0x0000001d1c1d7220 */ /* 0x041fe40000400000 */
[----:B------:R0:W-:Y:S04]  /*33e20*/  STL [R1+0xfd8], R2 ;  /* 0x000fd80201007387 */ /* 0x0001e80000100800 */
[----:B0-----:R-:W3:Y:S04]  /*33e30*/  LDL.LU R2, [R1+0x10] ;  /* 0x0000100001027983 */ /* 0x001ee80000300800 */
[----:B------:R0:W-:Y:S04]  /*33e40*/  STL [R1+0x2a4], R29 ;  /* 0x0002a41d01007387 */ /* 0x0001e80000100800 */
[----:B0-----:R-:W5:Y:S02]  /*33e50*/  LDL.LU R29, [R1+0xfec] ;  /* 0x000fec00011d7983 */ /* 0x001f640000300800 */
[----:B-----5:R-:W-:-:S05]  /*33e60*/  FMUL R29, R28, R29 ;  /* 0x0000001d1c1d7220 */ /* 0x020fca0000400000 */
[----:B------:R0:W-:Y:S04]  /*33e70*/  STL [R1+0x2a0], R29 ;  /* 0x0002a01d01007387 */ /* 0x0001e80000100800 */
[----:B0-----:R-:W5:Y:S02]  /*33e80*/  LDL.LU R29, [R1+0xfe8] ;  /* 0x000fe800011d7983 */ /* 0x001f640000300800 */
[----:B-----5:R-:W-:-:S05]  /*33e90*/  FMUL R29, R28, R29 ;  /* 0x0000001d1c1d7220 */ /* 0x020fca0000400000 */
[----:B------:R0:W-:Y:S04]  /*33ea0*/  STL [R1+0x29c], R29 ;  /* 0x00029c1d01007387 */ /* 0x0001e80000100800 */
[----:B0-----:R-:W5:Y:S01]  /*33eb0*/  LDL.LU R29, [R1+0xfe4] ;  /* 0x000fe400011d7983 */ /* 0x001f620000300800 */
[C---:B--2---:R-:W-:Y:S02]  /*33ec0*/  FMUL R25, R28.reuse, R25 ;  /* 0x000000191c197220 */ /* 0x044fe40000400000 */
[C---:B---3--:R-:W-:Y:S02]  /*33ed0*/  FMUL R2, R28.reuse, R2 ;  /* 0x000000021c027220 */ /* 0x048fe40000400000 */
[----:B-----5:R-:W-:-:S05]  /*33ee0*/  FMUL R29, R28, R29 ;  /* 0x0000001d1c1d7220 */ /* 0x020fca0000400000 */
[----:B------:R0:W-:Y:S04]  /*33ef0*/  STL [R1+0x298], R29 ;  /* 0x0002981d01007387 */ /* 0x0001e80000100800 */
[----:B0-----:R-:W2:Y:S04]  /*33f00*/  LDL.LU R29, [R1+0xfe0] ;  /* 0x000fe000011d7983 */ /* 0x001ea80000300800 */
[----:B------:R0:W-:Y:S04]  /*33f10*/  STL [R1+0x294], R25 ;  /* 0x0002941901007387 */ /* 0x0001e80000100800 */
[----:B0-----:R-:W3:Y:S04]  /*33f20*/  LDL.LU R25, [R1+0xfdc] ;  /* 0x000fdc0001197983 */ /* 0x001ee80000300800 */
[----:B------:R0:W-:Y:S04]  /*33f30*/  STL [R1+0x290], R2 ;  /* 0x0002900201007387 */ /* 0x0001e80000100800 */
[----:B0-----:R-:W5:Y:S01]  /*33f40*/  LDL.LU R2, [R1+0xfd8] ;  /* 0x000fd80001027983 */ /* 0x001f620000300800 */
[----:B----4-:R-:W-:-:S02]  /*33f50*/  @P0 FMUL R3, R3, 0.25 ;  /* 0x3e80000003030820 */ /* 0x010fc40000400000 */
[----:B------:R-:W-:Y:S02]  /*33f60*/  @P0 FMUL R5, R5, 0.25 ;  /* 0x3e80000005050820 */ /* 0x000fe40000400000 */
[----:B------:R-:W-:Y:S02]  /*33f70*/  @!P2 FMUL R3, R3, 16777216 ;  /* 0x4b8000000303a820 */ /* 0x000fe40000400000 */
[----:B------:R-:W-:Y:S02]  /*33f80*/  @P0 FMUL R6, R6, 0.25 ;  /* 0x3e80000006060820 */ /* 0x000fe40000400000 */
[----:B------:R-:W-:Y:S02]  /*33f90*/  FMUL R3, R28, R3 ;  /* 0x000000031c037220 */ /* 0x000fe40000400000 */
[----:B------:R-:W-:Y:S02]  /*33fa0*/  @P0 FMUL R9, R9, 0.25 ;  /* 0x3e80000009090820 */ /* 0x000fe40000400000 */
[----:B------:R-:W-:-:S02]  /*33fb0*/  @!P2 FMUL R5, R5, 16777216 ;  /* 0x4b8000000505a820 */ /* 0x000fc40000400000 */
[----:B------:R-:W-:Y:S02]  /*33fc0*/  @P0 FMUL R10, R10, 0.25 ;  /* 0x3e8000000a0a0820 */ /* 0x000fe40000400000 */
[----:B------:R-:W-:Y:S02]  /*33fd0*/  @!P2 FMUL R6, R6, 16777216 ;  /* 0x4b8000000606a820 */ /* 0x000fe40000400000 */
[----:B------:R-:W-:Y:S02]  /*33fe0*/  @!P2 FMUL R9, R9, 16777216 ;  /* 0x4b8000000909a820 */ /* 0x000fe40000400000 */
[----:B------:R-:W-:Y:S02]  /*33ff0*/  @P0 FMUL R13, R13, 0.25 ;  /* 0x3e8000000d0d0820 */ /* 0x000fe40000400000 */
        /* <DEDUP_REMOVED lines=10> */
[----:B------:R-:W-:Y:S02]  /*340a0*/  @P0 FMUL R27, R27, 0.25 ;  /* 0x3e8000001b1b0820 */ /* 0x000fe40000400000 */
[----:B------:R-:W-:Y:S02]  /*340b0*/  @!P2 FMUL R21, R21, 16777216 ;  /* 0x4b8000001515a820 */ /* 0x000fe40000400000 */
[----:B------:R-:W-:Y:S02]  /*340c0*/  @!P2 FMUL R22, R22, 16777216 ;  /* 0x4b8000001616a820 */ /* 0x000fe40000400000 */
[----:B------:R-:W-:-:S02]  /*340d0*/  @P0 FMUL R26, R26, 0.25 ;  /* 0x3e8000001a1a0820 */ /* 0x000fc40000400000 */
[----:B------:R-:W-:Y:S02]  /*340e0*/  @!P2 FMUL R27, R27, 16777216 ;  /* 0x4b8000001b1ba820 */ /* 0x000fe40000400000 */
[----:B------:R-:W-:Y:S02]  /*340f0*/  @P0 FMUL R19, R19, 0.25 ;  /* 0x3e80000013130820 */ /* 0x000fe40000400000 */
[----:B------:R-:W-:Y:S02]  /*34100*/  @!P2 FMUL R26, R26, 16777216 ;  /* 0x4b8000001a1aa820 */ /* 0x000fe40000400000 */
[----:B------:R-:W-:Y:S02]  /*34110*/  @P0 FMUL R20, R20, 0.25 ;  /* 0x3e80000014140820 */ /* 0x000fe40000400000 */
        /* <DEDUP_REMOVED lines=21> */
[----:B------:R-:W-:Y:S02]  /*34270*/  @!P2 FMUL R16, R16, 16777216 ;  /* 0x4b8000001010a820 */ /* 0x000fe40000400000 */
[----:B-----5:R-:W-:-:S05]  /*34280*/  FMUL R2, R28, R2 ;  /* 0x000000021c027220 */ /* 0x020fca0000400000 */
[----:B------:R0:W-:Y:S04]  /*34290*/  STL [R1+0xe64], R2 ;  /* 0x000e640201007387 */ /* 0x0001e80000100800 */
[----:B------:R1:W-:Y:S01]  /*342a0*/  STL [R1+0xe68], R3 ;  /* 0x000e680301007387 */ /* 0x0003e20000100800 */
[C---:B0-----:R-:W-:Y:S02]  /*342b0*/  FMUL R2, R28.reuse, R6 ;  /* 0x000000061c027220 */ /* 0x041fe40000400000 */
[C---:B-1----:R-:W-:Y:S02]  /*342c0*/  FMUL R3, R28.reuse, R5 ;  /* 0x000000051c037220 */ /* 0x042fe40000400000 */
[----:B------:R-:W-:-:S03]  /*342d0*/  FMUL R5, R28, R9 ;  /* 0x000000091c057220 */ /* 0x000fc60000400000 */
[----:B------:R0:W-:Y:S04]  /*342e0*/  STL [R1+0x264], R3 ;  /* 0x0002640301007387 */ /* 0x0001e80000100800 */
[----:B------:R1:W-:Y:S01]  /*342f0*/  STL [R1+0x260], R2 ;  /* 0x0002600201007387 */ /* 0x0003e20000100800 */
[----:B0-----:R-:W-:-:S03]  /*34300*/  FMUL R3, R28, R10 ;  /* 0x0000000a1c037220 */ /* 0x001fc60000400000 */
[----:B------:R0:W-:Y:S01]  /*34310*/  STL [R1+0x25c], R5 ;  /* 0x00025c0501007387 */ /* 0x0001e20000100800 */
[----:B-1----:R-:W-:-:S03]  /*34320*/  FMUL R2, R28, R13 ;  /* 0x0000000d1c027220 */ /* 0x002fc60000400000 */
[----:B------:R1:W-:Y:S01]  /*34330*/  STL [R1+0x258], R3 ;  /* 0x0002580301007387 */ /* 0x0003e20000100800 */
[----:B0-----:R-:W-:-:S03]  /*34340*/  FMUL R5, R28, R14 ;  /* 0x0000000e1c057220 */ /* 0x001fc60000400000 */
[----:B------:R0:W-:Y:S01]  /*34350*/  STL [R1+0x254], R2 ;  /* 0x0002540201007387 */ /* 0x0001e20000100800 */
[----:B-1----:R-:W-:-:S03]  /*34360*/  FMUL R3, R28, R17 ;  /* 0x000000111c037220 */ /* 0x002fc60000400000 */
[----:B------:R1:W-:Y:S04]  /*34370*/  STL [R1+0x250], R5 ;  /* 0x0002500501007387 */ /* 0x0003e80000100800 */
[----:B------:R4:W-:Y:S01]  /*34380*/  STL [R1+0x24c], R3 ;  /* 0x00024c0301007387 */ /* 0x0009e20000100800 */
[C---:B0-----:R-:W-:Y:S02]  /*34390*/  FMUL R2, R28.reuse, R18 ;  /* 0x000000121c027220 */ /* 0x041fe40000400000 */
[----:B-1----:R-:W-:-:S03]  /*343a0*/  FMUL R5, R28, R21 ;  /* 0x000000151c057220 */ /* 0x002fc60000400000 */
[----:B------:R0:W-:Y:S01]  /*343b0*/  STL [R1+0x248], R2 ;  /* 0x0002480201007387 */ /* 0x0001e20000100800 */
[----:B----4-:R-:W-:-:S03]  /*343c0*/  FMUL R3, R28, R22 ;  /* 0x000000161c037220 */ /* 0x010fc60000400000 */
[----:B------:R-:W-:Y:S01]  /*343d0*/  STL [R1+0x204], R5 ;  /* 0x0002040501007387 */ /* 0x000fe20000100800 */
[----:B0-----:R-:W-:-:S03]  /*343e0*/  FMUL R2, R28, R27 ;  /* 0x0000001b1c027220 */ /* 0x001fc60000400000 */
[----:B------:R-:W4:Y:S04]  /*343f0*/  LDL.LU R27, [R1+0xfd4] ;  /* 0x000fd400011b7983 */ /* 0x000f280000300800 */
[----:B------:R0:W-:Y:S02]  /*34400*/  STL [R1+0x200], R3 ;  /* 0x0002000301007387 */ /* 0x0001e40000100800 */
[C---:B0-----:R-:W-:Y:S02]  /*34410*/  FMUL R3, R28.reuse, R26 ;  /* 0x0000001a1c037220 */ /* 0x041fe40000400000 */
[----:B------:R-:W5:Y:S04]  /*34420*/  LDL.LU R26, [R1+0xfd0] ;  /* 0x000fd000011a7983 */ /* 0x000f680000300800 */
[----:B------:R0:W-:Y:S02]  /*34430*/  STL [R1+0x1f4], R2 ;  /* 0x0001f40201007387 */ /* 0x0001e40000100800 */
[----:B0-----:R-:W-:-:S02]  /*34440*/  FMUL R2, R28, R19 ;  /* 0x000000131c027220 */ /* 0x001fc40000400000 */
[----:B------:R-:W4:Y:S04]  /*34450*/  LDL.LU R19, [R1+0xfcc] ;  /* 0x000fcc0001137983 */ /* 0x000f280000300800 */
[----:B------:R0:W-:Y:S02]  /*34460*/  STL [R1+0x1f0], R3 ;  /* 0x0001f00301007387 */ /* 0x0001e40000100800 */
[C---:B0-----:R-:W-:Y:S02]  /*34470*/  FMUL R3, R28.reuse, R20 ;  /* 0x000000141c037220 */ /* 0x041fe40000400000 */
[----:B------:R-:W4:Y:S04]  /*34480*/  LDL.LU R20, [R1+0xfc8] ;  /* 0x000fc80001147983 */ /* 0x000f280000300800 */
        /* <DEDUP_REMOVED lines=18> */
[----:B------:R0:W-:Y:S01]  /*345b0*/  STL [R1+0x6c], R2 ;  /* 0x00006c0201007387 */ /* 0x0001e20000100800 */
[----:B------:R-:W-:-:S02]  /*345c0*/  FMUL R5, R28, R16 ;  /* 0x000000101c057220 */ /* 0x000fc40000400000 */
[C---:B0-----:R-:W-:Y:S02]  /*345d0*/  FMUL R2, R28.reuse, R11 ;  /* 0x0000000b1c027220 */ /* 0x041fe40000400000 */
[----:B------:R-:W4:Y:S04]  /*345e0*/  LDL.LU R11, [R1+0xfac] ;  /* 0x000fac00010b7983 */ /* 0x000f280000300800 */
[----:B------:R0:W-:Y:S02]  /*345f0*/  STL [R1+0x64], R3 ;  /* 0x0000640301007387 */ /* 0x0001e40000100800 */
[C---:B0-----:R-:W-:Y:S02]  /*34600*/  FMUL R3, R28.reuse, R12 ;  /* 0x0000000c1c037220 */ /* 0x041fe40000400000 */
[----:B------:R-:W4:Y:S04]  /*34610*/  LDL.LU R12, [R1+0xfa8] ;  /* 0x000fa800010c7983 */ /* 0x000f280000300800 */
[----:B------:R0:W-:Y:S02]  /*34620*/  STL [R1+0x5c], R2 ;  /* 0x00005c0201007387 */ /* 0x0001e40000100800 */
[----:B0-----:R-:W-:-:S02]  /*34630*/  FMUL R2, R28, R15 ;  /* 0x0000000f1c027220 */ /* 0x001fc40000400000 */
[----:B------:R-:W4:Y:S04]  /*34640*/  LDL.LU R15, [R1+0xfa4] ;  /* 0x000fa400010f7983 */ /* 0x000f280000300800 */
[----:B------:R3:W-:Y:S04]  /*34650*/  STL [R1+0x54], R3 ;  /* 0x0000540301007387 */ /* 0x0007e80000100800 */
[----:B------:R-:W4:Y:S01]  /*34660*/  LDL.LU R16, [R1+0xfa0] ;  /* 0x000fa00001107983 */ /* 0x000f220000300800 */
[----:B---3--:R-:W-:-:S03]  /*34670*/  MOV R3, R25 ;  /* 0x0000001900037202 */ /* 0x008fc60000000f00 */
[----:B------:R-:W-:Y:S04]  /*34680*/  STL [R1+0x4c], R2 ;  /* 0x00004c0201007387 */ /* 0x000fe80000100800 */
[----:B------:R-:W-:Y:S04]  /*34690*/  STL [R1+0x48], R5 ;  /* 0x0000480501007387 */ /* 0x000fe80000100800 */
[----:B------:R0:W-:Y:S04]  /*346a0*/  STL [R1+0xf6c], R3 ;  /* 0x000f6c0301007387 */ /* 0x0001e80000100800 */
[----:B0-----:R-:W3:Y:S01]  /*346b0*/  LDL.LU R3, [R1+0xc] ;  /* 0x00000c0001037983 */ /* 0x001ee20000300800 */
[----:B--2---:R-:W-:-:S05]  /*346c0*/  MOV R2, R29 ;  /* 0x0000001d00027202 */ /* 0x004fca0000000f00 */
[----:B------:R0:W-:Y:S04]  /*346d0*/  STL [R1+0xf68], R2 ;  /* 0x000f680201007387 */ /* 0x0001e80000100800 */
[----:B0-----:R-:W2:Y:S04]  /*346e0*/  LDL.LU R2, [R1+0x8] ;  /* 0x0000080001027983 */ /* 0x001ea80000300800 */
        /* <DEDUP_REMOVED lines=12> */
[----:B------:R-:W2:Y:S01]  /*347b0*/  LDL.LU R5, [R1+0xb4] ;  /* 0x0000b40001057983 */ /* 0x000ea20000300800 */
[----:B-----5:R-:W-:-:S03]  /*347c0*/  FSETP.GT.AND P0, PT, |R26|, 8.50705917302346158658e+37, PT ;  /* 0x7e8000001a00780b */ /* 0x020fc60003f04200 */
[----:B------:R0:W-:Y:S04]  /*347d0*/  STL [R1+0xf64], R26 ;  /* 0x000f641a01007387 */ /* 0x0001e80000100800 */
[----:B0-----:R-:W5:Y:S01]  /*347e0*/  LDL.LU R26, [R1+0x50] ;  /* 0x00005000011a7983 */ /* 0x001f620000300800 */
[----:B----4-:R-:W-:-:S05]  /*347f0*/  @P1 FMUL R19, R19, 0.25 ;  /* 0x3e80000013131820 */ /* 0x010fca0000400000 */
[----:B------:R0:W-:Y:S04]  /*34800*/  STL [R1+0x2c], R19 ;  /* 0x00002c1301007387 */ /* 0x0001e80000100800 */
[----:B0-----:R-:W4:Y:S01]  /*34810*/  LDL.LU R19, [R1+0xf9c] ;  /* 0x000f9c0001137983 */ /* 0x001f220000300800 */
[----:B------:R-:W-:-:S05]  /*34820*/  @P1 FMUL R20, R20, 0.25 ;  /* 0x3e80000014141820 */ /* 0x000fca0000400000 */
[----:B------:R0:W-:Y:S04]  /*34830*/  STL [R1+0x28], R20 ;  /* 0x0000281401007387 */ /* 0x0001e80000100800 */
[----:B0-----:R-:W2:Y:S01]  /*34840*/  LDL.LU R20, [R1+0xf98] ;  /* 0x000f980001147983 */ /* 0x001ea20000300800 */
[----:B------:R-:W-:-:S05]  /*34850*/  @P1 FMUL R23, R23, 0.25 ;  /* 0x3e80000017171820 */ /* 0x000fca0000400000 */
[----:B------:R0:W-:Y:S04]  /*34860*/  STL [R1+0x1c], R23 ;  /* 0x00001c1701007387 */ /* 0x0001e80000100800 */
[----:B0-----:R-:W2:Y:S01]  /*34870*/  LDL.LU R23, [R1+0xf94] ;  /* 0x000f940001177983 */ /* 0x001ea20000300800 */
[----:B------:R-:W-:-:S05]  /*34880*/  @P1 FMUL R24, R24, 0.25 ;  /* 0x3e80000018181820 */ /* 0x000fca0000400000 */
[----:B------:R0:W-:Y:S04]  /*34890*/  STL [R1+0x18], R24 ;  /* 0x0000181801007387 */ /* 0x0001e80000100800 */
[----:B0-----:R-:W2:Y:S01]  /*348a0*/  LDL.LU R24, [R1+0xf90] ;  /* 0x000f900001187983 */ /* 0x001ea20000300800 */
[----:B---3--:R-:W-:-:S05]  /*348b0*/  @P1 FMUL R3, R3, 0.25 ;  /* 0x3e80000003031820 */ /* 0x008fca0000400000 */
[----:B------:R0:W-:Y:S04]  /*348c0*/  STL [R1+0xf80], R3 ;  /* 0x000f800301007387 */ /* 0x0001e80000100800 */
[----:B0-----:R-:W3:Y:S04]  /*348d0*/  LDL R3, [R1+0x18] ;  /* 0x0000180001037983 */ /* 0x001ee80000100800 */
[----:B---3--:R0:W-:Y:S04]  /*348e0*/  STL [R1+0xf84], R3 ;  /* 0x000f840301007387 */ /* 0x0081e80000100800 */
[----:B0-----:R-:W3:Y:S04]  /*348f0*/  LDL R3, [R1+0x1c] ;  /* 0x00001c0001037983 */ /* 0x001ee80000100800 */
[----:B---3--:R0:W-:Y:S04]  /*34900*/  STL [R1+0xf88], R3 ;  /* 0x000f880301007387 */ /* 0x0081e80000100800 */
[----:B0-----:R-:W3:Y:S01]  /*34910*/  LDL R3, [R1+0x28] ;  /* 0x0000280001037983 */ /* 0x001ee20000100800 */
[----:B------:R-:W-:-:S03]  /*34920*/  FSETP.GEU.AND P2, PT, |R27|, 1.175494350822287508e-38, PT ;  /* 0x008000001b00780b */ /* 0x000fc60003f4e200 */
[----:B---3--:R0:W-:Y:S04]  /*34930*/  STL [R1+0xf8c], R3 ;  /* 0x000f8c0301007387 */ /* 0x0081e80000100800 */
[----:B0-----:R-:W3:Y:S06]  /*34940*/  LDL R3, [R1+0x2c] ;  /* 0x00002c0001037983 */ /* 0x001eec0000100800 */
[----:B---3--:R-:W-:-:S05]  /*34950*/  @!P2 FMUL R3, R3, 16777216 ;  /* 0x4b8000000303a820 */ /* 0x008fca0000400000 */
[----:B------:R0:W-:Y:S04]  /*34960*/  @!P2 STL [R1+0x2c], R3 ;  /* 0x00002c030100a387 */ /* 0x0001e80000100800 */
[----:B0-----:R-:W3:Y:S02]  /*34970*/  LDL.LU R3, [R1+0xf8c] ;  /* 0x000f8c0001037983 */ /* 0x001ee40000300800 */
        /* <DEDUP_REMOVED lines=10> */
[----:B------:R0:W-:Y:S04]  /*34a20*/  STL [R1+0xf70], R3 ;  /* 0x000f700301007387 */ /* 0x0001e80000100800 */
[----:B0-----:R-:W3:Y:S04]  /*34a30*/  LDL.LU R3, [R1+0x18] ;  /* 0x0000180001037983 */ /* 0x001ee80000300800 */
[----:B---3--:R0:W-:Y:S04]  /*34a40*/  STL [R1+0xf74], R3 ;  /* 0x000f740301007387 */ /* 0x0081e80000100800 */
[----:B0-----:R-:W3:Y:S04]  /*34a50*/  LDL.LU R3, [R1+0x1c] ;  /* 0x00001c0001037983 */ /* 0x001ee80000300800 */
[----:B---3--:R0:W-:Y:S04]  /*34a60*/  STL [R1+0xf78], R3 ;  /* 0x000f780301007387 */ /* 0x0081e80000100800 */
[----:B0-----:R-:W3:Y:S01]  /*34a70*/  LDL.LU R3, [R1+0x28] ;  /* 0x0000280001037983 */ /* 0x001ee20000300800 */
[----:B------:R-:W-:-:S04]  /*34a80*/  @P1 FMUL R27, R27, 0.25 ;  /* 0x3e8000001b1b1820 */ /* 0x000fc80000400000 */
[----:B------:R-:W-:-:S06]  /*34a90*/  @!P2 FMUL R27, R27, 16777216 ;  /* 0x4b8000001b1ba820 */ /* 0x000fcc0000400000 */
[----:B------:R-:W0:Y:S01]  /*34aa0*/  MUFU.RCP R27, R27 ;  /* 0x0000001b001b7308 */ /* 0x000e220000001000 */
[----:B---3--:R1:W-:Y:S04]  /*34ab0*/  STL [R1+0xf7c], R3 ;  /* 0x000f7c0301007387 */ /* 0x0083e80000100800 */
[----:B-1----:R-:W0:Y:S02]  /*34ac0*/  LDL.LU R3, [R1+0x2c] ;  /* 0x00002c0001037983 */ /* 0x002e240000300800 */
[----:B0-----:R-:W-:-:S05]  /*34ad0*/  FMUL R3, R27, R3 ;  /* 0x000000031b037220 */ /* 0x001fca0000400000 */
[----:B------:R0:W-:Y:S04]  /*34ae0*/  STL [R1+0x284], R3 ;  /* 0x0002840301007387 */ /* 0x0001e80000100800 */
[----:B0-----:R-:W3:Y:S02]  /*34af0*/  LDL.LU R3, [R1+0xf7c] ;  /* 0x000f7c0001037983 */ /* 0x001ee40000300800 */
[----:B---3--:R-:W-:-:S05]  /*34b00*/  FMUL R3, R27, R3 ;  /* 0x000000031b037220 */ /* 0x008fca0000400000 */
[----:B------:R0:W-:Y:S04]  /*34b10*/  STL [R1+0x280], R3 ;  /* 0x0002800301007387 */ /* 0x0001e80000100800 */
[----:B0-----:R-:W3:Y:S02]  /*34b20*/  LDL.LU R3, [R1+0xf78] ;  /* 0x000f780001037983 */ /* 0x001ee40000300800 */
[----:B---3--:R-:W-:-:S05]  /*34b30*/  FMUL R3, R27, R3 ;  /* 0x000000031b037220 */ /* 0x008fca0000400000 */
[----:B------:R0:W-:Y:S04]  /*34b40*/  STL [R1+0x27c], R3 ;  /* 0x00027c0301007387 */ /* 0x0001e80000100800 */
[----:B0-----:R-:W3:Y:S02]  /*34b50*/  LDL.LU R3, [R1+0xf74] ;  /* 0x000f740001037983 */ /* 0x001ee40000300800 */
[----:B---3--:R-:W-:-:S05]  /*34b60*/  FMUL R3, R27, R3 ;  /* 0x000000031b037220 */ /* 0x008fca0000400000 */
[----:B------:R0:W-:Y:S04]  /*34b70*/  STL [R1+0x278], R3 ;  /* 0x0002780301007387 */ /* 0x0001e80000100800 */
[----:B0-----:R-:W3:Y:S01]  /*34b80*/  LDL.LU R3, [R1+0xf70] ;  /* 0x000f700001037983 */ /* 0x001ee20000300800 */
[----:B--2---:R-:W-:Y:S02]  /*34b90*/  @P1 FMUL R2, R2, 0.25 ;  /* 0x3e80000002021820 */ /* 0x004fe40000400000 */
[----:B------:R-:W-:Y:S02]  /*34ba0*/  @P1 FMUL R0, R0, 0.25 ;  /* 0x3e80000000001820 */ /* 0x000fe40000400000 */
[----:B------:R-:W-:Y:S02]  /*34bb0*/  @!P2 FMUL R2, R2, 16777216 ;  /* 0x4b8000000202a820 */ /* 0x000fe40000400000 */
[----:B------:R-:W-:-:S02]  /*34bc0*/  @!P2 FMUL R0, R0, 16777216 ;  /* 0x4b8000000000a820 */ /* 0x000fc40000400000 */
[----:B------:R-:W-:Y:S02]  /*34bd0*/  @P1 FMUL R4, R4, 0.25 ;  /* 0x3e80000004041820 */ /* 0x000fe40000400000 */
[C---:B------:R-:W-:Y:S02]  /*34be0*/  FMUL R2, R27.reuse, R2 ;  /* 0x000000021b027220 */ /* 0x040fe40000400000 */
[----:B------:R-:W-:Y:S02]  /*34bf0*/  FMUL R0, R27, R0 ;  /* 0x000000001b007220 */ /* 0x000fe40000400000 */
[----:B------:R-:W-:Y:S02]  /*34c00*/  @P1 FMUL R7, R7, 0.25 ;  /* 0x3e80000007071820 */ /* 0x000fe40000400000 */
[----:B------:R-:W-:Y:S02]  /*34c10*/  @!P2 FMUL R4, R4, 16777216 ;  /* 0x4b8000000404a820 */ /* 0x000fe40000400000 */
[----:B------:R-:W-:-:S02]  /*34c20*/  @P1 FMUL R8, R8, 0.25 ;  /* 0x3e80000008081820 */ /* 0x000fc40000400000 */
[----:B------:R-:W-:Y:S02]  /*34c30*/  @P1 FMUL R11, R11, 0.25 ;  /* 0x3e8000000b0b1820 */ /* 0x000fe40000400000 */
[----:B------:R-:W-:Y:S02]  /*34c40*/  @!P2 FMUL R7, R7, 16777216 ;  /* 0x4b8000000707a820 */ /* 0x000fe40000400000 */
[----:B------:R-:W-:Y:S02]  /*34c50*/  @P1 FMUL R12, R12, 0.25 ;  /* 0x3e8000000c0c1820 */ /* 0x000fe40000400000 */
[----:B------:R-:W-:Y:S02]  /*34c60*/  @!P2 FMUL R8, R8, 16777216 ;  /* 0x4b8000000808a820 */ /* 0x000fe40000400000 */
[----:B------:R-:W-:Y:S02]  /*34c70*/  @P1 FMUL R15, R15, 0.25 ;  /* 0x3e8000000f0f1820 */ /* 0x000fe40000400000 */
[----:B------:R-:W-:-:S02]  /*34c80*/  @!P2 FMUL R11, R11, 16777216 ;  /* 0x4b8000000b0ba820 */ /* 0x000fc40000400000 */
[----:B------:R-:W-:Y:S02]  /*34c90*/  @P1 FMUL R16, R16, 0.25 ;  /* 0x3e80000010101820 */ /* 0x000fe40000400000 */
[----:B------:R-:W-:Y:S02]  /*34ca0*/  @!P2 FMUL R12, R12, 16777216 ;  /* 0x4b8000000c0ca820 */ /* 0x000fe40000400000 */
[----:B---3--:R-:W-:-:S05]  /*34cb0*/  FMUL R3, R27, R3 ;  /* 0x000000031b037220 */ /* 0x008fca0000400000 */
[----:B------:R0:W-:Y:S04]  /*34cc0*/  STL [R1+0x274], R3 ;  /* 0x0002740301007387 */ /* 0x0001e80000100800 */
[----:B0-----:R-:W2:Y:S04]  /*34cd0*/  LDL.LU R3, [R1+0xf6c] ;  /* 0x000f6c0001037983 */ /* 0x001ea80000300800 */
[----:B------:R0:W-:Y:S04]  /*34ce0*/  STL [R1+0x270], R2 ;  /* 0x0002700201007387 */ /* 0x0001e80000100800 */
[----:B0-----:R-:W3:Y:S04]  /*34cf0*/  LDL.LU R2, [R1+0xf68] ;  /* 0x000f680001027983 */ /* 0x001ee80000300800 */
[----:B------:R0:W-:Y:S01]  /*34d00*/  STL [R1+0x26c], R0 ;  /* 0x00026c0001007387 */ /* 0x0001e20000100800 */
[----:B----4-:R-:W-:-:S02]  /*34d10*/  @P1 FMUL R19, R19, 0.25 ;  /* 0x3e80000013131820 */ /* 0x010fc40000400000 */
[C---:B0-----:R-:W-:Y:S02]  /*34d20*/  FMUL R0, R27.reuse, R4 ;  /* 0x000000041b007220 */ /* 0x041fe40000400000 */
[----:B------:R-:W-:-:S03]  /*34d30*/  FMUL R4, R27, R7 ;  /* 0x000000071b047220 */ /* 0x000fc60000400000 */
[----:B------:R0:W-:Y:S01]  /*34d40*/  STL [R1+0x268], R0 ;  /* 0x0002680001007387 */ /* 0x0001e20000100800 */
[----:B------:R-:W-:Y:S02]  /*34d50*/  @!P2 FMUL R15, R15, 16777216 ;  /* 0x4b8000000f0fa820 */ /* 0x000fe40000400000 */
[C---:B------:R-:W-:Y:S01]  /*34d60*/  FMUL R7, R27.reuse, R11 ;  /* 0x0000000b1b077220 */ /* 0x040fe20000400000 */
[----:B------:R1:W-:Y:S01]  /*34d70*/  STL [R1+0x220], R4 ;  /* 0x0002200401007387 */ /* 0x0003e20000100800 */
[----:B------:R-:W-:Y:S02]  /*34d80*/  @P1 FMUL R20, R20, 0.25 ;  /* 0x3e80000014141820 */ /* 0x000fe40000400000 */
[C---:B0-----:R-:W-:Y:S02]  /*34d90*/  FMUL R0, R27.reuse, R8 ;  /* 0x000000081b007220 */ /* 0x041fe40000400000 */
[----:B------:R-:W-:Y:S02]  /*34da0*/  @!P2 FMUL R16, R16, 16777216 ;  /* 0x4b8000001010a820 */ /* 0x000fe40000400000 */
[----:B-1----:R-:W-:Y:S01]  /*34db0*/  FMUL R4, R27, R12 ;  /* 0x0000000c1b047220 */ /* 0x002fe20000400000 */
[----:B------:R0:W-:Y:S01]  /*34dc0*/  STL [R1+0x21c], R0 ;  /* 0x00021c0001007387 */ /* 0x0001e20000100800 */
[----:B------:R-:W-:-:S02]  /*34dd0*/  @P1 FMUL R23, R23, 0.25 ;  /* 0x3e80000017171820 */ /* 0x000fc40000400000 */
[----:B------:R-:W-:Y:S01]  /*34de0*/  @!P2 FMUL R19, R19, 16777216 ;  /* 0x4b8000001313a820 */ /* 0x000fe20000400000 */
[----:B------:R1:W-:Y:S01]  /*34df0*/  STL [R1+0x210], R7 ;  /* 0x0002100701007387 */ /* 0x0003e20000100800 */
[----:B------:R-:W-:Y:S02]  /*34e00*/  @P1 FMUL R24, R24, 0.25 ;  /* 0x3e80000018181820 */ /* 0x000fe40000400000 */
[----:B------:R-:W-:Y:S02]  /*34e10*/  @!P2 FMUL R20, R20, 16777216 ;  /* 0x4b8000001414a820 */ /* 0x000fe40000400000 */
[C---:B0-----:R-:W-:Y:S01]  /*34e20*/  FMUL R0, R27.reuse, R15 ;  /* 0x0000000f1b007220 */ /* 0x041fe20000400000 */
[----:B------:R0:W-:Y:S01]  /*34e30*/  STL [R1+0x208], R4 ;  /* 0x0002080401007387 */ /* 0x0001e20000100800 */
[----:B-----5:R-:W-:Y:S02]  /*34e40*/  @P1 FMUL R26, R26, 0.25 ;  /* 0x3e8000001a1a1820 */ /* 0x020fe40000400000 */
[----:B-1----:R-:W-:Y:S01]  /*34e50*/  FMUL R7, R27, R16 ;  /* 0x000000101b077220 */ /* 0x002fe20000400000 */
[----:B------:R1:W-:Y:S01]  /*34e60*/  STL [R1+0x1fc], R0 ;  /* 0x0001fc0001007387 */ /* 0x0003e20000100800 */
[----:B------:R-:W-:-:S02]  /*34e70*/  @!P2 FMUL R23, R23, 16777216 ;  /* 0x4b8000001717a820 */ /* 0x000fc40000400000 */
[----:B------:R-:W-:Y:S02]  /*34e80*/  @P1 FMUL R25, R25, 0.25 ;  /* 0x3e80000019191820 */ /* 0x000fe40000400000 */
[C---:B0-----:R-:W-:Y:S01]  /*34e90*/  FMUL R4, R27.reuse, R19 ;  /* 0x000000131b047220 */ /* 0x041fe20000400000 */
[----:B------:R0:W-:Y:S01]  /*34ea0*/  STL [R1+0x1f8], R7 ;  /* 0x0001f80701007387 */ /* 0x0001e20000100800 */
[----:B------:R-:W-:Y:S02]  /*34eb0*/  @!P2 FMUL R24, R24, 16777216 ;  /* 0x4b8000001818a820 */ /* 0x000fe40000400000 */
[----:B-1----:R-:W-:Y:S01]  /*34ec0*/  FMUL R0, R27, R20 ;  /* 0x000000141b007220 */ /* 0x002fe20000400000 */
[----:B------:R1:W-:Y:S01]  /*34ed0*/  STL [R1+0x1ec], R4 ;  /* 0x0001ec0401007387 */ /* 0x0003e20000100800 */
[----:B------:R-:W-:Y:S02]  /*34ee0*/  @P1 FMUL R28, R28, 0.25 ;  /* 0x3e8000001c1c1820 */ /* 0x000fe40000400000 */
[----:B------:R-:W-:-:S02]  /*34ef0*/  @!P2 FMUL R26, R26, 16777216 ;  /* 0x4b8000001a1aa820 */ /* 0x000fc40000400000 */
[----:B0-----:R-:W-:Y:S01]  /*34f00*/  FMUL R7, R27, R23 ;  /* 0x000000171b077220 */ /* 0x001fe20000400000 */
[----:B------:R0:W-:Y:S01]  /*34f10*/  STL [R1+0x1e8], R0 ;  /* 0x0001e80001007387 */ /* 0x0001e20000100800 */
[----:B------:R-:W-:Y:S02]  /*34f20*/  @P1 FMUL R22, R22, 0.25 ;  /* 0x3e80000016161820 */ /* 0x000fe40000400000 */
[----:B------:R-:W-:Y:S02]  /*34f30*/  @!P2 FMUL R25, R25, 16777216 ;  /* 0x4b8000001919a820 */ /* 0x000fe40000400000 */
[----:B-1----:R-:W-:Y:S01]  /*34f40*/  FMUL R4, R27, R24 ;  /* 0x000000181b047220 */ /* 0x002fe20000400000 */
[----:B------:R1:W-:Y:S01]  /*34f50*/  STL [R1+0x1d4], R7 ;  /* 0x0001d40701007387 */ /* 0x0003e20000100800 */
[----:B------:R-:W-:Y:S02]  /*34f60*/  @!P2 FMUL R28, R28, 16777216 ;  /* 0x4b8000001c1ca820 */ /* 0x000fe40000400000 */
[----:B------:R-:W-:-:S02]  /*34f70*/  @P1 FMUL R21, R21, 0.25 ;  /* 0x3e80000015151820 */ /* 0x000fc40000400000 */
[----:B0-----:R-:W-:Y:S02]  /*34f80*/  FMUL R0, R27, R26 ;  /* 0x0000001a1b007220 */ /* 0x001fe40000400000 */
[----:B------:R-:W-:Y:S01]  /*34f90*/  @P1 FMUL R18, R18, 0.25 ;  /* 0x3e80000012121820 */ /* 0x000fe20000400000 */
[----:B------:R-:W4:Y:S01]  /*34fa0*/  LDL.LU R26, [R1+0xf64] ;  /* 0x000f6400011a7983 */ /* 0x000f220000300800 */
[----:B------:R-:W-:Y:S02]  /*34fb0*/  @!P2 FMUL R22, R22, 16777216 ;  /* 0x4b8000001616a820 */ /* 0x000fe40000400000 */
[----:B------:R-:W-:Y:S01]  /*34fc0*/  @P1 FMUL R29, R29, 0.25 ;  /* 0x3e8000001d1d1820 */ /* 0x000fe20000400000 */
[----:B------:R0:W-:Y:S01]  /*34fd0*/  STL [R1+0x1d0], R4 ;  /* 0x0001d00401007387 */ /* 0x0001e20000100800 */
[----:B-1----:R-:W-:Y:S02]  /*34fe0*/  FMUL R7, R27, R25 ;  /* 0x000000191b077220 */ /* 0x002fe40000400000 */
[----:B------:R-:W-:Y:S01]  /*34ff0*/  @P1 FMUL R17, R17, 0.25 ;  /* 0x3e80000011111820 */ /* 0x000fe20000400000 */
[----:B------:R-:W5:Y:S01]  /*35000*/  LDL.LU R25, [R1+0xf60] ;  /* 0x000f600001197983 */ /* 0x000f620000300800 */
[----:B------:R-:W-:-:S02]  /*35010*/  @!P2 FMUL R21, R21, 16777216 ;  /* 0x4b8000001515a820 */ /* 0x000fc40000400000 */
[----:B------:R-:W-:Y:S01]  /*35020*/  @!P2 FMUL R18, R18, 16777216 ;  /* 0x4b8000001212a820 */ /* 0x000fe20000400000 */
[----:B------:R1:W-:Y:S01]  /*35030*/  STL [R1+0x1cc], R0 ;  /* 0x0001cc0001007387 */ /* 0x0003e20000100800 */
[----:B0-----:R-:W-:Y:S02]  /*35040*/  FMUL R4, R27, R28 ;  /* 0x0000001c1b047220 */ /* 0x001fe40000400000 */
[----:B------:R-:W-:Y:S01]  /*35050*/  @!P2 FMUL R29, R29, 16777216 ;  /* 0x4b8000001d1da820 */ /* 0x000fe20000400000 */
[----:B------:R0:W-:Y:S01]  /*35060*/  STL [R1+0xac], R7 ;  /* 0x0000ac0701007387 */ /* 0x0001e20000100800 */
[----:B------:R-:W-:Y:S02]  /*35070*/  @P1 FMUL R14, R14, 0.25 ;  /* 0x3e8000000e0e1820 */ /* 0x000fe40000400000 */
[----:B------:R-:W-:Y:S02]  /*35080*/  @!P2 FMUL R17, R17, 16777216 ;  /* 0x4b8000001111a820 */ /* 0x000fe40000400000 */
[----:B-1----:R-:W-:Y:S01]  /*35090*/  FMUL R0, R27, R22 ;  /* 0x000000161b007220 */ /* 0x002fe20000400000 */
[----:B------:R1:W-:Y:S01]  /*350a0*/  STL [R1+0xa4], R4 ;  /* 0x0000a40401007387 */ /* 0x0003e20000100800 */
[----:B------:R-:W-:-:S02]  /*350b0*/  @P1 FMUL R10, R10, 0.25 ;  /* 0x3e8000000a0a1820 */ /* 0x000fc40000400000 */
[----:B------:R-:W-:Y:S02]  /*350c0*/  @P1 FMUL R13, R13, 0.25 ;  /* 0x3e8000000d0d1820 */ /* 0x000fe40000400000 */
[C---:B0-----:R-:W-:Y:S01]  /*350d0*/  FMUL R7, R27.reuse, R21 ;  /* 0x000000151b077220 */ /* 0x041fe20000400000 */
[----:B------:R0:W-:Y:S01]  /*350e0*/  STL [R1+0x9c], R0 ;  /* 0x00009c0001007387 */ /* 0x0001e20000100800 */
[C---:B------:R-:W-:Y:S02]  /*350f0*/  FMUL R29, R27.reuse, R29 ;  /* 0x0000001d1b1d7220 */ /* 0x040fe40000400000 */
[----:B-1----:R-:W-:Y:S02]  /*35100*/  FMUL R4, R27, R18 ;  /* 0x000000121b047220 */ /* 0x002fe40000400000 */
[----:B------:R-:W-:Y:S01]  /*35110*/  @!P2 FMUL R14, R14, 16777216 ;  /* 0x4b8000000e0ea820 */ /* 0x000fe20000400000 */
[----:B------:R-:W-:Y:S01]  /*35120*/  STL [R1+0x94], R7 ;  /* 0x0000940701007387 */ /* 0x000fe20000100800 */
[----:B------:R-:W-:-:S02]  /*35130*/  @!P2 FMUL R10, R10, 16777216 ;  /* 0x4b8000000a0aa820 */ /* 0x000fc40000400000 */
[----:B0-----:R-:W-:Y:S01]  /*35140*/  FMUL R0, R27, R17 ;  /* 0x000000111b007220 */ /* 0x001fe20000400000 */
[----:B------:R0:W-:Y:S01]  /*35150*/  STL [R1+0x8c], R4 ;  /* 0x00008c0401007387 */ /* 0x0001e20000100800 */
[----:B------:R-:W-:Y:S02]  /*35160*/  @!P2 FMUL R13, R13, 16777216 ;  /* 0x4b8000000d0da820 */ /* 0x000fe40000400000 */
[----:B------:R-:W-:Y:S01]  /*35170*/  @P1 FMUL R9, R9, 0.25 ;  /* 0x3e80000009091820 */ /* 0x000fe20000400000 */
[----:B------:R1:W-:Y:S01]  /*35180*/  STL [R1+0xee0], R29 ;  /* 0x000ee01d01007387 */ /* 0x0003e20000100800 */
[----:B------:R-:W-:Y:S02]  /*35190*/  @P1 FMUL R6, R6, 0.25 ;  /* 0x3e80000006061820 */ /* 0x000fe40000400000 */
[----:B------:R-:W-:Y:S01]  /*351a0*/  @P1 FMUL R5, R5, 0.25 ;  /* 0x3e80000005051820 */ /* 0x000fe20000400000 */
[----:B------:R1:W-:Y:S01]  /*351b0*/  STL [R1+0x24], R0 ;  /* 0x0000240001007387 */ /* 0x0003e20000100800 */
[----:B0-----:R-:W-:-:S02]  /*351c0*/  FMUL R4, R27, R14 ;  /* 0x0000000e1b047220 */ /* 0x001fc40000400000 */
[----:B------:R-:W-:Y:S02]  /*351d0*/  @!P2 FMUL R9, R9, 16777216 ;  /* 0x4b8000000909a820 */ /* 0x000fe40000400000 */
[C---:B-1----:R-:W-:Y:S01]  /*351e0*/  FMUL R29, R27.reuse, R10 ;  /* 0x0000000a1b1d7220 */ /* 0x042fe20000400000 */
[----:B------:R0:W-:Y:S01]  /*351f0*/  STL [R1+0x1c], R4 ;  /* 0x00001c0401007387 */ /* 0x0001e20000100800 */
[----:B------:R-:W-:Y:S02]  /*35200*/  @!P2 FMUL R6, R6, 16777216 ;  /* 0x4b8000000606a820 */ /* 0x000fe40000400000 */
[----:B------:R-:W-:Y:S02]  /*35210*/  FMUL R0, R27, R13 ;  /* 0x0000000d1b007220 */ /* 0x000fe40000400000 */
[----:B------:R-:W-:Y:S01]  /*35220*/  @!P2 FMUL R5, R5, 16777216 ;  /* 0x4b8000000505a820 */ /* 0x000fe20000400000 */
[----:B------:R-:W-:Y:S03]  /*35230*/  STL [R1+0xee4], R29 ;  /* 0x000ee41d01007387 */ /* 0x000fe60000100800 */
[C---:B------:R-:W-:Y:S01]  /*35240*/  FMUL R24, R27.reuse, R5 ;  /* 0x000000051b187220 */ /* 0x040fe20000400000 */
[----:B------:R1:W-:Y:S01]  /*35250*/  STL [R1+0x18], R0 ;  /* 0x0000180001007387 */ /* 0x0003e20000100800 */
[----:B0-----:R-:W-:-:S05]  /*35260*/  FMUL R4, R27, R9 ;  /* 0x000000091b047220 */ /* 0x001fca0000400000 */
[----:B------:R-:W-:Y:S01]  /*35270*/  STL [R1+0x10], R4 ;  /* 0x0000100401007387 */ /* 0x000fe20000100800 */
[----:B-1----:R-:W-:-:S05]  /*35280*/  FMUL R0, R27, R6 ;  /* 0x000000061b007220 */ /* 0x002fca0000400000 */
[----:B------:R-:W-:Y:S01]  /*35290*/  STL [R1+0xc], R0 ;  /* 0x00000c0001007387 */ /* 0x000fe20000100800 */
[----:B--2---:R-:W-:-:S05]  /*352a0*/  IMAD.MOV.U32 R5, RZ, RZ, R3 ;  /* 0x000000ffff057224 */ /* 0x004fca00078e0003 */
[----:B------:R0:W-:Y:S04]  /*352b0*/  STL [R1+0xf44], R5 ;  /* 0x000f440501007387 */ /* 0x0001e80000100800 */
[----:B0-----:R-:W2:Y:S01]  /*352c0*/  LDL.LU R5, [R1+0xcc] ;  /* 0x0000cc0001057983 */ /* 0x001ea20000300800 */
[----:B---3--:R-:W-:-:S03]  /*352d0*/  MOV R17, R2 ;  /* 0x0000000200117202 */ /* 0x008fc60000000f00 */
[----:B--2---:R0:W-:Y:S04]  /*352e0*/  STL [R1+0xf5c], R5 ;  /* 0x000f5c0501007387 */ /* 0x0041e80000100800 */
[----:B0-----:R-:W2:Y:S04]  /*352f0*/  LDL R5, [R1+0xbc] ;  /* 0x0000bc0001057983 */ /* 0x001ea80000100800 */
[----:B------:R-:W3:Y:S04]  /*35300*/  LDL.LU R2, [R1+0xc0] ;  /* 0x0000c00001027983 */ /* 0x000ee80000300800 */
[----:B------:R-:W2:Y:S04]  /*35310*/  LDL.LU R3, [R1+0xc8] ;  /* 0x0000c80001037983 */ /* 0x000ea80000300800 */
[----:B------:R-:W2:Y:S04]  /*35320*/  LDL.LU R27, [R1+0xf0] ;  /* 0x0000f000011b7983 */ /* 0x000ea80000300800 */
[----:B--2---:R0:W-:Y:S04]  /*35330*/  STL [R1+0xf50], R27 ;  /* 0x000f501b01007387 */ /* 0x0041e80000100800 */
[----:B0-----:R-:W2:Y:S04]  /*35340*/  LDL R27, [R1+0xd8] ;  /* 0x0000d800011b7983 */ /* 0x001ea80000100800 */
[----:B--2---:R0:W-:Y:S04]  /*35350*/  STL [R1+0xf54], R27 ;  /* 0x000f541b01007387 */ /* 0x0041e80000100800 */
[----:B0-----:R-:W2:Y:S04]  /*35360*/  LDL R27, [R1+0xd0] ;  /* 0x0000d000011b7983 */ /* 0x001ea80000100800 */
[----:B------:R-:W2:Y:S01]  /*35370*/  LDL.LU R29, [R1+0xf8] ;  /* 0x0000f800011d7983 */ /* 0x000ea20000300800 */
[----:B------:R-:W-:-:S03]  /*35380*/  @P0 FMUL R5, R5, 0.25 ;  /* 0x3e80000005050820 */ /* 0x000fc60000400000 */
[----:B--2---:R0:W-:Y:S04]  /*35390*/  STL [R1+0xf58], R29 ;  /* 0x000f581d01007387 */ /* 0x0041e80000100800 */
[----:B0-----:R-:W2:Y:S04]  /*353a0*/  LDL R29, [R1+0xc4] ;  /* 0x0000c400011d7983 */ /* 0x001ea80000100800 */
[----:B------:R-:W4:Y:S04]  /*353b0*/  LDL.LU R23, [R1+0x100] ;  /* 0x0001000001177983 */ /* 0x000f280000300800 */
        /* <DEDUP_REMOVED lines=16> */
[----:B------:R-:W4:Y:S01]  /*354c0*/  LDL.LU R6, [R1+0x188] ;  /* 0x0001880001067983 */ /* 0x000f220000300800 */
[----:B---3--:R-:W-:-:S03]  /*354d0*/  @P0 FMUL R2, R2, 0.25 ;  /* 0x3e80000002020820 */ /* 0x008fc60000400000 */
[----:B------:R-:W3:Y:S01]  /*354e0*/  LDL.LU R14, [R1+0x190] ;  /* 0x00019000010e7983 */ /* 0x000ee20000300800 */
[----:B-----5:R-:W-:-:S03]  /*354f0*/  FSETP.GT.AND P1, PT, |R25|, 8.50705917302346158658e+37, PT ;  /* 0x7e8000001900780b */ /* 0x020fc60003f24200 */
[----:B------:R-:W5:Y:S01]  /*35500*/  LDL.LU R13, [R1+0x198] ;  /* 0x00019800010d7983 */ /* 0x000f620000300800 */
[----:B------:R-:W-:-:S03]  /*35510*/  @P0 FMUL R3, R3, 0.25 ;  /* 0x3e80000003030820 */ /* 0x000fc60000400000 */
[----:B------:R0:W-:Y:S01]  /*35520*/  STL [R1+0xee8], R24 ;  /* 0x000ee81801007387 */ /* 0x0001e20000100800 */
[----:B------:R-:W-:-:S03]  /*35530*/  @P0 FMUL R27, R27, 0.25 ;  /* 0x3e8000001b1b0820 */ /* 0x000fc60000400000 */
[----:B0-----:R-:W3:Y:S04]  /*35540*/  LDL.LU R24, [R1+0xe8] ;  /* 0x0000e80001187983 */ /* 0x001ee80000300800 */
[----:B------:R0:W-:Y:S04]  /*35550*/  STL [R1+0xf34], R25 ;  /* 0x000f341901007387 */ /* 0x0001e80000100800 */
[----:B0-----:R-:W3:Y:S04]  /*35560*/  LDL.LU R25, [R1+0xe0] ;  /* 0x0000e00001197983 */ /* 0x001ee80000300800 */
[----:B------:R0:W-:Y:S04]  /*35570*/  @P0 STL [R1+0xbc], R5 ;  /* 0x0000bc0501000387 */ /* 0x0001e80000100800 */
[----:B0-----:R-:W3:Y:S04]  /*35580*/  LDL.LU R5, [R1+0xf5c] ;  /* 0x000f5c0001057983 */ /* 0x001ee80000300800 */
[----:B------:R0:W-:Y:S04]  /*35590*/  STL [R1+0xf4c], R2 ;  /* 0x000f4c0201007387 */ /* 0x0001e80000100800 */
[----:B0-----:R-:W3:Y:S04]  /*355a0*/  LDL R2, [R1+0xbc] ;  /* 0x0000bc0001027983 */ /* 0x001ee80000100800 */
[----:B------:R0:W-:Y:S01]  /*355b0*/  STL [R1+0xf48], R3 ;  /* 0x000f480301007387 */ /* 0x0001e20000100800 */
[----:B--2---:R-:W-:-:S05]  /*355c0*/  @P0 FMUL R29, R29, 0.25 ;  /* 0x3e8000001d1d0820 */ /* 0x004fca0000400000 */
[----:B------:R1:W-:Y:S01]  /*355d0*/  @P0 STL [R1+0xc4], R29 ;  /* 0x0000c41d01000387 */ /* 0x0003e20000100800 */
[----:B0-----:R-:W-:-:S03]  /*355e0*/  MOV R3, R29 ;  /* 0x0000001d00037202 */ /* 0x001fc60000000f00 */
[----:B-1----:R-:W2:Y:S04]  /*355f0*/  LDL.LU R29, [R1+0xf58] ;  /* 0x000f5800011d7983 */ /* 0x002ea80000300800 */
[----:B------:R0:W-:Y:S04]  /*35600*/  @P0 STL [R1+0xd0], R27 ;  /* 0x0000d01b01000387 */ /* 0x0001e80000100800 */
[----:B0-----:R-:W2:Y:S01]  /*35610*/  LDL.LU R27, [R1+0xf54] ;  /* 0x000f5400011b7983 */ /* 0x001ea20000300800 */
[----:B----4-:R-:W-:-:S13]  /*35620*/  FSETP.GEU.AND P2, PT, |R26|, 1.175494350822287508e-38, PT ;  /* 0x008000001a00780b */ /* 0x010fda0003f4e200 */
[----:B---3--:R-:W-:Y:S02]  /*35630*/  @!P2 FMUL R2, R2, 16777216 ;  /* 0x4b8000000202a820 */ /* 0x008fe40000400000 */
[----:B--2---:R-:W-:-:S05]  /*35640*/  @P0 FMUL R27, R27, 0.25 ;  /* 0x3e8000001b1b0820 */ /* 0x004fca0000400000 */
[----:B------:R0:W-:Y:S04]  /*35650*/  @P0 STL [R1+0xd8], R27 ;  /* 0x0000d81b01000387 */ /* 0x0001e80000100800 */
[----:B0-----:R-:W2:Y:S04]  /*35660*/  LDL.LU R27, [R1+0xf50] ;  /* 0x000f5000011b7983 */ /* 0x001ea80000300800 */
[----:B------:R0:W-:Y:S04]  /*35670*/  @!P2 STL [R1+0xbc], R2 ;  /* 0x0000bc020100a387 */ /* 0x0001e80000100800 */
[----:B0-----:R-:W3:Y:S01]  /*35680*/  LDL.LU R2, [R1+0xf4c] ;  /* 0x000f4c0001027983 */ /* 0x001ee20000300800 */
[----:B------:R-:W-:-:S02]  /*35690*/  @!P2 FMUL R3, R3, 16777216 ;  /* 0x4b8000000303a820 */ /* 0x000fc40000400000 */
[----:B---3--:R-:W-:-:S05]  /*356a0*/  @!P2 FMUL R2, R2, 16777216 ;  /* 0x4b8000000202a820 */ /* 0x008fca0000400000 */
[----:B------:R0:W-:Y:S04]  /*356b0*/  STL [R1+0xf3c], R2 ;  /* 0x000f3c0201007387 */ /* 0x0001e80000100800 */
[----:B0-----:R-:W3:Y:S04]  /*356c0*/  LDL R2, [R1+0xd8] ;  /* 0x0000d80001027983 */ /* 0x001ee80000100800 */
[----:B------:R0:W-:Y:S04]  /*356d0*/  @!P2 STL [R1+0xc4], R3 ;  /* 0x0000c4030100a387 */ /* 0x0001e80000100800 */
[----:B0-----:R-:W4:Y:S01]  /*356e0*/  LDL.LU R3, [R1+0xf48] ;  /* 0x000f480001037983 */ /* 0x001f220000300800 */
[----:B------:R-:W-:-:S04]  /*356f0*/  @P0 FMUL R5, R5, 0.25 ;  /* 0x3e80000005050820 */ /* 0x000fc80000400000 */
[----:B------:R-:W-:Y:S02]  /*35700*/  @!P2 FMUL R5, R5, 16777216 ;  /* 0x4b8000000505a820 */ /* 0x000fe40000400000 */
[----:B---3--:R-:W-:Y:S02]  /*35710*/  @!P2 FMUL R2, R2, 16777216 ;  /* 0x4b8000000202a820 */ /* 0x008fe40000400000 */
[----:B----4-:R-:W-:-:S05]  /*35720*/  @!P2 FMUL R3, R3, 16777216 ;  /* 0x4b8000000303a820 */ /* 0x010fca0000400000 */
[----:B------:R0:W-:Y:S04]  /*35730*/  STL [R1+0xf38], R3 ;  /* 0x000f380301007387 */ /* 0x0001e80000100800 */
[----:B0-----:R-:W3:Y:S04]  /*35740*/  LDL R3, [R1+0xd0] ;  /* 0x0000d00001037983 */ /* 0x001ee80000100800 */
[----:B------:R0:W-:Y:S04]  /*35750*/  STL [R1+0xcc], R5 ;  /* 0x0000cc0501007387 */ /* 0x0001e80000100800 */
[----:B0-----:R-:W4:Y:S04]  /*35760*/  LDL.LU R5, [R1+0xf44] ;  /* 0x000f440001057983 */ /* 0x001f280000300800 */
[----:B------:R0:W-:Y:S04]  /*35770*/  @!P2 STL [R1+0xd8], R2 ;  /* 0x0000d8020100a387 */ /* 0x0001e80000100800 */
[----:B0-----:R-:W2:Y:S01]  /*35780*/  LDL.LU R2, [R1+0xbc] ;  /* 0x0000bc0001027983 */ /* 0x001ea20000300800 */
[----:B------:R-:W-:-:S02]  /*35790*/  @P0 FMUL R17, R17, 0.25 ;  /* 0x3e80000011110820 */ /* 0x000fc40000400000 */
[----:B------:R-:W-:Y:S02]  /*357a0*/  @P0 FMUL R26, R26, 0.25 ;  /* 0x3e8000001a1a0820 */ /* 0x000fe40000400000 */
[----:B------:R-:W-:Y:S02]  /*357b0*/  @!P2 FMUL R17, R17, 16777216 ;  /* 0x4b8000001111a820 */ /* 0x000fe40000400000 */
[----:B------:R-:W-:Y:S02]  /*357c0*/  @!P2 FMUL R26, R26, 16777216 ;  /* 0x4b8000001a1aa820 */ /* 0x000fe40000400000 */
[----:B---3--:R-:W-:-:S05]  /*357d0*/  @!P2 FMUL R3, R3, 16777216 ;  /* 0x4b8000000303a820 */ /* 0x008fca0000400000 */
[----:B------:R0:W-:Y:S04]  /*357e0*/  @!P2 STL [R1+0xd0], R3 ;  /* 0x0000d0030100a387 */ /* 0x0001e80000100800 */
[----:B--2---:R1:W-:Y:S04]  /*357f0*/  STL [R1+0xf40], R2 ;  /* 0x000f400201007387 */ /* 0x0043e80000100800 */
[----:B0-----:R-:W2:Y:S01]  /*35800*/  LDL.LU R3, [R1+0xc4] ;  /* 0x0000c40001037983 */ /* 0x001ea20000300800 */
[----:B-1----:R-:W-:Y:S01]  /*35810*/  IMAD.MOV.U32 R2, RZ, RZ, R17 ;  /* 0x000000ffff027224 */ /* 0x002fe200078e0011 */
[----:B----4-:R-:W-:-:S02]  /*35820*/  MOV R17, R5 ;  /* 0x0000000500117202 */ /* 0x010fc40000000f00 */
[----:B------:R0:W1:Y:S02]  /*35830*/  MUFU.RCP R5, R26 ;  /* 0x0000001a00057308 */ /* 0x0000640000001000 */
[----:B0-----:R-:W3:Y:S01]  /*35840*/  LDL.LU R26, [R1+0xd8] ;  /* 0x0000d800011a7983 */ /* 0x001ee20000300800 */
[----:B-1----:R-:W-:-:S05]  /*35850*/  FMUL R2, R5, R2 ;  /* 0x0000000205027220 */ /* 0x002fca0000400000 */
[----:B------:R0:W-:Y:S04]  /*35860*/  STL [R1+0x244], R2 ;  /* 0x0002440201007387 */ /* 0x0001e80000100800 */
[----:B0-----:R-:W4:Y:S02]  /*35870*/  LDL.LU R2, [R1+0xf40] ;  /* 0x000f400001027983 */ /* 0x001f240000300800 */
[----:B----4-:R-:W-:-:S05]  /*35880*/  FMUL R2, R5, R2 ;  /* 0x0000000205027220 */ /* 0x010fca0000400000 */
[----:B------:R0:W-:Y:S04]  /*35890*/  STL [R1+0x240], R2 ;  /* 0x0002400201007387 */ /* 0x0001e80000100800 */
[----:B0-----:R-:W4:Y:S01]  /*358a0*/  LDL.LU R2, [R1+0xf3c] ;  /* 0x000f3c0001027983 */ /* 0x001f220000300800 */
[C---:B--2---:R-:W-:Y:S02]  /*358b0*/  FMUL R3, R5.reuse, R3 ;  /* 0x0000000305037220 */ /* 0x044fe40000400000 */
[----:B----4-:R-:W-:-:S05]  /*358c0*/  FMUL R2, R5, R2 ;  /* 0x0000000205027220 */ /* 0x010fca0000400000 */
[----:B------:R0:W-:Y:S04]  /*358d0*/  STL [R1+0xe6c], R2 ;  /* 0x000e6c0201007387 */ /* 0x0001e80000100800 */
[----:B0-----:R-:W2:Y:S04]  /*358e0*/  LDL.LU R2, [R1+0xd0] ;  /* 0x0000d00001027983 */ /* 0x001ea80000300800 */
[----:B------:R0:W-:Y:S04]  /*358f0*/  STL [R1+0x238], R3 ;  /* 0x0002380301007387 */ /* 0x0001e80000100800 */
[----:B0-----:R-:W4:Y:S02]  /*35900*/  LDL.LU R3, [R1+0xf38] ;  /* 0x000f380001037983 */ /* 0x001f240000300800 */
[----:B----4-:R-:W-:-:S05]  /*35910*/  FMUL R3, R5, R3 ;  /* 0x0000000305037220 */ /* 0x010fca0000400000 */
[----:B------:R0:W-:Y:S04]  /*35920*/  STL [R1+0xe8c], R3 ;  /* 0x000e8c0301007387 */ /* 0x0001e80000100800 */
[----:B0-----:R-:W4:Y:S01]  /*35930*/  LDL.LU R3, [R1+0xcc] ;  /* 0x0000cc0001037983 */ /* 0x001f220000300800 */
[----:B------:R-:W-:Y:S02]  /*35940*/  @P0 FMUL R25, R25, 0.25 ;  /* 0x3e80000019190820 */ /* 0x000fe40000400000 */
[----:B--2---:R-:W-:Y:S02]  /*35950*/  FMUL R2, R5, R2 ;  /* 0x0000000205027220 */ /* 0x004fe40000400000 */
[----:B------:R-:W-:Y:S02]  /*35960*/  @P0 FMUL R24, R24, 0.25 ;  /* 0x3e80000018180820 */ /* 0x000fe40000400000 */
[----:B------:R-:W-:-:S02]  /*35970*/  @!P2 FMUL R25, R25, 16777216 ;  /* 0x4b8000001919a820 */ /* 0x000fc40000400000 */
[----:B------:R-:W-:Y:S02]  /*35980*/  @P0 FMUL R27, R27, 0.25 ;  /* 0x3e8000001b1b0820 */ /* 0x000fe40000400000 */
[----:B------:R-:W-:Y:S02]  /*35990*/  @!P2 FMUL R24, R24, 16777216 ;  /* 0x4b8000001818a820 */ /* 0x000fe40000400000 */
[----:B------:R-:W-:Y:S02]  /*359a0*/  @P0 FMUL R29, R29, 0.25 ;  /* 0x3e8000001d1d0820 */ /* 0x000fe40000400000 */
[----:B------:R-:W-:Y:S02]  /*359b0*/  @P0 FMUL R23, R23, 0.25 ;  /* 0x3e80000017170820 */ /* 0x000fe40000400000 */
[----:B------:R-:W-:Y:S02]  /*359c0*/  @!P2 FMUL R27, R27, 16777216 ;  /* 0x4b8000001b1ba820 */ /* 0x000fe40000400000 */
        /* <DEDUP_REMOVED lines=11> */
[----:B------:R-:W-:Y:S02]  /*35a80*/  FMUL R20, R5, R20 ;  /* 0x0000001405147220 */ /* 0x000fe40000400000 */
[----:B------:R-:W-:-:S02]  /*35a90*/  @!P2 FMUL R15, R15, 16777216 ;  /* 0x4b8000000f0fa820 */ /* 0x000fc40000400000 */
[----:B------:R-:W-:Y:S02]  /*35aa0*/  @!P2 FMUL R12, R12, 16777216 ;  /* 0x4b8000000c0ca820 */ /* 0x000fe40000400000 */
[----:B------:R-:W-:Y:S02]  /*35ab0*/  @P0 FMUL R8, R8, 0.25 ;  /* 0x3e80000008080820 */ /* 0x000fe40000400000 */
[----:B------:R-:W-:Y:S02]  /*35ac0*/  @!P2 FMUL R11, R11, 16777216 ;  /* 0x4b8000000b0ba820 */ /* 0x000fe40000400000 */
[----:B------:R-:W-:Y:S02]  /*35ad0*/  @P0 FMUL R7, R7, 0.25 ;  /* 0x3e80000007070820 */ /* 0x000fe40000400000 */
[----:B------:R-:W-:Y:S02]  /*35ae0*/  @P0 FMUL R4, R4, 0.25 ;  /* 0x3e80000004040820 */ /* 0x000fe40000400000 */
[----:B------:R-:W-:-:S02]  /*35af0*/  FMUL R15, R5, R15 ;  /* 0x0000000f050f7220 */ /* 0x000fc40000400000 */
[----:B------:R-:W-:Y:S02]  /*35b00*/  @P0 FMUL R28, R28, 0.25 ;  /* 0x3e8000001c1c0820 */ /* 0x000fe40000400000 */
        /* <DEDUP_REMOVED lines=10> */
[----:B------:R-:W-:-:S02]  /*35bb0*/  FMUL R8, R5, R8 ;  /* 0x0000000805087220 */ /* 0x000fc40000400000 */
[----:B------:R-:W-:Y:S02]  /*35bc0*/  @P0 FMUL R9, R9, 0.25 ;  /* 0x3e80000009090820 */ /* 0x000fe40000400000 */
[----:B------:R-:W-:Y:S02]  /*35bd0*/  @!P2 FMUL R22, R22, 16777216 ;  /* 0x4b8000001616a820 */ /* 0x000fe40000400000 */
[----:B------:R-:W-:Y:S02]  /*35be0*/  @!P2 FMUL R21, R21, 16777216 ;  /* 0x4b8000001515a820 */ /* 0x000fe40000400000 */
[----:B------:R-:W-:Y:S02]  /*35bf0*/  @!P2 FMUL R10, R10, 16777216 ;  /* 0x4b8000000a0aa820 */ /* 0x000fe40000400000 */
[----:B------:R-:W-:Y:S02]  /*35c00*/  @P0 FMUL R6, R6, 0.25 ;  /* 0x3e80000006060820 */ /* 0x000fe40000400000 */
[----:B------:R-:W-:-:S02]  /*35c10*/  @!P2 FMUL R18, R18, 16777216 ;  /* 0x4b8000001212a820 */ /* 0x000fc40000400000 */
[----:B------:R-:W-:Y:S02]  /*35c20*/  FMUL R0, R5, R0 ;  /* 0x0000000005007220 */ /* 0x000fe40000400000 */
[----:B------:R-:W-:Y:S02]  /*35c30*/  @!P2 FMUL R9, R9, 16777216 ;  /* 0x4b8000000909a820 */ /* 0x000fe40000400000 */
[C---:B------:R-:W-:Y:S02]  /*35c40*/  FMUL R10, R5.reuse, R10 ;  /* 0x0000000a050a7220 */ /* 0x040fe40000400000 */
[----:B------:R-:W-:Y:S02]  /*35c50*/  @!P2 FMUL R6, R6, 16777216 ;  /* 0x4b8000000606a820 */ /* 0x000fe40000400000 */
[C---:B------:R-:W-:Y:S02]  /*35c60*/  FMUL R9, R5.reuse, R9 ;  /* 0x0000000905097220 */ /* 0x040fe40000400000 */
[----:B------:R-:W-:-:S02]  /*35c70*/  FMUL R6, R5, R6 ;  /* 0x0000000605067220 */ /* 0x000fc40000400000 */
[----:B----4-:R-:W-:-:S05]  /*35c80*/  FMUL R3, R5, R3 ;  /* 0x0000000305037220 */ /* 0x010fca0000400000 */
[----:B------:R0:W-:Y:S04]  /*35c90*/  STL [R1+0x230], R3 ;  /* 0x0002300301007387 */ /* 0x0001e80000100800 */
[----:B------:R3:W-:Y:S01]  /*35ca0*/  STL [R1+0xe90], R2 ;  /* 0x000e900201007387 */ /* 0x0007e20000100800 */
[----:B0-----:R-:W-:-:S03]  /*35cb0*/  FMUL R3, R5, R25 ;  /* 0x0000001905037220 */ /* 0x001fc60000400000 */
[----:B------:R-:W2:Y:S01]  /*35cc0*/  LDL.LU R25, [R1+0xf34] ;  /* 0x000f340001197983 */ /* 0x000ea20000300800 */
[----:B---3--:R-:W-:-:S05]  /*35cd0*/  FMUL R2, R5, R26 ;  /* 0x0000001a05027220 */ /* 0x008fca0000400000 */
[----:B------:R0:W-:Y:S04]  /*35ce0*/  STL [R1+0x228], R2 ;  /* 0x0002280201007387 */ /* 0x0001e80000100800 */
[----:B------:R1:W-:Y:S01]  /*35cf0*/  STL [R1+0xb4], R3 ;  /* 0x0000b40301007387 */ /* 0x0003e20000100800 */
[C---:B0-----:R-:W-:Y:S02]  /*35d00*/  FMUL R2, R5.reuse, R24 ;  /* 0x0000001805027220 */ /* 0x041fe40000400000 */
[C---:B------:R-:W-:Y:S02]  /*35d10*/  FMUL R24, R5.reuse, R27 ;  /* 0x0000001b05187220 */ /* 0x040fe40000400000 */
[C---:B-1----:R-:W-:Y:S01]  /*35d20*/  FMUL R3, R5.reuse, R29 ;  /* 0x0000001d05037220 */ /* 0x042fe20000400000 */
[----:B------:R0:W-:Y:S04]  /*35d30*/  STL [R1+0xb0], R2 ;  /* 0x0000b00201007387 */ /* 0x0001e80000100800 */
[----:B------:R-:W-:Y:S01]  /*35d40*/  STL [R1+0xa8], R24 ;  /* 0x0000a81801007387 */ /* 0x000fe20000100800 */
[----:B0-----:R-:W-:-:S03]  /*35d50*/  FMUL R2, R5, R23 ;  /* 0x0000001705027220 */ /* 0x001fc60000400000 */
[----:B------:R0:W-:Y:S04]  /*35d60*/  STL [R1+0xa0], R3 ;  /* 0x0000a00301007387 */ /* 0x0001e80000100800 */
[----:B------:R1:W-:Y:S01]  /*35d70*/  STL [R1+0x98], R2 ;  /* 0x0000980201007387 */ /* 0x0003e20000100800 */
[----:B0-----:R-:W-:-:S03]  /*35d80*/  FMUL R3, R5, R19 ;  /* 0x0000001305037220 */ /* 0x001fc60000400000 */
[----:B------:R-:W-:Y:S01]  /*35d90*/  STL [R1+0x90], R20 ;  /* 0x0000901401007387 */ /* 0x000fe20000100800 */
[----:B-1----:R-:W-:-:S03]  /*35da0*/  FMUL R2, R5, R16 ;  /* 0x0000001005027220 */ /* 0x002fc60000400000 */
[----:B------:R0:W-:Y:S04]  /*35db0*/  STL [R1+0x88], R3 ;  /* 0x0000880301007387 */ /* 0x0001e80000100800 */
[----:B------:R1:W-:Y:S01]  /*35dc0*/  STL [R1+0x84], R2 ;  /* 0x0000840201007387 */ /* 0x0003e20000100800 */
[----:B0-----:R-:W-:-:S03]  /*35dd0*/  FMUL R3, R5, R12 ;  /* 0x0000000c05037220 */ /* 0x001fc60000400000 */
[----:B------:R-:W-:Y:S01]  /*35de0*/  STL [R1+0x68], R15 ;  /* 0x0000680f01007387 */ /* 0x000fe20000100800 */
[----:B-1----:R-:W-:-:S03]  /*35df0*/  FMUL R2, R5, R11 ;  /* 0x0000000b05027220 */ /* 0x002fc60000400000 */
[----:B------:R0:W-:Y:S01]  /*35e00*/  STL [R1+0x60], R3 ;  /* 0x0000600301007387 */ /* 0x0001e20000100800 */
[----:B------:R-:W-:-:S03]  /*35e10*/  FMUL R20, R5, R28 ;  /* 0x0000001c05147220 */ /* 0x000fc60000400000 */
[----:B------:R1:W-:Y:S01]  /*35e20*/  STL [R1+0x2c], R2 ;  /* 0x00002c0201007387 */ /* 0x0003e20000100800 */
[C---:B------:R-:W-:Y:S02]  /*35e30*/  FMUL R11, R5.reuse, R22 ;  /* 0x00000016050b7220 */ /* 0x040fe40000400000 */
[C---:B0-----:R-:W-:Y:S01]  /*35e40*/  FMUL R3, R5.reuse, R7 ;  /* 0x0000000705037220 */ /* 0x041fe20000400000 */
[----:B------:R-:W-:Y:S01]  /*35e50*/  STL [R1+0x28], R8 ;  /* 0x0000280801007387 */ /* 0x000fe20000100800 */
[----:B-1----:R-:W-:-:S03]  /*35e60*/  FMUL R2, R5, R4 ;  /* 0x0000000405027220 */ /* 0x002fc60000400000 */
[----:B------:R-:W-:Y:S01]  /*35e70*/  STL [R1+0x8], R3 ;  /* 0x0000080301007387 */ /* 0x000fe20000100800 */
[C---:B------:R-:W-:Y:S02]  /*35e80*/  FMUL R12, R5.reuse, R21 ;  /* 0x00000015050c7220 */ /* 0x040fe40000400000 */
[----:B------:R-:W-:Y:S01]  /*35e90*/  FMUL R7, R5, R18 ;  /* 0x0000001205077220 */ /* 0x000fe20000400000 */
[----:B------:R0:W-:Y:S04]  /*35ea0*/  STL [R1+0x4], R2 ;  /* 0x0000040201007387 */ /* 0x0001e80000100800 */
[----:B------:R-:W-:Y:S04]  /*35eb0*/  STL [R1+0xec4], R20 ;  /* 0x000ec41401007387 */ /* 0x000fe80000100800 */
[----:B------:R-:W-:Y:S04]  /*35ec0*/  STL [R1], R0 ;  /* 0x0000000001007387 */ /* 0x000fe80000100800 */
[----:B------:R-:W-:Y:S04]  /*35ed0*/  STL [R1+0xeec], R11 ;  /* 0x000eec0b01007387 */ /* 0x000fe80000100800 */
[----:B------:R-:W-:Y:S04]  /*35ee0*/  STL [R1+0xef0], R12 ;  /* 0x000ef00c01007387 */ /* 0x000fe80000100800 */
[----:B------:R-:W-:Y:S04]  /*35ef0*/  STL [R1+0xef4], R10 ;  /* 0x000ef40a01007387 */ /* 0x000fe80000100800 */
[----:B------:R-:W-:Y:S04]  /*35f00*/  STL [R1+0xef8], R7 ;  /* 0x000ef80701007387 */ /* 0x000fe80000100800 */
[----:B------:R-:W-:Y:S04]  /*35f10*/  STL [R1+0xefc], R9 ;  /* 0x000efc0901007387 */ /* 0x000fe80000100800 */
[----:B0-----:R-:W3:Y:S04]  /*35f20*/  LDL.LU R2, [R1+0xd4] ;  /* 0x0000d40001027983 */ /* 0x001ee80000300800 */
[----:B------:R-:W4:Y:S04]  /*35f30*/  LDL.LU R3, [R1+0xdc] ;  /* 0x0000dc0001037983 */ /* 0x000f280000300800 */
[----:B------:R-:W-:Y:S04]  /*35f40*/  STL [R1+0xf00], R6 ;  /* 0x000f000601007387 */ /* 0x000fe80000100800 */
[----:B------:R-:W2:Y:S01]  /*35f50*/  LDL.LU R15, [R1+0x1a0] ;  /* 0x0001a000010f7983 */ /* 0x000ea20000300800 */
[----:B------:R-:W-:-:S04]  /*35f60*/  @P0 FMUL R14, R14, 0.25 ;  /* 0x3e8000000e0e0820 */ /* 0x000fc80000400000 */
[----:B------:R-:W-:Y:S01]  /*35f70*/  @!P2 FMUL R14, R14, 16777216 ;  /* 0x4b8000000e0ea820 */ /* 0x000fe20000400000 */
[----:B--2---:R-:W-:Y:S04]  /*35f80*/  STL [R1+0xf24], R15 ;  /* 0x000f240f01007387 */ /* 0x004fe80000100800 */
[----:B------:R-:W2:Y:S01]  /*35f90*/  LDL.LU R29, [R1+0x1a8] ;  /* 0x0001a800011d7983 */ /* 0x000ea20000300800 */
[----:B------:R-:W-:-:S03]  /*35fa0*/  FMUL R8, R5, R14 ;  /* 0x0000000e05087220 */ /* 0x000fc60000400000 */
[----:B--2---:R0:W-:Y:S04]  /*35fb0*/  STL [R1+0xf28], R29 ;  /* 0x000f281d01007387 */ /* 0x0041e80000100800 */
[----:B------:R-:W-:Y:S04]  /*35fc0*/  STL [R1+0xf04], R8 ;  /* 0x000f040801007387 */ /* 0x000fe80000100800 */
[----:B0-----:R-:W2:Y:S04]  /*35fd0*/  LDL R29, [R1+0xfc] ;  /* 0x0000fc00011d7983 */ /* 0x001ea80000100800 */
[----:B--2---:R0:W-:Y:S04]  /*35fe0*/  STL [R1+0xf2c], R29 ;  /* 0x000f2c1d01007387 */ /* 0x0041e80000100800 */
[----:B0-----:R-:W2:Y:S01]  /*35ff0*/  LDL R29, [R1+0xf4] ;  /* 0x0000f400011d7983 */ /* 0x001ea20000100800 */
[----:B-----5:R-:W-:-:S04]  /*36000*/  @P0 FMUL R13, R13, 0.25 ;  /* 0x3e8000000d0d0820 */ /* 0x020fc80000400000 */
[----:B------:R-:W-:-:S04]  /*36010*/  @!P2 FMUL R13, R13, 16777216 ;  /* 0x4b8000000d0da820 */ /* 0x000fc80000400000 */
[----:B------:R-:W-:Y:S01]  /*36020*/  FMUL R5, R5, R13 ;  /* 0x0000000d05057220 */ /* 0x000fe20000400000 */
[----:B--2---:R0:W-:Y:S04]  /*36030*/  STL [R1+0xf30], R29 ;  /* 0x000f301d01007387 */ /* 0x0041e80000100800 */
[----:B------:R-:W2:Y:S04]  /*36040*/  LDL R15, [R1+0x108] ;  /* 0x00010800010f7983 */ /* 0x000ea80000100800 */
[----:B0-----:R-:W5:Y:S04]  /*36050*/  LDL R29, [R1+0xec] ;  /* 0x0000ec00011d7983 */ /* 0x001f680000100800 */
        /* <DEDUP_REMOVED lines=18> */
[----:B------:R-:W-:-:S03]  /*36180*/  MOV R16, R17 ;  /* 0x0000001100107202 */ /* 0x000fc60000000f00 */
[----:B------:R-:W2:Y:S04]  /*36190*/  LDL.LU R13, [R1+0x194] ;  /* 0x00019400010d7983 */ /* 0x000ea80000300800 */
[----:B------:R-:W2:Y:S04]  /*361a0*/  LDL.LU R14, [R1+0x19c] ;  /* 0x00019c00010e7983 */ /* 0x000ea80000300800 */
[----:B------:R-:W2:Y:S04]  /*361b0*/  LDL.LU R4, [R1+0x1ac] ;  /* 0x0001ac0001047983 */ /* 0x000ea80000300800 */
[----:B------:R-:W2:Y:S04]  /*361c0*/  LDL.LU R19, [R1+0x1b4] ;  /* 0x0001b40001137983 */ /* 0x000ea80000300800 */
[----:B------:R-:W2:Y:S04]  /*361d0*/  LDL.LU R17, [R1+0x1a4] ;  /* 0x0001a40001117983 */ /* 0x000ea80000300800 */
[----:B------:R-:W2:Y:S01]  /*361e0*/  LDL.LU R18, [R1+0x1b0] ;  /* 0x0001b00001127983 */ /* 0x000ea20000300800 */
[----:B-----5:R-:W-:-:S05]  /*361f0*/  @P1 FMUL R29, R29, 0.25 ;  /* 0x3e8000001d1d1820 */ /* 0x020fca0000400000 */
[----:B------:R0:W-:Y:S04]  /*36200*/  @P1 STL [R1+0xec], R29 ;  /* 0x0000ec1d01001387 */ /* 0x0001e80000100800 */
[----:B0-----:R-:W5:Y:S02]  /*36210*/  LDL.LU R29, [R1+0xf30] ;  /* 0x000f3000011d7983 */ /* 0x001f640000300800 */
[----:B-----5:R-:W-:-:S05]  /*36220*/  @P1 FMUL R29, R29, 0.25 ;  /* 0x3e8000001d1d1820 */ /* 0x020fca0000400000 */
[----:B------:R0:W-:Y:S04]  /*36230*/  @P1 STL [R1+0xf4], R29 ;  /* 0x0000f41d01001387 */ /* 0x0001e80000100800 */
[----:B0-----:R-:W5:Y:S01]  /*36240*/  LDL.LU R29, [R1+0xf2c] ;  /* 0x000f2c00011d7983 */ /* 0x001f620000300800 */
[----:B--2---:R-:W-:Y:S02]  /*36250*/  @P1 FMUL R15, R15, 0.25 ;  /* 0x3e8000000f0f1820 */ /* 0x004fe40000400000 */
[----:B------:R-:W-:Y:S02]  /*36260*/  @P1 FMUL R5, R5, 0.25 ;  /* 0x3e80000005051820 */ /* 0x000fe40000400000 */
[----:B-----5:R-:W-:-:S05]  /*36270*/  @P1 FMUL R29, R29, 0.25 ;  /* 0x3e8000001d1d1820 */ /* 0x020fca0000400000 */
[----:B------:R0:W-:Y:S04]  /*36280*/  @P1 STL [R1+0xfc], R29 ;  /* 0x0000fc1d01001387 */ /* 0x0001e80000100800 */
[----:B0-----:R-:W2:Y:S04]  /*36290*/  LDL.LU R29, [R1+0xf28] ;  /* 0x000f2800011d7983 */ /* 0x001ea80000300800 */
[----:B------:R0:W-:Y:S04]  /*362a0*/  @P1 STL [R1+0x108], R15 ;  /* 0x0001080f01001387 */ /* 0x0001e80000100800 */
[----:B0-----:R-:W5:Y:S04]  /*362b0*/  LDL.LU R15, [R1+0xf24] ;  /* 0x000f2400010f7983 */ /* 0x001f680000300800 */
        /* <DEDUP_REMOVED lines=21> */
[----:B------:R-:W-:Y:S02]  /*36410*/  @P1 FMUL R16, R16, 0.25 ;  /* 0x3e80000010101820 */ /* 0x000fe40000400000 */
[----:B--2---:R-:W-:-:S05]  /*36420*/  @!P0 FMUL R5, R5, 16777216 ;  /* 0x4b80000005058820 */ /* 0x004fca0000400000 */
[----:B------:R0:W-:Y:S04]  /*36430*/  STL [R1+0xf0c], R5 ;  /* 0x000f0c0501007387 */ /* 0x0001e80000100800 */
[----:B0-----:R-:W2:Y:S01]  /*36440*/  LDL.LU R5, [R1+0xec] ;  /* 0x0000ec0001057983 */ /* 0x001ea20000300800 */
[----:B------:R-:W-:Y:S02]  /*36450*/  @P1 FMUL R25, R25, 0.25 ;  /* 0x3e80000019191820 */ /* 0x000fe40000400000 */
[----:B------:R-:W-:Y:S02]  /*36460*/  @!P0 FMUL R16, R16, 16777216 ;  /* 0x4b80000010108820 */ /* 0x000fe40000400000 */
[----:B------:R-:W-:Y:S02]  /*36470*/  @!P0 FMUL R25, R25, 16777216 ;  /* 0x4b80000019198820 */ /* 0x000fe40000400000 */
[----:B---3--:R-:W-:-:S02]  /*36480*/  @P1 FMUL R2, R2, 0.25 ;  /* 0x3e80000002021820 */ /* 0x008fc40000400000 */
[----:B----4-:R-:W-:Y:S02]  /*36490*/  @P1 FMUL R3, R3, 0.25 ;  /* 0x3e80000003031820 */ /* 0x010fe40000400000 */
[----:B------:R-:W-:Y:S02]  /*364a0*/  @!P0 FMUL R2, R2, 16777216 ;  /* 0x4b80000002028820 */ /* 0x000fe40000400000 */
[----:B------:R-:W-:Y:S01]  /*364b0*/  @!P0 FMUL R3, R3, 16777216 ;  /* 0x4b80000003038820 */ /* 0x000fe20000400000 */
[----:B--2---:R0:W-:Y:S02]  /*364c0*/  STL [R1+0xf10], R5 ;  /* 0x000f100501007387 */ /* 0x0041e40000100800 */
[----:B0-----:R-:W-:Y:S02]  /*364d0*/  IMAD.MOV.U32 R5, RZ, RZ, R16 ;  /* 0x000000ffff057224 */ /* 0x001fe400078e0010 */
[----:B------:R0:W1:Y:S02]  /*364e0*/  MUFU.RCP R16, R25 ;  /* 0x0000001900107308 */ /* 0x0000640000001000 */
[----:B0-----:R-:W2:Y:S01]  /*364f0*/  LDL.LU R25, [R1+0x108] ;  /* 0x0001080001197983 */ /* 0x001ea20000300800 */
[----:B-1----:R-:W-:-:S02]  /*36500*/  FMUL R2, R16, R2 ;  /* 0x0000000210027220 */ /* 0x002fc40000400000 */
[C---:B------:R-:W-:Y:S02]  /*36510*/  FMUL R3, R16.reuse, R3 ;  /* 0x0000000310037220 */ /* 0x040fe40000400000 */
[C---:B------:R-:W-:Y:S01]  /*36520*/  FMUL R5, R16.reuse, R5 ;  /* 0x0000000510057220 */ /* 0x040fe20000400000 */
[----:B------:R0:W-:Y:S04]  /*36530*/  STL [R1+0xea8], R2 ;  /* 0x000ea80201007387 */ /* 0x0001e80000100800 */
[----:B0-----:R-:W3:Y:S04]  /*36540*/  LDL.LU R2, [R1+0xfc] ;  /* 0x0000fc0001027983 */ /* 0x001ee80000300800 */
[----:B------:R0:W-:Y:S04]  /*36550*/  STL [R1+0xeac], R3 ;  /* 0x000eac0301007387 */ /* 0x0001e80000100800 */
[----:B0-----:R-:W4:Y:S04]  /*36560*/  LDL.LU R3, [R1+0xf4] ;  /* 0x0000f40001037983 */ /* 0x001f280000300800 */
[----:B------:R0:W-:Y:S04]  /*36570*/  STL [R1+0xe4], R5 ;  /* 0x0000e40501007387 */ /* 0x0001e80000100800 */
[----:B0-----:R-:W2:Y:S02]  /*36580*/  LDL.LU R5, [R1+0xf10] ;  /* 0x000f100001057983 */ /* 0x001ea40000300800 */
[----:B--2---:R-:W-:-:S05]  /*36590*/  FMUL R5, R16, R5 ;  /* 0x0000000510057220 */ /* 0x004fca0000400000 */
[----:B------:R0:W-:Y:S04]  /*365a0*/  STL [R1+0xe0], R5 ;  /* 0x0000e00501007387 */ /* 0x0001e80000100800 */
[----:B0-----:R-:W2:Y:S01]  /*365b0*/  LDL.LU R5, [R1+0xf0c] ;  /* 0x000f0c0001057983 */ /* 0x001ea20000300800 */
[C---:B----4-:R-:W-:Y:S02]  /*365c0*/  FMUL R3, R16.reuse, R3 ;  /* 0x0000000310037220 */ /* 0x050fe40000400000 */
[----:B---3--:R-:W-:Y:S02]  /*365d0*/  FMUL R2, R16, R2 ;  /* 0x0000000210027220 */ /* 0x008fe40000400000 */
[----:B------:R-:W-:Y:S01]  /*365e0*/  @P1 FMUL R8, R8, 0.25 ;  /* 0x3e80000008081820 */ /* 0x000fe20000400000 */
[----:B------:R0:W-:Y:S01]  /*365f0*/  STL [R1+0xdc], R3 ;  /* 0x0000dc0301007387 */ /* 0x0001e20000100800 */
[----:B------:R-:W-:-:S02]  /*36600*/  @P1 FMUL R6, R6, 0.25 ;  /* 0x3e80000006061820 */ /* 0x000fc40000400000 */
[----:B------:R-:W-:Y:S01]  /*36610*/  @!P0 FMUL R8, R8, 16777216 ;  /* 0x4b80000008088820 */ /* 0x000fe20000400000 */
[----:B------:R2:W-:Y:S01]  /*36620*/  STL [R1+0xd8], R2 ;  /* 0x0000d80201007387 */ /* 0x0005e20000100800 */
[----:B------:R-:W-:Y:S02]  /*36630*/  @P1 FMUL R9, R9, 0.25 ;  /* 0x3e80000009091820 */ /* 0x000fe40000400000 */
[----:B0-----:R-:W-:Y:S02]  /*36640*/  FMUL R3, R16, R25 ;  /* 0x0000001910037220 */ /* 0x001fe40000400000 */
[----:B------:R-:W-:Y:S02]  /*36650*/  @!P0 FMUL R6, R6, 16777216 ;  /* 0x4b80000006068820 */ /* 0x000fe40000400000 */
        /* <DEDUP_REMOVED lines=8> */
[----:B------:R-:W-:Y:S02]  /*366e0*/  @!P0 FMUL R11, R11, 16777216 ;  /* 0x4b8000000b0b8820 */ /* 0x000fe40000400000 */
[C---:B--2---:R-:W-:Y:S02]  /*366f0*/  FMUL R2, R16.reuse, R5 ;  /* 0x0000000510027220 */ /* 0x044fe40000400000 */
[----:B------:R-:W2:Y:S04]  /*36700*/  LDL.LU R5, [R1+0xf08] ;  /* 0x000f080001057983 */ /* 0x000ea80000300800 */
[----:B------:R0:W-:Y:S02]  /*36710*/  STL [R1+0xd4], R3 ;  /* 0x0000d40301007387 */ /* 0x0001e40000100800 */
[----:B0-----:R-:W-:-:S02]  /*36720*/  FMUL R3, R16, R8 ;  /* 0x0000000810037220 */ /* 0x001fc40000400000 */
[----:B------:R-:W2:Y:S04]  /*36730*/  LDL.LU R8, [R1+0xf04] ;  /* 0x000f040001087983 */ /* 0x000ea80000300800 */
[----:B------:R0:W-:Y:S04]  /*36740*/  STL [R1+0xd0], R2 ;  /* 0x0000d00201007387 */ /* 0x0001e80000100800 */
[----:B------:R1:W-:Y:S01]  /*36750*/  STL [R1+0xeb0], R3 ;  /* 0x000eb00301007387 */ /* 0x0003e20000100800 */
[----:B0-----:R-:W-:-:S03]  /*36760*/  FMUL R2, R16, R6 ;  /* 0x0000000610027220 */ /* 0x001fc60000400000 */
[----:B------:R-:W3:Y:S01]  /*36770*/  LDL.LU R6, [R1+0xf00] ;  /* 0x000f000001067983 */ /* 0x000ee20000300800 */
[----:B-1----:R-:W-:-:S03]  /*36780*/  FMUL R3, R16, R9 ;  /* 0x0000000910037220 */ /* 0x002fc60000400000 */
[----:B------:R0:W-:Y:S04]  /*36790*/  STL [R1+0xeb4], R2 ;  /* 0x000eb40201007387 */ /* 0x0001e80000100800 */
[----:B------:R-:W3:Y:S04]  /*367a0*/  LDL.LU R9, [R1+0xefc] ;  /* 0x000efc0001097983 */ /* 0x000ee80000300800 */
[----:B------:R1:W-:Y:S01]  /*367b0*/  STL [R1+0xeb8], R3 ;  /* 0x000eb80301007387 */ /* 0x0003e20000100800 */
[----:B0-----:R-:W-:-:S03]  /*367c0*/  FMUL R2, R16, R7 ;  /* 0x0000000710027220 */ /* 0x001fc60000400000 */
[----:B------:R-:W4:Y:S01]  /*367d0*/  LDL.LU R7, [R1+0xef8] ;  /* 0x000ef80001077983 */ /* 0x000f220000300800 */
[----:B-1----:R-:W-:-:S03]  /*367e0*/  FMUL R3, R16, R10 ;  /* 0x0000000a10037220 */ /* 0x002fc60000400000 */
[----:B------:R-:W4:Y:S04]  /*367f0*/  LDL.LU R10, [R1+0xef4] ;  /* 0x000ef400010a7983 */ /* 0x000f280000300800 */
[----:B------:R0:W-:Y:S04]  /*36800*/  STL [R1+0x70], R2 ;  /* 0x0000700201007387 */ /* 0x0001e80000100800 */
[----:B------:R1:W-:Y:S01]  /*36810*/  STL [R1+0xebc], R3 ;  /* 0x000ebc0301007387 */ /* 0x0003e20000100800 */
[----:B0-----:R-:W-:-:S03]  /*36820*/  FMUL R2, R16, R12 ;  /* 0x0000000c10027220 */ /* 0x001fc60000400000 */
[----:B------:R-:W4:Y:S01]  /*36830*/  LDL.LU R12, [R1+0xef0] ;  /* 0x000ef000010c7983 */ /* 0x000f220000300800 */
[----:B-1----:R-:W-:-:S03]  /*36840*/  FMUL R3, R16, R11 ;  /* 0x0000000b10037220 */ /* 0x002fc60000400000 */
[----:B------:R-:W4:Y:S01]  /*36850*/  LDL.LU R11, [R1+0xeec] ;  /* 0x000eec00010b7983 */ /* 0x000f220000300800 */
[----:B------:R-:W-:Y:S02]  /*36860*/  @P1 FMUL R28, R28, 0.25 ;  /* 0x3e8000001c1c1820 */ /* 0x000fe40000400000 */
[----:B------:R-:W-:Y:S02]  /*36870*/  @P1 FMUL R24, R24, 0.25 ;  /* 0x3e80000018181820 */ /* 0x000fe40000400000 */
[----:B------:R-:W-:Y:S02]  /*36880*/  @P1 FMUL R27, R27, 0.25 ;  /* 0x3e8000001b1b1820 */ /* 0x000fe40000400000 */
[----:B------:R-:W-:Y:S02]  /*36890*/  @P1 FMUL R26, R26, 0.25 ;  /* 0x3e8000001a1a1820 */ /* 0x000fe40000400000 */
[----:B------:R-:W-:Y:S02]  /*368a0*/  @P1 FMUL R20, R20, 0.25 ;  /* 0x3e80000014141820 */ /* 0x000fe40000400000 */
[----:B------:R-:W-:-:S02]  /*368b0*/  @!P0 FMUL R28, R28, 16777216 ;  /* 0x4b8000001c1c8820 */ /* 0x000fc40000400000 */
[----:B------:R-:W-:Y:S02]  /*368c0*/  @!P0 FMUL R24, R24, 16777216 ;  /* 0x4b80000018188820 */ /* 0x000fe40000400000 */
[----:B------:R-:W-:Y:S02]  /*368d0*/  @P1 FMUL R0, R0, 0.25 ;  /* 0x3e80000000001820 */ /* 0x000fe40000400000 */
[----:B------:R-:W-:Y:S01]  /*368e0*/  @!P0 FMUL R27, R27, 16777216 ;  /* 0x4b8000001b1b8820 */ /* 0x000fe20000400000 */
[----:B------:R0:W-:Y:S01]  /*368f0*/  STL [R1+0x50], R2 ;  /* 0x0000500201007387 */ /* 0x0001e20000100800 */
[----:B------:R-:W-:Y:S02]  /*36900*/  @!P0 FMUL R26, R26, 16777216 ;  /* 0x4b8000001a1a8820 */ /* 0x000fe40000400000 */
[----:B------:R-:W-:Y:S02]  /*36910*/  @!P0 FMUL R20, R20, 16777216 ;  /* 0x4b80000014148820 */ /* 0x000fe40000400000 */
[----:B------:R-:W-:-:S02]  /*36920*/  FMUL R28, R16, R28 ;  /* 0x0000001c101c7220 */ /* 0x000fc40000400000 */
[----:B------:R-:W-:Y:S02]  /*36930*/  @!P0 FMUL R0, R0, 16777216 ;  /* 0x4b80000000008820 */ /* 0x000fe40000400000 */
[C---:B------:R-:W-:Y:S02]  /*36940*/  FMUL R27, R16.reuse, R27 ;  /* 0x0000001b101b7220 */ /* 0x040fe40000400000 */
[C---:B0-----:R-:W-:Y:S02]  /*36950*/  FMUL R2, R16.reuse, R24 ;  /* 0x0000001810027220 */ /* 0x041fe40000400000 */
[----:B------:R-:W4:Y:S01]  /*36960*/  LDL.LU R24, [R1+0xee8] ;  /* 0x000ee80001187983 */ /* 0x000f220000300800 */
[C---:B------:R-:W-:Y:S02]  /*36970*/  FMUL R26, R16.reuse, R26 ;  /* 0x0000001a101a7220 */ /* 0x040fe40000400000 */
[----:B------:R-:W-:Y:S01]  /*36980*/  FMUL R25, R16, R20 ;  /* 0x0000001410197220 */ /* 0x000fe20000400000 */
[----:B------:R-:W-:Y:S01]  /*36990*/  STL [R1+0x34], R3 ;  /* 0x0000340301007387 */ /* 0x000fe20000100800 */
[----:B------:R-:W-:-:S02]  /*369a0*/  @P1 FMUL R4, R4, 0.25 ;  /* 0x3e80000004041820 */ /* 0x000fc40000400000 */
[----:B------:R-:W-:Y:S01]  /*369b0*/  @P1 FMUL R19, R19, 0.25 ;  /* 0x3e80000013131820 */ /* 0x000fe20000400000 */
[----:B------:R-:W-:Y:S01]  /*369c0*/  STL [R1+0xec8], R28 ;  /* 0x000ec81c01007387 */ /* 0x000fe20000100800 */
[----:B------:R-:W-:Y:S02]  /*369d0*/  FMUL R0, R16, R0 ;  /* 0x0000000010007220 */ /* 0x000fe40000400000 */
[----:B------:R-:W-:Y:S01]  /*369e0*/  @P1 FMUL R17, R17, 0.25 ;  /* 0x3e80000011111820 */ /* 0x000fe20000400000 */
[----:B------:R-:W-:Y:S01]  /*369f0*/  STL [R1+0x30], R2 ;  /* 0x0000300201007387 */ /* 0x000fe20000100800 */
[----:B------:R-:W-:Y:S02]  /*36a00*/  @P1 FMUL R18, R18, 0.25 ;  /* 0x3e80000012121820 */ /* 0x000fe40000400000 */
[----:B------:R-:W-:Y:S01]  /*36a10*/  @P1 FMUL R21, R21, 0.25 ;  /* 0x3e80000015151820 */ /* 0x000fe20000400000 */
[----:B------:R-:W-:Y:S01]  /*36a20*/  STL [R1+0xecc], R27 ;  /* 0x000ecc1b01007387 */ /* 0x000fe20000100800 */
[----:B------:R-:W-:-:S02]  /*36a30*/  @P1 FMUL R22, R22, 0.25 ;  /* 0x3e80000016161820 */ /* 0x000fc40000400000 */
[----:B------:R-:W-:Y:S01]  /*36a40*/  @P1 FMUL R23, R23, 0.25 ;  /* 0x3e80000017171820 */ /* 0x000fe20000400000 */
[----:B------:R-:W-:Y:S01]  /*36a50*/  STL [R1+0xed0], R26 ;  /* 0x000ed01a01007387 */ /* 0x000fe20000100800 */
[----:B------:R-:W-:Y:S02]  /*36a60*/  @P1 FMUL R13, R13, 0.25 ;  /* 0x3e8000000d0d1820 */ /* 0x000fe40000400000 */
[----:B------:R-:W-:Y:S01]  /*36a70*/  @P1 FMUL R14, R14, 0.25 ;  /* 0x3e8000000e0e1820 */ /* 0x000fe20000400000 */
[----:B------:R-:W-:Y:S01]  /*36a80*/  STL [R1+0xed4], R25 ;  /* 0x000ed41901007387 */ /* 0x000fe20000100800 */
[----:B-----5:R-:W-:Y:S02]  /*36a90*/  @P1 FMUL R15, R15, 0.25 ;  /* 0x3e8000000f0f1820 */ /* 0x020fe40000400000 */
[----:B------:R-:W-:Y:S01]  /*36aa0*/  @P1 FMUL R29, R29, 0.25 ;  /* 0x3e8000001d1d1820 */ /* 0x000fe20000400000 */
[----:B------:R-:W5:Y:S01]  /*36ab0*/  LDL R20, [R1+0x40] ;  /* 0x0000400001147983 */ /* 0x000f620000100800 */
[----:B------:R-:W-:-:S02]  /*36ac0*/  @!P0 FMUL R4, R4, 16777216 ;  /* 0x4b80000004048820 */ /* 0x000fc40000400000 */
[----:B------:R-:W-:Y:S01]  /*36ad0*/  @!P0 FMUL R19, R19, 16777216 ;  /* 0x4b80000013138820 */ /* 0x000fe20000400000 */
[----:B------:R0:W-:Y:S01]  /*36ae0*/  STL [R1+0xed8], R0 ;  /* 0x000ed80001007387 */ /* 0x0001e20000100800 */
[----:B------:R-:W-:Y:S02]  /*36af0*/  @!P0 FMUL R17, R17, 16777216 ;  /* 0x4b80000011118820 */ /* 0x000fe40000400000 */
[----:B------:R-:W-:Y:S02]  /*36b00*/  @!P0 FMUL R18, R18, 16777216 ;  /* 0x4b80000012128820 */ /* 0x000fe40000400000 */
[----:B------:R-:W-:Y:S02]  /*36b10*/  @!P0 FMUL R21, R21, 16777216 ;  /* 0x4b80000015158820 */ /* 0x000fe40000400000 */
[----:B------:R-:W-:Y:S02]  /*36b20*/  @!P0 FMUL R22, R22, 16777216 ;  /* 0x4b80000016168820 */ /* 0x000fe40000400000 */
[----:B------:R-:W-:Y:S01]  /*36b30*/  @!P0 FMUL R23, R23, 16777216 ;  /* 0x4b80000017178820 */ /* 0x000fe20000400000 */
[----:B0-----:R-:W5:Y:S01]  /*36b40*/  LDL.LU R0, [R1+0x44] ;  /* 0x0000440001007983 */ /* 0x001f620000300800 */
[----:B------:R-:W-:-:S02]  /*36b50*/  @!P0 FMUL R13, R13, 16777216 ;  /* 0x4b8000000d0d8820 */ /* 0x000fc40000400000 */
[----:B------:R-:W-:Y:S01]  /*36b60*/  @!P0 FMUL R14, R14, 16777216 ;  /* 0x4b8000000e0e8820 */ /* 0x000fe20000400000 */
[----:B------:R-:W5:Y:S01]  /*36b70*/  LDL.LU R2, [R1+0x24] ;  /* 0x0000240001027983 */ /* 0x000f620000300800 */
[----:B------:R-:W-:Y:S02]  /*36b80*/  @!P0 FMUL R15, R15, 16777216 ;  /* 0x4b8000000f0f8820 */ /* 0x000fe40000400000 */
[----:B------:R-:W-:Y:S01]  /*36b90*/  @!P0 FMUL R29, R29, 16777216 ;  /* 0x4b8000001d1d8820 */ /* 0x000fe20000400000 */
[----:B------:R-:W5:Y:S01]  /*36ba0*/  LDL.LU R3, [R1+0x74] ;  /* 0x0000740001037983 */ /* 0x000f620000300800 */
[C---:B------:R-:W-:Y:S02]  /*36bb0*/  FMUL R4, R16.reuse, R4 ;  /* 0x0000000410047220 */ /* 0x040fe40000400000 */
[C---:B------:R-:W-:Y:S01]  /*36bc0*/  FMUL R19, R16.reuse, R19 ;  /* 0x0000001310137220 */ /* 0x040fe20000400000 */
[----:B------:R-:W5:Y:S01]  /*36bd0*/  LDL.LU R26, [R1+0x3c] ;  /* 0x00003c00011a7983 */ /* 0x000f620000300800 */
[----:B------:R-:W-:-:S02]  /*36be0*/  FMUL R17, R16, R17 ;  /* 0x0000001110117220 */ /* 0x000fc40000400000 */
[C---:B------:R-:W-:Y:S01]  /*36bf0*/  FMUL R18, R16.reuse, R18 ;  /* 0x0000001210127220 */ /* 0x040fe20000400000 */
[----:B------:R-:W5:Y:S01]  /*36c00*/  LDL.LU R28, [R1+0x38] ;  /* 0x00003800011c7983 */ /* 0x000f620000300800 */
[C---:B------:R-:W-:Y:S02]  /*36c10*/  FMUL R21, R16.reuse, R21 ;  /* 0x0000001510157220 */ /* 0x040fe40000400000 */
[C---:B------:R-:W-:Y:S01]  /*36c20*/  FMUL R22, R16.reuse, R22 ;  /* 0x0000001610167220 */ /* 0x040fe20000400000 */
[----:B------:R-:W5:Y:S01]  /*36c30*/  LDL.LU R25, [R1+0x1bc] ;  /* 0x0001bc0001197983 */ /* 0x000f620000300800 */
[C---:B------:R-:W-:Y:S02]  /*36c40*/  FMUL R23, R16.reuse, R23 ;  /* 0x0000001710177220 */ /* 0x040fe40000400000 */
[C---:B------:R-:W-:Y:S01]  /*36c50*/  FMUL R13, R16.reuse, R13 ;  /* 0x0000000d100d7220 */ /* 0x040fe20000400000 */
[----:B------:R-:W5:Y:S01]  /*36c60*/  LDL.LU R27, [R1+0x1c0] ;  /* 0x0001c000011b7983 */ /* 0x000f620000300800 */
[----:B------:R-:W-:-:S02]  /*36c70*/  FMUL R14, R16, R14 ;  /* 0x0000000e100e7220 */ /* 0x000fc40000400000 */
[C---:B------:R-:W-:Y:S02]  /*36c80*/  FMUL R15, R16.reuse, R15 ;  /* 0x0000000f100f7220 */ /* 0x040fe40000400000 */
[----:B------:R-:W-:Y:S01]  /*36c90*/  FMUL R16, R16, R29 ;  /* 0x0000001d10107220 */ /* 0x000fe20000400000 */
[----:B------:R-:W-:Y:S01]  /*36ca0*/  F2FP.BF16.PACK_AB R4, R4, R19 ;  /* 0x000000130404723e */ /* 0x000fe200000010ff */
[----:B------:R-:W5:Y:S04]  /*36cb0*/  LDL.LU R29, [R1+0xee4] ;  /* 0x000ee400011d7983 */ /* 0x000f680000300800 */
[----:B------:R-:W5:Y:S01]  /*36cc0*/  LDL.LU R19, [R1+0x1c8] ;  /* 0x0001c80001137983 */ /* 0x000f620000300800 */
[----:B--2---:R-:W-:Y:S02]  /*36cd0*/  F2FP.BF16.PACK_AB R8, R8, R5 ;  /* 0x000000050808723e */ /* 0x004fe400000010ff */
[----:B------:R-:W-:-:S02]  /*36ce0*/  F2FP.BF16.PACK_AB R5, R17, R18 ;  /* 0x000000121105723e */ /* 0x000fc400000010ff */
[----:B------:R-:W2:Y:S04]  /*36cf0*/  LDL.LU R17, [R1+0x54] ;  /* 0x0000540001117983 */ /* 0x000ea80000300800 */
[----:B------:R-:W2:Y:S01]  /*36d00*/  LDL.LU R18, [R1+0x64] ;  /* 0x0000640001127983 */ /* 0x000ea20000300800 */
[----:B---3--:R-:W-:Y:S02]  /*36d10*/  F2FP.BF16.PACK_AB R9, R9, R6 ;  /* 0x000000060909723e */ /* 0x008fe400000010ff */
[----:B------:R-:W-:Y:S02]  /*36d20*/  F2FP.BF16.PACK_AB R6, R15, R16 ;  /* 0x000000100f06723e */ /* 0x000fe400000010ff */
[----:B------:R-:W3:Y:S04]  /*36d30*/  LDL.LU R15, [R1+0x18] ;  /* 0x00001800010f7983 */ /* 0x000ee80000300800 */
[----:B------:R-:W2:Y:S01]  /*36d40*/  LDL.LU R16, [R1+0x48] ;  /* 0x0000480001107983 */ /* 0x000ea20000300800 */
[----:B----4-:R-:W-:-:S02]  /*36d50*/  F2FP.BF16.PACK_AB R10, R10, R7 ;  /* 0x000000070a0a723e */ /* 0x010fc400000010ff */
[----:B------:R-:W-:Y:S02]  /*36d60*/  F2FP.BF16.PACK_AB R7, R13, R14 ;  /* 0x0000000e0d07723e */ /* 0x000fe400000010ff */
[----:B------:R-:W5:Y:S04]  /*36d70*/  LDL.LU R13, [R1+0x10] ;  /* 0x00001000010d7983 */ /* 0x000f680000300800 */
[----:B------:R-:W3:Y:S01]  /*36d80*/  LDL.LU R14, [R1+0x1c] ;  /* 0x00001c00010e7983 */ /* 0x000ee20000300800 */
[----:B------:R-:W-:-:S03]  /*36d90*/  F2FP.BF16.PACK_AB R11, R11, R12 ;  /* 0x0000000c0b0b723e */ /* 0x000fc600000010ff */
[----:B------:R-:W4:Y:S01]  /*36da0*/  LDL.LU R12, [R1+0xc] ;  /* 0x00000c00010c7983 */ /* 0x000f220000300800 */
[----:B-----5:R-:W-:Y:S02]  /*36db0*/  F2FP.BF16.PACK_AB R13, R29, R13 ;  /* 0x0000000d1d0d723e */ /* 0x020fe400000010ff */
[----:B----4-:R-:W-:Y:S02]  /*36dc0*/  F2FP.BF16.PACK_AB R12, R12, R24 ;  /* 0x000000180c0c723e */ /* 0x010fe400000010ff */
[----:B------:R-:W4:Y:S04]  /*36dd0*/  LDL.LU R24, [R1+0x1b8] ;  /* 0x0001b80001187983 */ /* 0x000f280000300800 */
[----:B------:R-:W5:Y:S01]  /*36de0*/  LDL.LU R29, [R1+0xee0] ;  /* 0x000ee000011d7983 */ /* 0x000f620000300800 */
[----:B---3--:R-:W-:-:S03]  /*36df0*/  F2FP.BF16.PACK_AB R14, R14, R15 ;  /* 0x0000000f0e0e723e */ /* 0x008fc600000010ff */
[----:B------:R0:W-:Y:S01]  /*36e00*/  STS.128 [R20], R4 ;  /* 0x0000000414007388 */ /* 0x0001e20000000c00 */
[----:B-----5:R-:W-:-:S03]  /*36e10*/  F2FP.BF16.PACK_AB R15, R2, R29 ;  /* 0x0000001d020f723e */ /* 0x020fc600000010ff */
[----:B------:R-:W3:Y:S04]  /*36e20*/  LDL.LU R29, [R1+0xedc] ;  /* 0x000edc00011d7983 */ /* 0x000ee80000300800 */
[----:B0-----:R-:W5:Y:S04]  /*36e30*/  LDL.LU R4, [R1+0x4c] ;  /* 0x00004c0001047983 */ /* 0x001f680000300800 */
[----:B------:R-:W2:Y:S04]  /*36e40*/  LDL.LU R5, [R1+0x5c] ;  /* 0x00005c0001057983 */ /* 0x000ea80000300800 */
[----:B------:R-:W3:Y:S01]  /*36e50*/  LDL.LU R7, [R1+0x6c] ;  /* 0x00006c0001077983 */ /* 0x000ee20000300800 */
[----:B------:R-:W-:-:S03]  /*36e60*/  MOV R2, 0x3dc6b27f ;  /* 0x3dc6b27f00027802 */ /* 0x000fc60000000f00 */
[----:B------:R0:W-:Y:S01]  /*36e70*/  STS.128 [R20+0x80], R8 ;  /* 0x0000800814007388 */ /* 0x0001e20000000c00 */
[----:B----4-:R-:W-:Y:S02]  /*36e80*/  IADD3 R24, R0, -R24, RZ ;  /* 0x8000001800187210 */ /* 0x010fe40007ffe0ff */
[----:B------:R-:W-:-:S03]  /*36e90*/  F2FP.BF16.PACK_AB R19, R19, R3 ;  /* 0x000000031313723e */ /* 0x000fc600000010ff */
[----:B------:R-:W-:-:S04]  /*36ea0*/  FADD R24, R24, -1 ;  /* 0xbf80000018187421 */ /* 0x000fc80000000000 */
[----:B------:R-:W-:-:S04]  /*36eb0*/  FFMA.FTZ R6, R24, R2, -0.16845393180847167969 ;  /* 0xbe2c7f3018067423 */ /* 0x000fc80000010002 */
[----:B------:R-:W-:-:S04]  /*36ec0*/  FFMA.FTZ R6, R24, R6, 0.1716887056827545166 ;  /* 0x3e2fcf2a18067423 */ /* 0x000fc80000010006 */
[C---:B------:R-:W-:Y:S01]  /*36ed0*/  FFMA.FTZ R6, R24.reuse, R6, -0.17900948226451873779 ;  /* 0xbe374e4318067423 */ /* 0x040fe20000010006 */
[----:B------:R-:W-:Y:S03]  /*36ee0*/  STS.128 [R20+0x800], R12 ;  /* 0x0008000c14007388 */ /* 0x000fe60000000c00 */
[----:B0-----:R-:W-:Y:S01]  /*36ef0*/  FFMA.FTZ R8, R24, R6, 0.20512372255325317383 ;  /* 0x3e520bf418087423 */ /* 0x001fe20000010006 */
[----:B--2---:R-:W-:Y:S02]  /*36f00*/  F2FP.BF16.PACK_AB R17, R5, R17 ;  /* 0x000000110511723e */ /* 0x004fe400000010ff */
[----:B------:R-:W-:-:S05]  /*36f10*/  IADD3 R5, R28, -R27, RZ ;  /* 0x8000001b1c057210 */ /* 0x000fca0007ffe0ff */
[----:B------:R-:W-:-:S04]  /*36f20*/  FADD R5, R5, -1 ;  /* 0xbf80000005057421 */ /* 0x000fc80000000000 */
[----:B------:R-:W-:-:S04]  /*36f30*/  FFMA.FTZ R9, R5, R2, -0.16845393180847167969 ;  /* 0xbe2c7f3005097423 */ /* 0x000fc80000010002 */
[----:B------:R-:W-:-:S04]  /*36f40*/  FFMA.FTZ R9, R5, R9, 0.1716887056827545166 ;  /* 0x3e2fcf2a05097423 */ /* 0x000fc80000010009 */
[----:B------:R-:W-:-:S04]  /*36f50*/  FFMA.FTZ R9, R5, R9, -0.17900948226451873779 ;  /* 0xbe374e4305097423 */ /* 0x000fc80000010009 */
[----:B------:R-:W-:-:S04]  /*36f60*/  FFMA.FTZ R9, R5, R9, 0.20512372255325317383 ;  /* 0x3e520bf405097423 */ /* 0x000fc80000010009 */
[----:B------:R-:W-:-:S04]  /*36f70*/  FFMA.FTZ R9, R5, R9, -0.24046532809734344482 ;  /* 0xbe763c8b05097423 */ /* 0x000fc80000010009 */
[----:B------:R-:W-:Y:S01]  /*36f80*/  FFMA.FTZ R9, R5, R9, 0.28857114911079406738 ;  /* 0x3e93bf9905097423 */ /* 0x000fe20000010009 */
[----:B---3--:R-:W-:-:S03]  /*36f90*/  IADD3 R3, R29, -0x3f3504f3, RZ ;  /* 0xc0cafb0d1d037810 */ /* 0x008fc60007ffe0ff */
[----:B------:R-:W-:Y:S01]  /*36fa0*/  FFMA.FTZ R9, R5, R9, -0.36067417263984680176 ;  /* 0xbeb8aa4905097423 */ /* 0x000fe20000010009 */
[----:B------:R-:W-:-:S03]  /*36fb0*/  LOP3.LUT R3, R3, 0xff800000, RZ, 0xc0, !PT ;  /* 0xff80000003037812 */ /* 0x000fc600078ec0ff */
[----:B------:R-:W-:Y:S01]  /*36fc0*/  FFMA.FTZ R9, R5, R9, 0.48089820146560668945 ;  /* 0x3ef6384a05097423 */ /* 0x000fe20000010009 */
[----:B------:R-:W-:Y:S02]  /*36fd0*/  F2FP.BF16.PACK_AB R18, R7, R18 ;  /* 0x000000120712723e */ /* 0x000fe400000010ff */
[----:B-----5:R-:W-:Y:S01]  /*36fe0*/  F2FP.BF16.PACK_AB R16, R4, R16 ;  /* 0x000000100410723e */ /* 0x020fe200000010ff */
[----:B------:R-:W-:Y:S01]  /*36ff0*/  FFMA.FTZ R9, R5, R9, -0.72134751081466674805 ;  /* 0xbf38aa3b05097423 */ /* 0x000fe20000010009 */
[----:B------:R-:W-:Y:S01]  /*37000*/  IADD3 R7, R29, -R3, RZ ;  /* 0x800000031d077210 */ /* 0x000fe20007ffe0ff */
[----:B------:R-:W-:Y:S01]  /*37010*/  IMAD.IADD R4, R26, 0x1, -R25 ;  /* 0x000000011a047824 */ /* 0x000fe200078e0a19 */
[----:B------:R-:W2:Y:S01]  /*37020*/  LDL.LU R3, [R1+0x224] ;  /* 0x0002240001037983 */ /* 0x000ea20000300800 */
[----:B------:R-:W-:Y:S02]  /*37030*/  FMUL R9, R5, R9 ;  /* 0x0000000905097220 */ /* 0x000fe40000400000 */
[----:B------:R-:W-:-:S02]  /*37040*/  FADD R4, R4, -1 ;  /* 0xbf80000004047421 */ /* 0x000fc40000000000 */
[----:B------:R-:W-:Y:S02]  /*37050*/  FADD R7, R7, -1 ;  /* 0xbf80000007077421 */ /* 0x000fe40000000000 */
[----:B------:R-:W-:Y:S01]  /*37060*/  FMUL R9, R5, R9 ;  /* 0x0000000905097220 */ /* 0x000fe20000400000 */
[----:B------:R0:W-:Y:S01]  /*37070*/  STS.128 [R20+0x880], R16 ;  /* 0x0008801014007388 */ /* 0x0001e20000000c00 */
[-C--:B------:R-:W-:Y:S02]  /*37080*/  FFMA.FTZ R6, R4, R2.reuse, -0.16845393180847167969 ;  /* 0xbe2c7f3004067423 */ /* 0x080fe40000010002 */
[----:B------:R-:W-:Y:S02]  /*37090*/  FFMA.FTZ R10, R7, R2, -0.16845393180847167969 ;  /* 0xbe2c7f30070a7423 */ /* 0x000fe40000010002 */
[----:B------:R-:W3:Y:S01]  /*370a0*/  LDL.LU R2, [R1+0x218] ;  /* 0x0002180001027983 */ /* 0x000ee20000300800 */
[----:B------:R-:W-:-:S03]  /*370b0*/  FFMA.FTZ R9, R5, 1.4426950216293334961, R9 ;  /* 0x3fb8aa3b05097823 */ /* 0x000fc60000010009 */
[----:B0-----:R-:W4:Y:S04]  /*370c0*/  LDL.LU R20, [R1+0x214] ;  /* 0x0002140001147983 */ /* 0x001f280000300800 */
[----:B------:R-:W5:Y:S01]  /*370d0*/  LDL.LU R5, [R1+0x20c] ;  /* 0x00020c0001057983 */ /* 0x000f620000300800 */
[C---:B------:R-:W-:Y:S02]  /*370e0*/  FFMA.FTZ R10, R7.reuse, R10, 0.1716887056827545166 ;  /* 0x3e2fcf2a070a7423 */ /* 0x040fe4000001000a */
[C---:B------:R-:W-:Y:S02]  /*370f0*/  FFMA.FTZ R6, R4.reuse, R6, 0.1716887056827545166 ;  /* 0x3e2fcf2a04067423 */ /* 0x040fe40000010006 */
[----:B------:R-:W-:Y:S02]  /*37100*/  FFMA.FTZ R10, R7, R10, -0.17900948226451873779 ;  /* 0xbe374e43070a7423 */ /* 0x000fe4000001000a */
[----:B------:R-:W-:-:S02]  /*37110*/  FFMA.FTZ R6, R4, R6, -0.17900948226451873779 ;  /* 0xbe374e4304067423 */ /* 0x000fc40000010006 */
[----:B------:R-:W-:Y:S02]  /*37120*/  FFMA.FTZ R8, R24, R8, -0.24046532809734344482 ;  /* 0xbe763c8b18087423 */ /* 0x000fe40000010008 */
[C---:B------:R-:W-:Y:S02]  /*37130*/  FFMA.FTZ R10, R7.reuse, R10, 0.20512372255325317383 ;  /* 0x3e520bf4070a7423 */ /* 0x040fe4000001000a */
[----:B------:R-:W-:Y:S02]  /*37140*/  FFMA.FTZ R6, R4, R6, 0.20512372255325317383 ;  /* 0x3e520bf404067423 */ /* 0x000fe40000010006 */
[----:B------:R-:W-:Y:S02]  /*37150*/  FFMA.FTZ R8, R24, R8, 0.28857114911079406738 ;  /* 0x3e93bf9918087423 */ /* 0x000fe40000010008 */
[----:B------:R-:W-:Y:S02]  /*37160*/  FFMA.FTZ R10, R7, R10, -0.24046532809734344482 ;  /* 0xbe763c8b070a7423 */ /* 0x000fe4000001000a */
[----:B------:R-:W-:-:S02]  /*37170*/  FFMA.FTZ R6, R4, R6, -0.24046532809734344482 ;  /* 0xbe763c8b04067423 */ /* 0x000fc40000010006 */
[----:B------:R-:W-:Y:S02]  /*37180*/  FFMA.FTZ R8, R24, R8, -0.36067417263984680176 ;  /* 0xbeb8aa4918087423 */ /* 0x000fe40000010008 */
[C---:B------:R-:W-:Y:S02]  /*37190*/  FFMA.FTZ R10, R7.reuse, R10, 0.28857114911079406738 ;  /* 0x3e93bf99070a7423 */ /* 0x040fe4000001000a */
[----:B------:R-:W-:Y:S02]  /*371a0*/  FFMA.FTZ R6, R4, R6, 0.28857114911079406738 ;  /* 0x3e93bf9904067423 */ /* 0x000fe40000010006 */
[----:B------:R-:W-:Y:S02]  /*371b0*/  FFMA.FTZ R8, R24, R8, 0.48089820146560668945 ;  /* 0x3ef6384a18087423 */ /* 0x000fe40000010008 */
[----:B------:R-:W-:Y:S02]  /*371c0*/  FFMA.FTZ R10, R7, R10, -0.36067417263984680176 ;  /* 0xbeb8aa49070a7423 */ /* 0x000fe4000001000a */
[----:B------:R-:W-:-:S02]  /*371d0*/  FFMA.FTZ R6, R4, R6, -0.36067417263984680176 ;  /* 0xbeb8aa4904067423 */ /* 0x000fc40000010006 */
[----:B------:R-:W-:Y:S02]  /*371e0*/  FFMA.FTZ R8, R24, R8, -0.72134751081466674805 ;  /* 0xbf38aa3b18087423 */ /* 0x000fe40000010008 */
[C---:B------:R-:W-:Y:S02]  /*371f0*/  FFMA.FTZ R10, R7.reuse, R10, 0.48089820146560668945 ;  /* 0x3ef6384a070a7423 */ /* 0x040fe4000001000a */
[----:B------:R-:W-:Y:S02]  /*37200*/  FFMA.FTZ R6, R4, R6, 0.48089820146560668945 ;  /* 0x3ef6384a04067423 */ /* 0x000fe40000010006 */
[----:B------:R-:W-:Y:S02]  /*37210*/  FMUL R8, R24, R8 ;  /* 0x0000000818087220 */ /* 0x000fe40000400000 */
[----:B------:R-:W-:Y:S01]  /*37220*/  FFMA.FTZ R10, R7, R10, -0.72134751081466674805 ;  /* 0xbf38aa3b070a7423 */ /* 0x000fe2000001000a */
[----:B------:R-:W-:Y:S01]  /*37230*/  ISETP.GE.U32.AND P0, PT, R0, 0x7f800000, PT ;  /* 0x7f8000000000780c */ /* 0x000fe20003f06070 */
[----:B------:R-:W-:Y:S01]  /*37240*/  FFMA.FTZ R6, R4, R6, -0.72134751081466674805 ;  /* 0xbf38aa3b04067423 */ /* 0x000fe20000010006 */
[----:B------:R-:W-:Y:S01]  /*37250*/  ISETP.GE.U32.AND P1, PT, R26, 0x7f800000, PT ;  /* 0x7f8000001a00780c */ /* 0x000fe20003f26070 */
[----:B------:R-:W-:-:S02]  /*37260*/  FMUL R8, R24, R8 ;  /* 0x0000000818087220 */ /* 0x000fc40000400000 */
[C---:B------:R-:W-:Y:S02]  /*37270*/  FMUL R10, R7.reuse, R10 ;  /* 0x0000000a070a7220 */ /* 0x040fe40000400000 */
[----:B------:R-:W-:Y:S01]  /*37280*/  FMUL R6, R4, R6 ;  /* 0x0000000604067220 */ /* 0x000fe20000400000 */
[----:B------:R-:W-:Y:S01]  /*37290*/  ISETP.GE.U32.AND P5, PT, R28, 0x7f800000, PT ;  /* 0x7f8000001c00780c */ /* 0x000fe20003fa6070 */
[----:B------:R-:W-:Y:S02]  /*372a0*/  FFMA.FTZ R8, R24, 1.4426950216293334961, R8 ;  /* 0x3fb8aa3b18087823 */ /* 0x000fe40000010008 */
[----:B------:R-:W-:Y:S01]  /*372b0*/  FMUL R10, R7, R10 ;  /* 0x0000000a070a7220 */ /* 0x000fe20000400000 */
[----:B------:R-:W5:Y:S01]  /*372c0*/  LDL.LU R24, [R1+0x4] ;  /* 0x0000040001187983 */ /* 0x000f620000300800 */
[----:B------:R-:W-:-:S03]  /*372d0*/  FMUL R6, R4, R6 ;  /* 0x0000000604067220 */ /* 0x000fc60000400000 */
[----:B------:R-:W5:Y:S01]  /*372e0*/  LDL.LU R11, [R1+0x28] ;  /* 0x00002800010b7983 */ /* 0x000f620000300800 */
[----:B------:R-:W-:-:S03]  /*372f0*/  FFMA.FTZ R10, R7, 1.4426950216293334961, R10 ;  /* 0x3fb8aa3b070a7823 */ /* 0x000fc6000001000a */
[----:B------:R-:W5:Y:S01]  /*37300*/  LDL.LU R16, [R1+0x8c] ;  /* 0x00008c0001107983 */ /* 0x000f620000300800 */
[----:B------:R-:W-:-:S03]  /*37310*/  FFMA.FTZ R6, R4, 1.4426950216293334961, R6 ;  /* 0x3fb8aa3b04067823 */ /* 0x000fc60000010006 */
[----:B------:R-:W5:Y:S01]  /*37320*/  LDL.LU R12, [R1+0x1d8] ;  /* 0x0001d800010c7983 */ /* 0x000f620000300800 */
[----:B------:R-:W-:-:S03]  /*37330*/  @P0 IMAD.MOV.U32 R4, RZ, RZ, 0x7f800000 ;  /* 0x7f800000ff040424 */ /* 0x000fc600078e00ff */
[----:B------:R-:W5:Y:S04]  /*37340*/  LDL.LU R17, [R1+0x9c] ;  /* 0x00009c0001117983 */ /* 0x000f680000300800 */
[----:B------:R-:W5:Y:S04]  /*37350*/  LDL.LU R13, [R1+0x1e0] ;  /* 0x0001e000010d7983 */ /* 0x000f680000300800 */
[----:B------:R-:W5:Y:S04]  /*37360*/  LDL.LU R18, [R1+0xac] ;  /* 0x0000ac0001127983 */ /* 0x000f680000300800 */
[----:B------:R-:W5:Y:S04]  /*37370*/  LDL.LU R7, [R1+0x1f4] ;  /* 0x0001f40001077983 */ /* 0x000f680000300800 */
[----:B------:R-:W5:Y:S04]  /*37380*/  LDL.LU R14, [R1+0x1f0] ;  /* 0x0001f000010e7983 */ /* 0x000f680000300800 */
[----:B------:R-:W5:Y:S04]  /*37390*/  LDL.LU R19, [R1+0x1d4] ;  /* 0x0001d40001137983 */ /* 0x000f680000300800 */
[----:B------:R-:W5:Y:S01]  /*373a0*/  LDL.LU R15, [R1+0x1d0] ;  /* 0x0001d000010f7983 */ /* 0x000f620000300800 */
[----:B------:R-:W-:-:S03]  /*373b0*/  FSETP.NEU.AND P3, PT, R0, RZ, PT ;  /* 0x000000ff0000720b */ /* 0x000fc60003f6d000 */
[----:B------:R-:W-:Y:S01]  /*373c0*/  BAR.SYNC.DEFER_BLOCKING 0x0 ;  /* 0x0000000000007b1d */ /* 0x000fe20000010000 */
[----:B------:R-:W-:Y:S01]  /*373d0*/  FSETP.NEU.AND P2, PT, R26, RZ, PT ;  /* 0x000000ff1a00720b */ /* 0x000fe20003f4d000 */
[----:B--2---:R-:W-:-:S04]  /*373e0*/  FADD R25, R3, R8 ;  /* 0x0000000803197221 */ /* 0x004fc80000000000 */
[----:B------:R-:W2:Y:S01]  /*373f0*/  LDL.LU R3, [R1+0x204] ;  /* 0x0002040001037983 */ /* 0x000ea20000300800 */
[----:B------:R-:W-:Y:S01]  /*37400*/  @P0 FFMA.FTZ R25, R0, R4, +INF ;  /* 0x7f80000000190423 */ /* 0x000fe20000010004 */
[----:B------:R-:W-:Y:S01]  /*37410*/  @P5 MOV R4, 0x7f800000 ;  /* 0x7f80000000045802 */ /* 0x000fe20000000f00 */
[----:B---3--:R-:W-:Y:S02]  /*37420*/  FADD R27, R2, R6 ;  /* 0x00000006021b7221 */ /* 0x008fe40000000000 */
[----:B------:R-:W2:Y:S01]  /*37430*/  LDL.LU R2, [R1+0x200] ;  /* 0x0002000001027983 */ /* 0x000ea20000300800 */
[----:B----4-:R-:W-:-:S03]  /*37440*/  FADD R20, R20, R9 ;  /* 0x0000000914147221 */ /* 0x010fc60000000000 */
[----:B------:R-:W3:Y:S01]  /*37450*/  LDL.LU R9, [R1] ;  /* 0x0000000001097983 */ /* 0x000ee20000300800 */
[----:B-----5:R-:W-:Y:S01]  /*37460*/  FADD R8, R5, R10 ;  /* 0x0000000a05087221 */ /* 0x020fe20000000000 */
[----:B------:R-:W-:Y:S02]  /*37470*/  @P1 MOV R5, 0x7f800000 ;  /* 0x7f80000000051802 */ /* 0x000fe40000000f00 */
[----:B------:R-:W4:Y:S03]  /*37480*/  LDL.LU R10, [R1+0x8] ;  /* 0x00000800010a7983 */ /* 0x000f260000300800 */
[----:B------:R-:W-:Y:S01]  /*37490*/  @P1 FFMA.FTZ R27, R26, R5, +INF ;  /* 0x7f8000001a1b1423 */ /* 0x000fe20000010005 */
[----:B------:R-:W5:Y:S01]  /*374a0*/  LDL.LU R0, [R1+0xed8] ;  /* 0x000ed80001007983 */ /* 0x000f620000300800 */
[----:B------:R-:W-:-:S03]  /*374b0*/  @P5 FFMA.FTZ R20, R28, R4, +INF ;  /* 0x7f8000001c145423 */ /* 0x000fc60000010004 */
[----:B------:R0:W-:Y:S01]  /*374c0*/  STL [R1+0x308], R25 ;  /* 0x0003081901007387 */ /* 0x0001e20000100800 */
[----:B------:R-:W-:-:S03]  /*374d0*/  FSETP.NEU.AND P1, PT, R28, RZ, PT ;  /* 0x000000ff1c00720b */ /* 0x000fc60003f2d000 */
[----:B0-----:R-:W2:Y:S04]  /*374e0*/  LDL.LU R25, [R1+0xed4] ;  /* 0x000ed40001197983 */ /* 0x001ea80000300800 */
[----:B------:R-:W2:Y:S04]  /*374f0*/  LDL.LU R26, [R1+0xed0] ;  /* 0x000ed000011a7983 */ /* 0x000ea80000300800 */
[----:B------:R0:W-:Y:S04]  /*37500*/  STL [R1+0x304], R27 ;  /* 0x0003041b01007387 */ /* 0x0001e80000100800 */
[----:B0-----:R-:W2:Y:S04]  /*37510*/  LDL.LU R27, [R1+0xecc] ;  /* 0x000ecc00011b7983 */ /* 0x001ea80000300800 */
[----:B------:R-:W2:Y:S04]  /*37520*/  LDL.LU R5, [R1+0x60] ;  /* 0x0000600001057983 */ /* 0x000ea80000300800 */
[----:B------:R-:W2:Y:S04]  /*37530*/  LDL.LU R28, [R1+0xec8] ;  /* 0x000ec800011c7983 */ /* 0x000ea80000300800 */
[----:B------:R0:W-:Y:S04]  /*37540*/  STL [R1+0x300], R20 ;  /* 0x0003001401007387 */ /* 0x0001e80000100800 */
[----:B0-----:R-:W3:Y:S01]  /*37550*/  LDL.LU R20, [R1+0xec4] ;  /* 0x000ec40001147983 */ /* 0x001ee20000300800 */
[----:B------:R-:W-:-:S02]  /*37560*/  ISETP.GE.U32.AND P4, PT, R29, 0x7f800000, PT ;  /* 0x7f8000001d00780c */ /* 0x000fc40003f86070 */
[----:B------:R-:W-:Y:S01]  /*37570*/  FSETP.NEU.AND P0, PT, R29, RZ, PT ;  /* 0x000000ff1d00720b */ /* 0x000fe20003f0d000 */
[----:B------:R-:W2:Y:S10]  /*37580*/  LDL.LU R4, [R1+0x1cc] ;  /* 0x0001cc0001047983 */ /* 0x000eb40000300800 */
[----:B------:R-:W-:-:S04]  /*37590*/  @P4 IMAD.MOV.U32 R6, RZ, RZ, 0x7f800000 ;  /* 0x7f800000ff064424 */ /* 0x000fc800078e00ff */
[----:B------:R-:W-:Y:S02]  /*375a0*/  @P4 FFMA.FTZ R8, R29, R6, +INF ;  /* 0x7f8000001d084423 */ /* 0x000fe40000010006 */
[----:B------:R-:W2:Y:S04]  /*375b0*/  LDL.LU R29, [R1+0xa4] ;  /* 0x0000a400011d7983 */ /* 0x000ea80000300800 */
[----:B------:R-:W2:Y:S04]  /*375c0*/  LDL.LU R6, [R1+0x1e4] ;  /* 0x0001e40001067983 */ /* 0x000ea80000300800 */
[----:B------:R0:W-:Y:S02]  /*375d0*/  STL [R1+0x2fc], R8 ;  /* 0x0002fc0801007387 */ /* 0x0001e40000100800 */
[----:B0-----:R-:W-:-:S02]  /*375e0*/  F2FP.BF16.PACK_AB R8, R22, R23 ;  /* 0x000000171608723e */ /* 0x001fc400000010ff */
[----:B------:R-:W2:Y:S04]  /*375f0*/  LDL.LU R22, [R1+0x2c] ;  /* 0x00002c0001167983 */ /* 0x000ea80000300800 */
[----:B------:R-:W2:Y:S01]  /*37600*/  LDL.LU R23, [R1+0x68] ;  /* 0x0000680001177983 */ /* 0x000ea20000300800 */
[----:B---3--:R-:W-:Y:S02]  /*37610*/  F2FP.BF16.PACK_AB R20, R9, R20 ;  /* 0x000000140914723e */ /* 0x008fe400000010ff */
[----:B-----5:R-:W-:Y:S02]  /*37620*/  F2FP.BF16.PACK_AB R9, R0, R21 ;  /* 0x000000150009723e */ /* 0x020fe400000010ff */
[----:B----4-:R-:W-:Y:S01]  /*37630*/  F2FP.BF16.PACK_AB R21, R10, R24 ;  /* 0x000000180a15723e */ /* 0x010fe200000010ff */
[----:B------:R-:W3:Y:S01]  /*37640*/  LDL.LU R0, [R1+0x1dc] ;  /* 0x0001dc0001007983 */ /* 0x000ee20000300800 */
[----:B--2---:R-:W-:-:S03]  /*37650*/  F2FP.BF16.PACK_AB R10, R26, R25 ;  /* 0x000000191a0a723e */ /* 0x004fc600000010ff */
[----:B------:R-:W2:Y:S04]  /*37660*/  LDL.LU R26, [R1+0x94] ;  /* 0x00009400011a7983 */ /* 0x000ea80000300800 */
[----:B------:R-:W0:Y:S01]  /*37670*/  S2R R24, SR_TID.X ;  /* 0x0000000000187919 */ /* 0x000e220000002100 */
[----:B------:R-:W-:Y:S02]  /*37680*/  F2FP.BF16.PACK_AB R19, R19, R15 ;  /* 0x0000000f1313723e */ /* 0x000fe400000010ff */
[----:B------:R-:W-:Y:S02]  /*37690*/  F2FP.BF16.PACK_AB R15, R3, R2 ;  /* 0x00000002030f723e */ /* 0x000fe400000010ff */
[----:B------:R-:W-:Y:S02]  /*376a0*/  F2FP.BF16.PACK_AB R18, R4, R18 ;  /* 0x000000120412723e */ /* 0x000fe400000010ff */
[----:B------:R-:W-:-:S02]  /*376b0*/  F2FP.BF16.PACK_AB R14, R7, R14 ;  /* 0x0000000e070e723e */ /* 0x000fc400000010ff */
[----:B------:R-:W-:Y:S02]  /*376c0*/  F2FP.BF16.PACK_AB R13, R6, R13 ;  /* 0x0000000d060d723e */ /* 0x000fe400000010ff */
[----:B------:R-:W-:Y:S02]  /*376d0*/  F2FP.BF16.PACK_AB R23, R23, R5 ;  /* 0x000000051717723e */ /* 0x000fe400000010ff */
[C---:B0-----:R-:W-:Y:S02]  /*376e0*/  SHF.L.U32 R5, R24.reuse, 0xb, RZ ;  /* 0x0000000b18057819 */ /* 0x041fe400000006ff */
[----:B------:R-:W-:Y:S02]  /*376f0*/  LOP3.LUT R24, R24, 0xff, RZ, 0xc0, !PT ;  /* 0x000000ff18187812 */ /* 0x000fe400078ec0ff */
[----:B------:R-:W-:-:S04]  /*37700*/  LOP3.LUT R5, R5, 0x3000, RZ, 0xc0, !PT ;  /* 0x0000300005057812 */ /* 0x000fc800078ec0ff */
[----:B------:R-:W-:-:S04]  /*37710*/  LEA R24, R24, R5, 0x4 ;  /* 0x0000000518187211 */ /* 0x000fc800078e20ff */
[----:B------:R-:W-:Y:S02]  /*37720*/  LOP3.LUT R3, R24, 0x20, RZ, 0x3c, !PT ;  /* 0x0000002018037812 */ /* 0x000fe400078e3cff */
[----:B------:R-:W-:Y:S02]  /*37730*/  F2FP.BF16.PACK_AB R22, R22, R11 ;  /* 0x0000000b1616723e */ /* 0x000fe400000010ff */
[----:B------:R-:W-:Y:S01]  /*37740*/  F2FP.BF16.PACK_AB R11, R28, R27 ;  /* 0x0000001b1c0b723e */ /* 0x000fe200000010ff */
[----:B------:R-:W0:Y:S01]  /*37750*/  LDS.128 R4, [R3] ;  /* 0x0000000003047984 */ /* 0x000e220000000c00 */
[----:B------:R-:W-:Y:S02]  /*37760*/  LOP3.LUT R2, R24, 0x40, RZ, 0x3c, !PT ;  /* 0x0000004018027812 */ /* 0x000fe400078e3cff */
[----:B------:R-:W-:Y:S01]  /*37770*/  F2FP.BF16.PACK_AB R17, R29, R17 ;  /* 0x000000111d11723e */ /* 0x000fe200000010ff */
[----:B0-----:R-:W-:Y:S01]  /*37780*/  IMAD.MOV.U32 R29, RZ, RZ, R6 ;  /* 0x000000ffff1d7224 */ /* 0x001fe200078e0006 */
[----:B------:R-:W-:Y:S01]  /*37790*/  STL.64 [R1+0x10], R4 ;  /* 0x0000100401007387 */ /* 0x000fe20000100a00 */
[----:B---3--:R-:W-:-:S02]  /*377a0*/  F2FP.BF16.PACK_AB R12, R0, R12 ;  /* 0x0000000c000c723e */ /* 0x008fc400000010ff */
[----:B------:R-:W-:Y:S02]  /*377b0*/  LOP3.LUT R0, R24, 0x60, RZ, 0x3c, !PT ;  /* 0x0000006018007812 */ /* 0x000fe400078e3cff */
[----:B--2---:R-:W-:Y:S02]  /*377c0*/  F2FP.BF16.PACK_AB R16, R26, R16 ;  /* 0x000000101a10723e */ /* 0x004fe400000010ff */
[----:B------:R-:W0:Y:S04]  /*377d0*/  LDS.128 R24, [R24] ;  /* 0x0000000018187984 */ /* 0x000e280000000c00 */
[----:B0-----:R-:W-:Y:S04]  /*377e0*/  STL.64 [R1+0x20], R24 ;  /* 0x0000201801007387 */ /* 0x001fe80000100a00 */
[----:B------:R-:W-:Y:S04]  /*377f0*/  STL.64 [R1+0x28], R26 ;  /* 0x0000281a01007387 */ /* 0x000fe80000100a00 */
[----:B------:R-:W-:Y:S04]  /*37800*/  STL [R1+0x1c], R7 ;  /* 0x00001c0701007387 */ /* 0x000fe80000100800 */
[----:B------:R0:W-:Y:S04]  /*37810*/  STL [R1+0xe58], R29 ;  /* 0x000e581d01007387 */ /* 0x0001e80000100800 */
[----:B------:R-:W1:Y:S04]  /*37820*/  LDS.128 R4, [R2] ;  /* 0x0000000002047984 */ /* 0x000e680000000c00 */
[----:B0-----:R-:W2:Y:S04]  /*37830*/  LDL.LU R29, [R1+0x40] ;  /* 0x00004000011d7983 */ /* 0x001ea80000300800 */
[----:B-1----:R-:W-:Y:S01]  /*37840*/  STL.64 [R1], R4 ;  /* 0x0000000401007387 */ /* 0x002fe20000100a00 */
[----:B------:R-:W-:-:S03]  /*37850*/  MOV R28, R6 ;  /* 0x00000006001c7202 */ /* 0x000fc60000000f00 */
[----:B------:R-:W-:Y:S04]  /*37860*/  STL [R1+0xc], R7 ;  /* 0x00000c0701007387 */ /* 0x000fe80000100800 */
[----:B------:R-:W0:Y:S04]  /*37870*/  LDS.128 R4, [R0] ;  /* 0x0000000000047984 */ /* 0x000e280000000c00 */
[----:B------:R-:W-:Y:S06]  /*37880*/  BAR.SYNC.DEFER_BLOCKING 0x0 ;  /* 0x0000000000007b1d */ /* 0x000fec0000010000 */
[----:B------:R1:W-:Y:S04]  /*37890*/  STL [R1+0xec0], R28 ;  /* 0x000ec01c01007387 */ /* 0x0003e80000100800 */
[----:B-1----:R-:W3:Y:S04]  /*378a0*/  LDL.LU R28, [R1+0x34] ;  /* 0x00003400011c7983 */ /* 0x002ee80000300800 */
[----:B------:R-:W3:Y:S04]  /*378b0*/  LDL.LU R24, [R1+0x30] ;  /* 0x0000300001187983 */ /* 0x000ee80000300800 */
[----:B------:R-:W4:Y:S04]  /*378c0*/  LDL.LU R3, [R1+0x88] ;  /* 0x0000880001037983 */ /* 0x000f280000300800 */
[----:B------:R-:W5:Y:S04]  /*378d0*/  LDL.LU R25, [R1+0x50] ;  /* 0x0000500001197983 */ /* 0x000f680000300800 */
[----:B------:R-:W4:Y:S04]  /*378e0*/  LDL.LU R2, [R1+0x98] ;  /* 0x0000980001027983 */ /* 0x000f280000300800 */
[----:B------:R-:W4:Y:S04]  /*378f0*/  LDL.LU R26, [R1+0x70] ;  /* 0x00007000011a7983 */ /* 0x000f280000300800 */
[----:B------:R-:W4:Y:S04]  /*37900*/  LDL.LU R27, [R1+0xa0] ;  /* 0x0000a000011b7983 */ /* 0x000f280000300800 */
[----:B------:R-:W4:Y:S04]  /*37910*/  LDL.LU R0, [R1+0x1e8] ;  /* 0x0001e80001007983 */ /* 0x000f280000300800 */
[----:B0-----:R0:W-:Y:S04]  /*37920*/  STL.64 [R1+0xe78], R6 ;  /* 0x000e780601007387 */ /* 0x0011e80000100a00 */
[----:B0-----:R-:W4:Y:S04]  /*37930*/  LDL.LU R6, [R1+0x264] ;  /* 0x0002640001067983 */ /* 0x001f280000300800 */
[----:B------:R-:W4:Y:S04]  /*37940*/  LDL.LU R7, [R1+0x260] ;  /* 0x0002600001077983 */ /* 0x000f280000300800 */
[----:B------:R0:W-:Y:S04]  /*37950*/  STL.64 [R1+0xe70], R4 ;  /* 0x000e700401007387 */ /* 0x0001e80000100a00 */
[----:B0-----:R-:W4:Y:S04]  /*37960*/  LDL.LU R4, [R1+0x250] ;  /* 0x0002500001047983 */ /* 0x001f280000300800 */
[----:B------:R-:W4:Y:S04]  /*37970*/  LDL.LU R5, [R1+0x21c] ;  /* 0x00021c0001057983 */ /* 0x000f280000300800 */
[----:B--2---:R0:W-:Y:S04]  /*37980*/  STS.128 [R29], R8 ;  /* 0x000000081d007388 */ /* 0x0041e80000000c00 */
[----:B0-----:R-:W4:Y:S04]  /*37990*/  LDL.LU R8, [R1+0x84] ;  /* 0x0000840001087983 */ /* 0x001f280000300800 */
[----:B------:R-:W2:Y:S04]  /*379a0*/  LDL.LU R9, [R1+0x90] ;  /* 0x0000900001097983 */ /* 0x000ea80000300800 */
[----:B------:R-:W2:Y:S04]  /*379b0*/  LDL.LU R10, [R1+0xa8] ;  /* 0x0000a800010a7983 */ /* 0x000ea80000300800 */
[----:B------:R-:W2:Y:S04]  /*379c0*/  LDL.LU R11, [R1+0xb0] ;  /* 0x0000b000010b7983 */ /* 0x000ea80000300800 */
[----:B------:R0:W-:Y:S04]  /*379d0*/  STS.128 [R29+0x80], R20 ;  /* 0x000080141d007388 */ /* 0x0001e80000000c00 */
[----:B------:R1:W-:Y:S04]  /*379e0*/  STS.128 [R29+0x800], R16 ;  /* 0x000800101d007388 */ /* 0x0003e80000000c00 */
[----:B------:R1:W-:Y:S04]  /*379f0*/  STS.128 [R29+0x880], R12 ;  /* 0x0008800c1d007388 */ /* 0x0003e80000000c00 */
[----:B0-----:R-:W2:Y:S04]  /*37a00*/  LDL.LU R20, [R1+0x208] ;  /* 0x0002080001147983 */ /* 0x001ea80000300800 */
[----:B------:R-:W2:Y:S04]  /*37a10*/  LDL.LU R21, [R1+0x25c] ;  /* 0x00025c0001157983 */ /* 0x000ea80000300800 */
[----:B------:R-:W2:Y:S04]  /*37a20*/  LDL.LU R22, [R1+0x258] ;  /* 0x0002580001167983 */ /* 0x000ea80000300800 */
[----:B------:R-:W2:Y:S04]  /*37a30*/  LDL.LU R23, [R1+0x220] ;  /* 0x0002200001177983 */ /* 0x000ea80000300800 */
[----:B-1----:R-:W2:Y:S04]  /*37a40*/  LDL.LU R16, [R1+0x248] ;  /* 0x0002480001107983 */ /* 0x002ea80000300800 */
[----:B------:R-:W2:Y:S04]  /*37a50*/  LDL.LU R17, [R1+0x1f8] ;  /* 0x0001f80001117983 */ /* 0x000ea80000300800 */
[----:B------:R-:W2:Y:S04]  /*37a60*/  LDL.LU R18, [R1+0x254] ;  /* 0x0002540001127983 */ /* 0x000ea80000300800 */
[----:B------:R-:W2:Y:S01]  /*37a70*/  LDL.LU R19, [R1+0x210] ;  /* 0x0002100001137983 */ /* 0x000ea20000300800 */
[----:B---3--:R-:W-:-:S03]  /*37a80*/  F2FP.BF16.PACK_AB R24, R28, R24 ;  /* 0x000000181c18723e */ /* 0x008fc600000010ff */
[----:B------:R-:W3:Y:S04]  /*37a90*/  LDL.LU R12, [R1+0xb4] ;  /* 0x0000b400010c7983 */ /* 0x000ee80000300800 */
[----:B------:R-:W2:Y:S04]  /*37aa0*/  LDL.LU R13, [R1+0x1ec] ;  /* 0x0001ec00010d7983 */ /* 0x000ea80000300800 */
[----:B------:R-:W2:Y:S04]  /*37ab0*/  LDL.LU R14, [R1+0x24c] ;  /* 0x00024c00010e7983 */ /* 0x000ea80000300800 */
[----:B------:R-:W2:Y:S04]  /*37ac0*/  LDL.LU R15, [R1+0x1fc] ;  /* 0x0001fc00010f7983 */ /* 0x000ea80000300800 */
[----:B------:R-:W2:Y:S04]  /*37ad0*/  LDL.LU R28, [R1+0xec0] ;  /* 0x000ec000011c7983 */ /* 0x000ea80000300800 */
[----:B------:R-:W-:Y:S01]  /*37ae0*/  BAR.SYNC.DEFER_BLOCKING 0x0 ;  /* 0x0000000000007b1d */ /* 0x000fe20000010000 */
[----:B----4-:R-:W-:-:S05]  /*37af0*/  F2FP.BF16.PACK_AB R8, R3, R8 ;  /* 0x000000080308723e */ /* 0x010fca00000010ff */
[----:B------:R-:W5:Y:S02]  /*37b00*/  LDL.LU R3, [R1+0xebc] ;  /* 0x000ebc0001037983 */ /* 0x000f640000300800 */
[----:B-----5:R-:W-:Y:S02]  /*37b10*/  F2FP.BF16.PACK_AB R25, R3, R25 ;  /* 0x000000190319723e */ /* 0x020fe400000010ff */
[----:B------:R-:W4:Y:S01]  /*37b20*/  LDL.LU R3, [R1+0xeb8] ;  /* 0x000eb80001037983 */ /* 0x000f220000300800 */
[----:B--2---:R-:W-:-:S03]  /*37b30*/  F2FP.BF16.PACK_AB R9, R2, R9 ;  /* 0x000000090209723e */ /* 0x004fc600000010ff */
[----:B------:R-:W2:Y:S01]  /*37b40*/  LDL.LU R2, [R1+0xeb4] ;  /* 0x000eb40001027983 */ /* 0x000ea20000300800 */
[----:B---3--:R-:W-:Y:S02]  /*37b50*/  F2FP.BF16.PACK_AB R11, R12, R11 ;  /* 0x0000000b0c0b723e */ /* 0x008fe400000010ff */
[----:B------:R-:W-:Y:S02]  /*37b60*/  F2FP.BF16.PACK_AB R12, R13, R0 ;  /* 0x000000000d0c723e */ /* 0x000fe400000010ff */
[----:B------:R-:W0:Y:S01]  /*37b70*/  S2R R0, SR_TID.X ;  /* 0x0000000000007919 */ /* 0x000e220000002100 */
[----:B----4-:R-:W-:-:S03]  /*37b80*/  F2FP.BF16.PACK_AB R26, R3, R26 ;  /* 0x0000001a031a723e */ /* 0x010fc600000010ff */
[----:B------:R-:W2:Y:S01]  /*37b90*/  LDL.LU R3, [R1+0xeb0] ;  /* 0x000eb00001037983 */ /* 0x000ea20000300800 */
[----:B------:R-:W-:Y:S02]  /*37ba0*/  F2FP.BF16.PACK_AB R13, R15, R17 ;  /* 0x000000110f0d723e */ /* 0x000fe400000010ff */
[----:B------:R-:W-:Y:S02]  /*37bb0*/  F2FP.BF16.PACK_AB R17, R18, R4 ;  /* 0x000000041211723e */ /* 0x000fe400000010ff */
[C---:B0-----:R-:W-:Y:S02]  /*37bc0*/  SHF.L.U32 R4, R0.reuse, 0xb, RZ ;  /* 0x0000000b00047819 */ /* 0x041fe400000006ff */
[----:B------:R-:W-:Y:S02]  /*37bd0*/  LOP3.LUT R0, R0, 0xff, RZ, 0xc0, !PT ;  /* 0x000000ff00007812 */ /* 0x000fe400078ec0ff */
[----:B------:R-:W-:Y:S02]  /*37be0*/  LOP3.LUT R4, R4, 0x3000, RZ, 0xc0, !PT ;  /* 0x0000300004047812 */ /* 0x000fe400078ec0ff */
[----:B------:R-:W-:-:S02]  /*37bf0*/  F2FP.BF16.PACK_AB R16, R14, R16 ;  /* 0x000000100e10723e */ /* 0x000fc400000010ff */
[----:B------:R-:W-:Y:S02]  /*37c00*/  F2FP.BF16.PACK_AB R10, R10, R27 ;  /* 0x0000001b0a0a723e */ /* 0x000fe400000010ff */
[----:B------:R-:W-:Y:S02]  /*37c10*/  F2FP.BF16.PACK_AB R14, R19, R20 ;  /* 0x00000014130e723e */ /* 0x000fe400000010ff */
[----:B------:R-:W-:Y:S02]  /*37c20*/  F2FP.BF16.PACK_AB R15, R23, R5 ;  /* 0x00000005170f723e */ /* 0x000fe400000010ff */
[----:B------:R-:W-:Y:S01]  /*37c30*/  F2FP.BF16.PACK_AB R19, R6, R7 ;  /* 0x000000070613723e */ /* 0x000fe200000010ff */
[C-C-:B------:R-:W-:Y:S01]  /*37c40*/  IMAD R7, R0.reuse, 0x10, R4.reuse ;  /* 0x0000001000077824 */ /* 0x140fe200078e0204 */
[CC--:B------:R-:W-:Y:S02]  /*37c50*/  LEA R6, R0.reuse, R4.reuse, 0x4 ;  /* 0x0000000400067211 */ /* 0x0c0fe400078e20ff */
[C---:B------:R-:W-:Y:S01]  /*37c60*/  LEA R5, R0.reuse, R4, 0x4 ;  /* 0x0000000400057211 */ /* 0x040fe200078e20ff */
[----:B------:R-:W-:Y:S01]  /*37c70*/  IMAD R4, R0, 0x10, R4 ;  /* 0x0000001000047824 */ /* 0x000fe200078e0204 */
[----:B------:R-:W-:-:S02]  /*37c80*/  F2FP.BF16.PACK_AB R18, R21, R22 ;  /* 0x000000161512723e */ /* 0x000fc400000010ff */
[----:B------:R-:W-:Y:S02]  /*37c90*/  LOP3.LUT R5, R5, 0x20, RZ, 0x3c, !PT ;  /* 0x0000002005057812 */ /* 0x000fe400078e3cff */
[----:B------:R-:W-:Y:S02]  /*37ca0*/  LOP3.LUT R6, R6, 0x40, RZ, 0x3c, !PT ;  /* 0x0000004006067812 */ /* 0x000fe400078e3cff */
[----:B------:R-:W-:Y:S02]  /*37cb0*/  LOP3.LUT R7, R7, 0x60, RZ, 0x3c, !PT ;  /* 0x0000006007077812 */ /* 0x000fe400078e3cff */
[----:B--2---:R-:W-:Y:S02]  /*37cc0*/  F2FP.BF16.PACK_AB R27, R3, R2 ;  /* 0x00000002031b723e */ /* 0x004fe400000010ff */
[----:B------:R-:W2:Y:S04]  /*37cd0*/  LDL.LU R3, [R1+0xeac] ;  /* 0x000eac0001037983 */ /* 0x000ea80000300800 */
[----:B------:R-:W2:Y:S04]  /*37ce0*/  LDL.LU R2, [R1+0xea8] ;  /* 0x000ea80001027983 */ /* 0x000ea80000300800 */
[----:B------:R-:W-:Y:S04]  /*37cf0*/  STL.64 [R1+0xea0], R26 ;  /* 0x000ea01a01007387 */ /* 0x000fe80000100a00 */
[----:B------:R-:W-:Y:S04]  /*37d00*/  STL.64 [R1+0xe98], R24 ;  /* 0x000e981801007387 */ /* 0x000fe80000100a00 */
[----:B------:R-:W0:Y:S04]  /*37d10*/  LDS.128 R24, [R4] ;  /* 0x0000000004187984 */ /* 0x000e280000000c00 */
[----:B------:R-:W3:Y:S04]  /*37d20*/  LDL.LU R20, [R1+0xd0] ;  /* 0x0000d00001147983 */ /* 0x000ee80000300800 */
[----:B------:R-:W4:Y:S04]  /*37d30*/  LDL.LU R21, [R1+0xd8] ;  /* 0x0000d80001157983 */ /* 0x000f280000300800 */
[----:B------:R-:W5:Y:S04]  /*37d40*/  LDL.LU R22, [R1+0xe4] ;  /* 0x0000e40001167983 */ /* 0x000f680000300800 */
[----:B------:R-:W5:Y:S04]  /*37d50*/  LDL.LU R23, [R1+0xe0] ;  /* 0x0000e00001177983 */ /* 0x000f680000300800 */
[----:B0-----:R-:W-:Y:S04]  /*37d60*/  STL.64 [R1+0xc0], R24 ;  /* 0x0000c01801007387 */ /* 0x001fe80000100a00 */
[----:B------:R-:W-:Y:S04]  /*37d70*/  STL.64 [R1+0xc8], R26 ;  /* 0x0000c81a01007387 */ /* 0x000fe80000100a00 */
[----:B------:R-:W0:Y:S04]  /*37d80*/  LDS.128 R24, [R5] ;  /* 0x0000000005187984 */ /* 0x000e280000000c00 */
[----:B0-----:R-:W-:Y:S04]  /*37d90*/  STL.64 [R1+0xb0], R24 ;  /* 0x0000b01801007387 */ /* 0x001fe80000100a00 */
[----:B------:R-:W-:Y:S04]  /*37da0*/  STL.64 [R1+0xb8], R26 ;  /* 0x0000b81a01007387 */ /* 0x000fe80000100a00 */
[----:B------:R-:W0:Y:S04]  /*37db0*/  LDS.128 R24, [R6] ;  /* 0x0000000006187984 */ /* 0x000e280000000c00 */
[----:B0-----:R-:W-:Y:S04]  /*37dc0*/  STL.64 [R1+0xa0], R24 ;  /* 0x0000a01801007387 */ /* 0x001fe80000100a00 */
[----:B------:R-:W-:Y:S04]  /*37dd0*/  STL.64 [R1+0xa8], R26 ;  /* 0x0000a81a01007387 */ /* 0x000fe80000100a00 */
[----:B------:R-:W0:Y:S04]  /*37de0*/  LDS.128 R24, [R7] ;  /* 0x0000000007187984 */ /* 0x000e280000000c00 */
[----:B0-----:R-:W-:Y:S04]  /*37df0*/  STL.64 [R1+0x90], R24 ;  /* 0x0000901801007387 */ /* 0x001fe80000100a00 */
[----:B------:R0:W-:Y:S04]  /*37e00*/  STL.64 [R1+0x98], R26 ;  /* 0x0000981a01007387 */ /* 0x0001e80000100a00 */
[----:B0-----:R-:W3:Y:S04]  /*37e10*/  LDL.LU.64 R26, [R1+0xea0] ;  /* 0x000ea000011a7983 */ /* 0x001ee80000300a00 */
[----:B------:R-:W3:Y:S04]  /*37e20*/  LDL.LU.64 R24, [R1+0xe98] ;  /* 0x000e980001187983 */ /* 0x000ee80000300a00 */
[----:B------:R0:W-:Y:S04]  /*37e30*/  STL [R1+0xe80], R7 ;  /* 0x000e800701007387 */ /* 0x0001e80000100800 */
[----:B------:R-:W-:Y:S06]  /*37e40*/  BAR.SYNC.DEFER_BLOCKING 0x0 ;  /* 0x0000000000007b1d */ /* 0x000fec0000010000 */
[----:B0-----:R-:W4:Y:S04]  /*37e50*/  LDL.LU R7, [R1+0xdc] ;  /* 0x0000dc0001077983 */ /* 0x001f280000300800 */
[----:B------:R0:W-:Y:S04]  /*37e60*/  STL [R1+0xe84], R6 ;  /* 0x000e840601007387 */ /* 0x0001e80000100800 */
[----:B0-----:R-:W4:Y:S04]  /*37e70*/  LDL.LU R6, [R1+0xd4] ;  /* 0x0000d40001067983 */ /* 0x001f280000300800 */
[----:B------:R-:W-:Y:S04]  /*37e80*/  STL [R1+0xe88], R5 ;  /* 0x000e880501007387 */ /* 0x000fe80000100800 */
[----:B------:R-:W4:Y:S01]  /*37e90*/  LDL.LU R0, [R1+0x280] ;  /* 0x0002800001007983 */ /* 0x000f220000300800 */
[----:B-----5:R-:W-:-:S02]  /*37ea0*/  F2FP.BF16.PACK_AB R22, R22, R23 ;  /* 0x000000171616723e */ /* 0x020fc400000010ff */
[----:B--2---:R-:W-:Y:S01]  /*37eb0*/  F2FP.BF16.PACK_AB R23, R2, R3 ;  /* 0x000000030217723e */ /* 0x004fe200000010ff */
[----:B---3--:R0:W-:Y:S04]  /*37ec0*/  STS.128 [R29], R24 ;  /* 0x000000181d007388 */ /* 0x0081e80000000c00 */
[----:B------:R1:W-:Y:S04]  /*37ed0*/  STS.128 [R29+0x80], R8 ;  /* 0x000080081d007388 */ /* 0x0003e80000000c00 */
[----:B------:R2:W-:Y:S04]  /*37ee0*/  STS.128 [R29+0x800], R12 ;  /* 0x0008000c1d007388 */ /* 0x0005e80000000c00 */
[----:B------:R3:W-:Y:S01]  /*37ef0*/  STS.128 [R29+0x880], R16 ;  /* 0x000880101d007388 */ /* 0x0007e20000000c00 */
[----:B----4-:R-:W-:-:S03]  /*37f00*/  F2FP.BF16.PACK_AB R21, R7, R21 ;  /* 0x000000150715723e */ /* 0x010fc600000010ff */
[----:B0-----:R-:W4:Y:S04]  /*37f10*/  LDL.LU R26, [R1+0x290] ;  /* 0x00029000011a7983 */ /* 0x001f280000300800 */
[----:B------:R-:W5:Y:S04]  /*37f20*/  LDL.LU R25, [R1+0x284] ;  /* 0x0002840001197983 */ /* 0x000f680000300800 */
[----:B-1----:R-:W4:Y:S01]  /*37f30*/  LDL.LU R8, [R1+0x228] ;  /* 0x0002280001087983 */ /* 0x002f220000300800 */
[----:B------:R-:W-:-:S03]  /*37f40*/  F2FP.BF16.PACK_AB R20, R6, R20 ;  /* 0x000000140614723e */ /* 0x000fc600000010ff */
[----:B------:R-:W-:Y:S06]  /*37f50*/  BAR.SYNC.DEFER_BLOCKING 0x0 ;  /* 0x0000000000007b1d */ /* 0x000fec0000010000 */
[----:B------:R-:W4:Y:S04]  /*37f60*/  LDL.LU R9, [R1+0x230] ;  /* 0x0002300001097983 */ /* 0x000f280000300800 */
[----:B------:R-:W4:Y:S04]  /*37f70*/  LDL.LU R10, [R1+0x238] ;  /* 0x00023800010a7983 */ /* 0x000f280000300800 */
[----:B------:R-:W4:Y:S04]  /*37f80*/  LDL.LU R11, [R1+0x240] ;  /* 0x00024000010b7983 */ /* 0x000f280000300800 */
[----:B--2---:R-:W2:Y:S04]  /*37f90*/  LDL.LU R12, [R1+0x268] ;  /* 0x00026800010c7983 */ /* 0x004ea80000300800 */
[----:B------:R-:W2:Y:S04]  /*37fa0*/  LDL.LU R13, [R1+0x270] ;  /* 0x00027000010d7983 */ /* 0x000ea80000300800 */
[----:B------:R-:W0:Y:S04]  /*37fb0*/  LDS.128 R4, [R4] ;  /* 0x0000000004047984 */ /* 0x000e280000000c00 */
[----:B------:R-:W2:Y:S04]  /*37fc0*/  LDL.LU R14, [R1+0x278] ;  /* 0x00027800010e7983 */ /* 0x000ea80000300800 */
[----:B------:R-:W2:Y:S04]  /*37fd0*/  LDL.LU R15, [R1+0x298] ;  /* 0x00029800010f7983 */ /* 0x000ea80000300800 */
[----:B---3--:R-:W2:Y:S04]  /*37fe0*/  LDL.LU R16, [R1+0x26c] ;  /* 0x00026c0001107983 */ /* 0x008ea80000300800 */
[----:B------:R-:W3:Y:S04]  /*37ff0*/  LDL.LU R17, [R1+0x294] ;  /* 0x0002940001117983 */ /* 0x000ee80000300800 */
[----:B------:R-:W2:Y:S04]  /*38000*/  LDL.LU R18, [R1+0x29c] ;  /* 0x00029c0001127983 */ /* 0x000ea80000300800 */
[----:B------:R-:W2:Y:S04]  /*38010*/  LDL.LU R19, [R1+0x2a0] ;  /* 0x0002a00001137983 */ /* 0x000ea80000300800 */
[----:B------:R-:W4:Y:S04]  /*38020*/  LDL.LU R2, [R1+0xe90] ;  /* 0x000e900001027983 */ /* 0x000f280000300800 */
[----:B------:R-:W2:Y:S04]  /*38030*/  LDL.LU R3, [R1+0xe8c] ;  /* 0x000e8c0001037983 */ /* 0x000ea80000300800 */
[----:B------:R-:W2:Y:S04]  /*38040*/  LDL.LU R24, [R1+0x20] ;  /* 0x0000200001187983 */ /* 0x000ea80000300800 */
[----:B0-----:R0:W-:Y:S04]  /*38050*/  STL.64 [R1+0x80], R4 ;  /* 0x0000800401007387 */ /* 0x0011e80000100a00 */
[----:B------:R-:W-:Y:S04]  /*38060*/  STL.64 [R1+0x88], R6 ;  /* 0x0000880601007387 */ /* 0x000fe80000100a00 */
[----:B0-----:R-:W2:Y:S04]  /*38070*/  LDL.LU R5, [R1+0xe88] ;  /* 0x000e880001057983 */ /* 0x001ea80000300800 */
[----:B--2---:R-:W0:Y:S04]  /*38080*/  LDS.128 R4, [R5] ;  /* 0x0000000005047984 */ /* 0x004e280000000c00 */
[----:B0-----:R-:W-:Y:S04]  /*38090*/  STL.64 [R1+0x70], R4 ;  /* 0x0000700401007387 */ /* 0x001fe80000100a00 */
[----:B------:R0:W-:Y:S04]  /*380a0*/  STL.64 [R1+0x78], R6 ;  /* 0x0000780601007387 */ /* 0x0001e80000100a00 */
[----:B0-----:R-:W2:Y:S04]  /*380b0*/  LDL.LU R6, [R1+0xe84] ;  /* 0x000e840001067983 */ /* 0x001ea80000300800 */
[----:B--2---:R-:W0:Y:S04]  /*380c0*/  LDS.128 R4, [R6] ;  /* 0x0000000006047984 */ /* 0x004e280000000c00 */
[----:B0-----:R-:W-:Y:S04]  /*380d0*/  STL.64 [R1+0x50], R4 ;  /* 0x0000500401007387 */ /* 0x001fe80000100a00 */
[----:B------:R0:W-:Y:S04]  /*380e0*/  STL.64 [R1+0x58], R6 ;  /* 0x0000580601007387 */ /* 0x0001e80000100a00 */
[----:B0-----:R-:W2:Y:S04]  /*380f0*/  LDL.LU R7, [R1+0xe80] ;  /* 0x000e800001077983 */ /* 0x001ea80000300800 */
[----:B------:R-:W3:Y:S01]  /*38100*/  LDL.LU R27, [R1+0x10] ;  /* 0x00001000011b7983 */ /* 0x000ee20000300800 */
[----:B----4-:R-:W-:-:S03]  /*38110*/  F2FP.BF16.PACK_AB R8, R2, R8 ;  /* 0x000000080208723e */ /* 0x010fc600000010ff */
[----:B--2---:R-:W0:Y:S04]  /*38120*/  LDS.128 R4, [R7] ;  /* 0x0000000007047984 */ /* 0x004e280000000c00 */
[----:B------:R-:W-:Y:S06]  /*38130*/  BAR.SYNC.DEFER_BLOCKING 0x0 ;  /* 0x0000000000007b1d */ /* 0x000fec0000010000 */
[----:B------:R-:W-:Y:S04]  /*38140*/  STS.128 [R29], R20 ;  /* 0x000000141d007388 */ /* 0x000fe80000000c00 */
[----:B0-----:R-:W-:Y:S04]  /*38150*/  STL.64 [R1+0x30], R4 ;  /* 0x0000300401007387 */ /* 0x001fe80000100a00 */
[----:B------:R0:W-:Y:S04]  /*38160*/  STL.64 [R1+0x38], R6 ;  /* 0x0000380601007387 */ /* 0x0001e80000100a00 */
[----:B0-----:R-:W2:Y:S04]  /*38170*/  LDL.LU.64 R6, [R1+0xe78] ;  /* 0x000e780001067983 */ /* 0x001ea80000300a00 */
[----:B------:R-:W4:Y:S04]  /*38180*/  LDL.LU.64 R4, [R1+0xe70] ;  /* 0x000e700001047983 */ /* 0x000f280000300a00 */
[----:B------:R-:W2:Y:S04]  /*38190*/  LDL.LU R20, [R1+0x244] ;  /* 0x0002440001147983 */ /* 0x000ea80000300800 */
[----:B------:R-:W2:Y:S04]  /*381a0*/  LDL.LU R21, [R1+0x274] ;  /* 0x0002740001157983 */ /* 0x000ea80000300800 */
[----:B------:R-:W2:Y:S04]  /*381b0*/  LDL.LU R22, [R1+0x27c] ;  /* 0x00027c0001167983 */ /* 0x000ea80000300800 */
[----:B------:R-:W2:Y:S04]  /*381c0*/  LDL.LU R23, [R1+0x2a4] ;  /* 0x0002a40001177983 */ /* 0x000ea80000300800 */
[----:B------:R-:W2:Y:S01]  /*381d0*/  LDL.LU R2, [R1+0xe6c] ;  /* 0x000e6c0001027983 */ /* 0x000ea20000300800 */
[----:B------:R-:W-:-:S03]  /*381e0*/  F2FP.BF16.PACK_AB R9, R3, R9 ;  /* 0x000000090309723e */ /* 0x000fc600000010ff */
[----:B------:R-:W3:Y:S01]  /*381f0*/  LDL.LU R3, [R1+0xe68] ;  /* 0x000e680001037983 */ /* 0x000ee20000300800 */
[----:B--2---:R-:W-:-:S03]  /*38200*/  F2FP.BF16.PACK_AB R10, R2, R10 ;  /* 0x0000000a020a723e */ /* 0x004fc600000010ff */
[----:B------:R-:W2:Y:S01]  /*38210*/  LDL.LU R2, [R1+0xe64] ;  /* 0x000e640001027983 */ /* 0x000ea20000300800 */
[----:B------:R-:W-:Y:S02]  /*38220*/  F2FP.BF16.PACK_AB R12, R16, R12 ;  /* 0x0000000c100c723e */ /* 0x000fe400000010ff */
[----:B------:R-:W-:Y:S02]  /*38230*/  F2FP.BF16.PACK_AB R11, R20, R11 ;  /* 0x0000000b140b723e */ /* 0x000fe400000010ff */
[----:B------:R-:W-:Y:S02]  /*38240*/  F2FP.BF16.PACK_AB R18, R18, R15 ;  /* 0x0000000f1212723e */ /* 0x000fe400000010ff */
[----:B------:R-:W-:Y:S02]  /*38250*/  F2FP.BF16.PACK_AB R13, R21, R13 ;  /* 0x0000000d150d723e */ /* 0x000fe400000010ff */
[----:B------:R-:W-:Y:S02]  /*38260*/  F2FP.BF16.PACK_AB R14, R22, R14 ;  /* 0x0000000e160e723e */ /* 0x000fe400000010ff */
[----:B-----5:R-:W-:-:S02]  /*38270*/  F2FP.BF16.PACK_AB R15, R25, R0 ;  /* 0x00000000190f723e */ /* 0x020fc400000010ff */
[----:B---3--:R-:W-:Y:S02]  /*38280*/  F2FP.BF16.PACK_AB R17, R17, R26 ;  /* 0x0000001a1111723e */ /* 0x008fe400000010ff */
[----:B------:R-:W-:Y:S01]  /*38290*/  F2FP.BF16.PACK_AB R19, R23, R19 ;  /* 0x000000131713723e */ /* 0x000fe200000010ff */
[----:B------:R-:W-:Y:S04]  /*382a0*/  STS.128 [R29+0x80], R8 ;  /* 0x000080081d007388 */ /* 0x000fe80000000c00 */
[----:B------:R-:W-:Y:S01]  /*382b0*/  STS.128 [R29+0x800], R12 ;  /* 0x0008000c1d007388 */ /* 0x000fe20000000c00 */
[----:B--2---:R-:W-:-:S03]  /*382c0*/  F2FP.BF16.PACK_AB R16, R2, R3 ;  /* 0x000000030210723e */ /* 0x004fc600000010ff */
[----:B------:R-:W2:Y:S04]  /*382d0*/  LDL.LU R2, [R1+0xe60] ;  /* 0x000e600001027983 */ /* 0x000ea80000300800 */
[----:B------:R-:W3:Y:S04]  /*382e0*/  LDL.LU R3, [R1+0xe5c] ;  /* 0x000e5c0001037983 */ /* 0x000ee80000300800 */
[----:B------:R0:W-:Y:S04]  /*382f0*/  STS.128 [R29+0x880], R16 ;  /* 0x000880101d007388 */ /* 0x0001e80000000c00 */
[----:B------:R-:W-:Y:S01]  /*38300*/  BAR.SYNC.DEFER_BLOCKING 0x0 ;  /* 0x0000000000007b1d */ /* 0x000fe20000010000 */
[----:B------:R-:W-:-:S05]  /*38310*/  MOV R26, c[0x0][0x1c8] ;  /* 0x00007200001a7a02 */ /* 0x000fca0000000f00 */
[----:B------:R-:W5:Y:S01]  /*38320*/  LDL.LU R25, [R1] ;  /* 0x0000000001197983 */ /* 0x000f620000300800 */
[----:B------:R-:W-:-:S03]  /*38330*/  SHF.L.U32 R0, R26, 0x1, RZ ;  /* 0x000000011a007819 */ /* 0x000fc600000006ff */
[----:B0-----:R-:W4:Y:S01]  /*38340*/  LDL.LU R29, [R1+0xe58] ;  /* 0x000e5800011d7983 */ /* 0x001f220000300800 */
[C---:B------:R-:W-:Y:S01]  /*38350*/  IMAD R15, R26.reuse, 0x6, RZ ;  /* 0x000000061a0f7824 */ /* 0x040fe200078e02ff */
[-C--:B--2---:R-:W-:Y:S02]  /*38360*/  LEA R8, P5, R26, R2.reuse, 0x2 ;  /* 0x000000021a087211 */ /* 0x084fe400078a10ff */
[C---:B------:R-:W-:Y:S02]  /*38370*/  IADD3 R10, P4, R0.reuse, R2, RZ ;  /* 0x00000002000a7210 */ /* 0x040fe40007f9e0ff */
[-C--:B---3--:R-:W-:Y:S01]  /*38380*/  LEA.HI.X.SX32 R9, R0, R3.reuse, 0x1, P5 ;  /* 0x0000000300097211 */ /* 0x088fe200028f0eff */
[----:B------:R0:W-:Y:S01]  /*38390*/  STG.E.U16 [R2.64], R24 ;  /* 0x0000001802007986 */ /* 0x0001e2000c101504 */
[----:B------:R-:W-:Y:S02]  /*383a0*/  LEA.HI.X.SX32 R11, R26, R3, 0x1, P4 ;  /* 0x000000031a0b7211 */ /* 0x000fe400020f0eff */
[----:B------:R-:W-:-:S05]  /*383b0*/  PRMT R0, R24, 0x7632, R0 ;  /* 0x0000763218007816 */ /* 0x000fca0000000000 */
[----:B------:R1:W-:Y:S04]  /*383c0*/  STG.E.U16 [R10.64], R0 ;  /* 0x000000000a007986 */ /* 0x0003e8000c101504 */
[----:B0-----:R-:W2:Y:S04]  /*383d0*/  LDL.LU R24, [R1+0x24] ;  /* 0x0000240001187983 */ /* 0x001ea80000300800 */
[----:B------:R0:W-:Y:S01]  /*383e0*/  STG.E.U16 [R8.64], R27 ;  /* 0x0000001b08007986 */ /* 0x0001e2000c101504 */
[----:B-1----:R-:W-:-:S03]  /*383f0*/  PRMT R0, R27, 0x7632, R0 ;  /* 0x000076321b007816 */ /* 0x002fc60000000000 */
[----:B0-----:R-:W3:Y:S01]  /*38400*/  LDL.LU R27, [R1+0x14] ;  /* 0x00001400011b7983 */ /* 0x001ee20000300800 */
[C---:B------:R-:W-:Y:S01]  /*38410*/  IMAD R9, R26.reuse, 0x3, RZ ;  /* 0x000000031a097824 */ /* 0x040fe200078e02ff */
[-C--:B------:R-:W-:Y:S01]  /*38420*/  IADD3 R8, P5, R15, R2.reuse, RZ ;  /* 0x000000020f087210 */ /* 0x080fe20007fbe0ff */
[C---:B------:R-:W-:Y:S01]  /*38430*/  IMAD R17, R26.reuse, 0xa, RZ ;  /* 0x0000000a1a117824 */ /* 0x040fe200078e02ff */
[CC--:B------:R-:W-:Y:S01]  /*38440*/  LEA R10, P4, R26.reuse, R2.reuse, 0x3 ;  /* 0x000000021a0a7211 */ /* 0x0c0fe200078818ff */
[C---:B------:R-:W-:Y:S01]  /*38450*/  IMAD.SHL.U32 R11, R26.reuse, 0x4, RZ ;  /* 0x000000041a0b7824 */ /* 0x040fe200078e00ff */
[-C--:B------:R-:W-:Y:S01]  /*38460*/  LEA.HI.X.SX32 R9, R9, R3.reuse, 0x1, P5 ;  /* 0x0000000309097211 */ /* 0x080fe200028f0eff */
[C---:B------:R-:W-:Y:S01]  /*38470*/  IMAD R13, R26.reuse, 0x5, RZ ;  /* 0x000000051a0d7824 */ /* 0x040fe200078e02ff */
[-C--:B------:R-:W-:Y:S01]  /*38480*/  IADD3 R12, P5, R17, R2.reuse, RZ ;  /* 0x00000002110c7210 */ /* 0x080fe20007fbe0ff */
[C---:B------:R-:W-:Y:S01]  /*38490*/  IMAD R19, R26.reuse, 0xc, RZ ;  /* 0x0000000c1a137824 */ /* 0x040fe200078e02ff */
[-C--:B------:R-:W-:Y:S01]  /*384a0*/  LEA.HI.X.SX32 R11, R11, R3.reuse, 0x1, P4 ;  /* 0x000000030b0b7211 */ /* 0x080fe200020f0eff */
[----:B------:R0:W-:Y:S01]  /*384b0*/  STG.E.U16 [R8.64], R0 ;  /* 0x0000000008007986 */ /* 0x0001e2000c101504 */
[-C--:B------:R-:W-:Y:S01]  /*384c0*/  LEA.HI.X.SX32 R13, R13, R3.reuse, 0x1, P5 ;  /* 0x000000030d0d7211 */ /* 0x080fe200028f0eff */
[C---:B------:R-:W-:Y:S01]  /*384d0*/  IMAD R16, R26.reuse, 0xe, RZ ;  /* 0x0000000e1a107824 */ /* 0x040fe200078e02ff */
[-C--:B------:R-:W-:Y:S01]  /*384e0*/  IADD3 R14, P6, R19, R2.reuse, RZ ;  /* 0x00000002130e7210 */ /* 0x080fe20007fde0ff */
[----:B-----5:R1:W-:Y:S01]  /*384f0*/  STG.E.U16 [R10.64], R25 ;  /* 0x000000190a007986 */ /* 0x0203e2000c101504 */
[----:B0-----:R-:W-:Y:S01]  /*38500*/  PRMT R0, R25, 0x7632, R0 ;  /* 0x0000763219007816 */ /* 0x001fe20000000000 */
[----:B------:R-:W-:Y:S01]  /*38510*/  IMAD R18, R26, 0x12, RZ ;  /* 0x000000121a127824 */ /* 0x000fe200078e02ff */
[----:B------:R-:W-:Y:S01]  /*38520*/  IADD3 R8, P5, R16, R2, RZ ;  /* 0x0000000210087210 */ /* 0x000fe20007fbe0ff */
[----:B-1----:R-:W5:Y:S04]  /*38530*/  LDL.LU R25, [R1+0x4] ;  /* 0x0000040001197983 */ /* 0x002f680000300800 */
[----:B------:R0:W-:Y:S01]  /*38540*/  STG.E.U16 [R12.64], R0 ;  /* 0x000000000c007986 */ /* 0x0001e2000c101504 */
[----:B------:R-:W-:Y:S01]  /*38550*/  LEA.HI.X.SX32 R15, R15, R3, 0x1, P6 ;  /* 0x000000030f0f7211 */ /* 0x000fe200030f0eff */
[C---:B------:R-:W-:Y:S01]  /*38560*/  IMAD R22, R26.reuse, 0x14, RZ ;  /* 0x000000141a167824 */ /* 0x040fe200078e02ff */
[----:B------:R-:W-:-:S02]  /*38570*/  SHF.L.U32 R11, R26, 0x3, RZ ;  /* 0x000000031a0b7819 */ /* 0x000fc400000006ff */
[CC--:B------:R-:W-:Y:S01]  /*38580*/  LEA R10, P4, R26.reuse, R2.reuse, 0x4 ;  /* 0x000000021a0a7211 */ /* 0x0c0fe200078820ff */
[----:B0-----:R-:W-:Y:S01]  /*38590*/  IMAD R0, R26, 0x7, RZ ;  /* 0x000000071a007824 */ /* 0x001fe200078e02ff */
[----:B----4-:R0:W-:Y:S04]  /*385a0*/  STG.E.U16 [R14.64], R4 ;  /* 0x000000040e007986 */ /* 0x0101e8000c101504 */
[-C--:B------:R-:W-:Y:S01]  /*385b0*/  LEA.HI.X.SX32 R9, R0, R3.reuse, 0x1, P5 ;  /* 0x0000000300097211 */ /* 0x080fe200028f0eff */
[----:B------:R-:W-:Y:S01]  /*385c0*/  IMAD R0, R26, 0x9, RZ ;  /* 0x000000091a007824 */ /* 0x000fe200078e02ff */
[----:B------:R-:W-:Y:S02]  /*385d0*/  IADD3 R12, P5, R18, R2, RZ ;  /* 0x00000002120c7210 */ /* 0x000fe40007fbe0ff */
[----:B------:R-:W-:-:S02]  /*385e0*/  LEA.HI.X.SX32 R11, R11, R3, 0x1, P4 ;  /* 0x000000030b0b7211 */ /* 0x000fc400020f0eff */
[-C--:B------:R-:W-:Y:S02]  /*385f0*/  LEA.HI.X.SX32 R13, R0, R3.reuse, 0x1, P5 ;  /* 0x00000003000d7211 */ /* 0x080fe400028f0eff */
[----:B0-----:R-:W-:Y:S02]  /*38600*/  IADD3 R14, P6, R22, R2, RZ ;  /* 0x00000002160e7210 */ /* 0x001fe40007fde0ff */
[----:B------:R-:W-:Y:S02]  /*38610*/  PRMT R4, R4, 0x7632, R4 ;  /* 0x0000763204047816 */ /* 0x000fe40000000004 */
[----:B------:R-:W-:-:S03]  /*38620*/  LEA.HI.X.SX32 R15, R17, R3, 0x1, P6 ;  /* 0x00000003110f7211 */ /* 0x000fc600030f0eff */
[----:B------:R-:W-:Y:S01]  /*38630*/  STG.E.U16 [R8.64], R4 ;  /* 0x0000000408007986 */ /* 0x000fe2000c101504 */
[----:B--2---:R-:W-:-:S03]  /*38640*/  PRMT R0, R24, 0x7632, R0 ;  /* 0x0000763218007816 */ /* 0x004fc60000000000 */
[----:B------:R-:W-:Y:S04]  /*38650*/  STG.E.U16 [R10.64], R24 ;  /* 0x000000180a007986 */ /* 0x000fe8000c101504 */
[----:B------:R0:W-:Y:S04]  /*38660*/  STG.E.U16 [R12.64], R0 ;  /* 0x000000000c007986 */ /* 0x0001e8000c101504 */
[----:B---3--:R1:W-:Y:S01]  /*38670*/  STG.E.U16 [R14.64], R27 ;  /* 0x0000001b0e007986 */ /* 0x0083e2000c101504 */
[----:B0-----:R-:W-:-:S03]  /*38680*/  PRMT R0, R27, 0x7632, R0 ;  /* 0x000076321b007816 */ /* 0x001fc60000000000 */
[----:B-1----:R-:W2:Y:S01]  /*38690*/  LDL.LU R27, [R1+0x28] ;  /* 0x00002800011b7983 */ /* 0x002ea20000300800 */
[C---:B------:R-:W-:Y:S02]  /*386a0*/  IMAD R17, R26.reuse, 0x16, RZ ;  /* 0x000000161a117824 */ /* 0x040fe400078e02ff */
[C---:B------:R-:W-:Y:S02]  /*386b0*/  IMAD R4, R26.reuse, 0xb, RZ ;  /* 0x0000000b1a047824 */ /* 0x040fe400078e02ff */
[C---:B------:R-:W-:Y:S01]  /*386c0*/  IMAD R20, R26.reuse, 0x18, RZ ;  /* 0x000000181a147824 */ /* 0x040fe200078e02ff */
[-C--:B------:R-:W-:Y:S01]  /*386d0*/  IADD3 R8, P5, R17, R2.reuse, RZ ;  /* 0x0000000211087210 */ /* 0x080fe20007fbe0ff */
[C---:B------:R-:W-:Y:S02]  /*386e0*/  IMAD R21, R26.reuse, 0x1a, RZ ;  /* 0x0000001a1a157824 */ /* 0x040fe400078e02ff */
[----:B------:R-:W-:Y:S01]  /*386f0*/  IMAD R23, R26, 0x1c, RZ ;  /* 0x0000001c1a177824 */ /* 0x000fe200078e02ff */
[----:B------:R-:W-:Y:S01]  /*38700*/  LEA.HI.X.SX32 R9, R4, R3, 0x1, P5 ;  /* 0x0000000304097211 */ /* 0x000fe200028f0eff */
[----:B------:R-:W-:Y:S01]  /*38710*/  IMAD R4, R26, 0xd, RZ ;  /* 0x0000000d1a047824 */ /* 0x000fe200078e02ff */
[----:B------:R-:W-:-:S02]  /*38720*/  IADD3 R10, P4, R20, R2, RZ ;  /* 0x00000002140a7210 */ /* 0x000fc40007f9e0ff */
[-C--:B------:R-:W-:Y:S02]  /*38730*/  IADD3 R12, P5, R21, R2.reuse, RZ ;  /* 0x00000002150c7210 */ /* 0x080fe40007fbe0ff */
[----:B------:R-:W-:Y:S01]  /*38740*/  IADD3 R14, P6, R23, R2, RZ ;  /* 0x00000002170e7210 */ /* 0x000fe20007fde0ff */
[----:B------:R0:W-:Y:S01]  /*38750*/  STG.E.U16 [R8.64], R0 ;  /* 0x0000000008007986 */ /* 0x0001e2000c101504 */
[-C--:B------:R-:W-:Y:S02]  /*38760*/  LEA.HI.X.SX32 R11, R19, R3.reuse, 0x1, P4 ;  /* 0x00000003130b7211 */ /* 0x080fe400020f0eff */
[-C--:B------:R-:W-:Y:S02]  /*38770*/  LEA.HI.X.SX32 R13, R4, R3.reuse, 0x1, P5 ;  /* 0x00000003040d7211 */ /* 0x080fe400028f0eff */
[----:B------:R-:W-:Y:S01]  /*38780*/  LEA.HI.X.SX32 R15, R16, R3, 0x1, P6 ;  /* 0x00000003100f7211 */ /* 0x000fe200030f0eff */
[----:B------:R-:W-:Y:S01]  /*38790*/  IMAD R16, R26, 0x1e, RZ ;  /* 0x0000001e1a107824 */ /* 0x000fe200078e02ff */
[----:B-----5:R1:W-:Y:S01]  /*387a0*/  STG.E.U16 [R10.64], R25 ;  /* 0x000000190a007986 */ /* 0x0203e2000c101504 */
[----:B0-----:R-:W-:-:S03]  /*387b0*/  PRMT R0, R25, 0x7632, R0 ;  /* 0x0000763219007816 */ /* 0x001fc60000000000 */
[-C--:B------:R-:W-:Y:S02]  /*387c0*/  IADD3 R4, P5, R16, R2.reuse, RZ ;  /* 0x0000000210047210 */ /* 0x080fe40007fbe0ff */
[----:B------:R0:W-:Y:S04]  /*387d0*/  STG.E.U16 [R12.64], R0 ;  /* 0x000000000c007986 */ /* 0x0001e8000c101504 */
[----:B------:R3:W-:Y:S01]  /*387e0*/  STG.E.U16 [R14.64], R5 ;  /* 0x000000050e007986 */ /* 0x0007e2000c101504 */
[C---:B------:R-:W-:Y:S01]  /*387f0*/  IMAD R19, R26.reuse, 0x24, RZ ;  /* 0x000000241a137824 */ /* 0x040fe200078e02ff */
[C---:B------:R-:W-:Y:S01]  /*38800*/  SHF.L.U32 R9, R26.reuse, 0x4, RZ ;  /* 0x000000041a097819 */ /* 0x040fe200000006ff */
[C---:B-1----:R-:W-:Y:S01]  /*38810*/  IMAD R11, R26.reuse, 0x11, RZ ;  /* 0x000000111a0b7824 */ /* 0x042fe200078e02ff */
[C---:B------:R-:W-:Y:S01]  /*38820*/  LEA R8, P4, R26.reuse, R2, 0x5 ;  /* 0x000000021a087211 */ /* 0x040fe200078828ff */
[----:B------:R-:W4:Y:S01]  /*38830*/  LDL.LU R25, [R1+0x2c] ;  /* 0x00002c0001197983 */ /* 0x000f220000300800 */
[----:B0-----:R-:W-:Y:S01]  /*38840*/  PRMT R0, R5, 0x7632, R0 ;  /* 0x0000763205007816 */ /* 0x001fe20000000000 */
[----:B---3--:R-:W-:-:S02]  /*38850*/  IMAD R5, R26, 0xf, RZ ;  /* 0x0000000f1a057824 */ /* 0x008fc400078e02ff */
[----:B------:R-:W-:-:S03]  /*38860*/  IMAD R14, R26, 0x22, RZ ;  /* 0x000000221a0e7824 */ /* 0x000fc600078e02ff */
[-C--:B------:R-:W-:Y:S01]  /*38870*/  LEA.HI.X.SX32 R5, R5, R3.reuse, 0x1, P5 ;  /* 0x0000000305057211 */ /* 0x080fe200028f0eff */
[----:B------:R-:W-:Y:S01]  /*38880*/  IMAD R15, R26, 0x26, RZ ;  /* 0x000000261a0f7824 */ /* 0x000fe200078e02ff */
[-C--:B------:R-:W-:Y:S02]  /*38890*/  IADD3 R10, P5, R14, R2.reuse, RZ ;  /* 0x000000020e0a7210 */ /* 0x080fe40007fbe0ff */
[----:B------:R-:W-:Y:S01]  /*388a0*/  IADD3 R12, P6, R19, R2, RZ ;  /* 0x00000002130c7210 */ /* 0x000fe20007fde0ff */
[----:B------:R0:W-:Y:S01]  /*388b0*/  STG.E.U16 [R4.64], R0 ;  /* 0x0000000004007986 */ /* 0x0001e2000c101504 */
[-C--:B------:R-:W-:Y:S02]  /*388c0*/  LEA.HI.X.SX32 R9, R9, R3.reuse, 0x1, P4 ;  /* 0x0000000309097211 */ /* 0x080fe400020f0eff */
[-C--:B------:R-:W-:Y:S02]  /*388d0*/  LEA.HI.X.SX32 R11, R11, R3.reuse, 0x1, P5 ;  /* 0x000000030b0b7211 */ /* 0x080fe400028f0eff */
[----:B------:R-:W-:Y:S01]  /*388e0*/  LEA.HI.X.SX32 R13, R18, R3, 0x1, P6 ;  /* 0x00000003120d7211 */ /* 0x000fe200030f0eff */
[----:B------:R-:W-:-:S02]  /*388f0*/  IMAD R18, R26, 0x28, RZ ;  /* 0x000000281a127824 */ /* 0x000fc400078e02ff */
[C---:B------:R-:W-:Y:S02]  /*38900*/  IMAD R24, R26.reuse, 0x2a, RZ ;  /* 0x0000002a1a187824 */ /* 0x040fe400078e02ff */
[----:B0-----:R-:W-:Y:S01]  /*38910*/  IMAD R5, R26, 0x13, RZ ;  /* 0x000000131a057824 */ /* 0x001fe200078e02ff */
[----:B------:R-:W-:-:S04]  /*38920*/  IADD3 R4, P5, R15, R2, RZ ;  /* 0x000000020f047210 */ /* 0x000fc80007fbe0ff */
[----:B------:R-:W-:Y:S01]  /*38930*/  LEA.HI.X.SX32 R5, R5, R3, 0x1, P5 ;  /* 0x0000000305057211 */ /* 0x000fe200028f0eff */
[----:B------:R-:W-:Y:S01]  /*38940*/  IMAD R19, R26, 0x30, RZ ;  /* 0x000000301a137824 */ /* 0x000fe200078e02ff */
[----:B--2---:R-:W-:Y:S01]  /*38950*/  PRMT R0, R27, 0x7632, R0 ;  /* 0x000076321b007816 */ /* 0x004fe20000000000 */
[----:B------:R0:W-:Y:S04]  /*38960*/  STG.E.U16 [R8.64], R27 ;  /* 0x0000001b08007986 */ /* 0x0001e8000c101504 */
[----:B------:R1:W-:Y:S04]  /*38970*/  STG.E.U16 [R10.64], R0 ;  /* 0x000000000a007986 */ /* 0x0003e8000c101504 */
[----:B------:R2:W-:Y:S01]  /*38980*/  STG.E.U16 [R12.64], R29 ;  /* 0x0000001d0c007986 */ /* 0x0005e2000c101504 */
[----:B0-----:R-:W-:-:S03]  /*38990*/  IADD3 R8, P4, R18, R2, RZ ;  /* 0x0000000212087210 */ /* 0x001fc60007f9e0ff */
[----:B------:R-:W3:Y:S01]  /*389a0*/  LDL.LU R27, [R1+0x1c] ;  /* 0x00001c00011b7983 */ /* 0x000ee20000300800 */
[----:B-1----:R-:W-:Y:S01]  /*389b0*/  PRMT R0, R29, 0x7632, R0 ;  /* 0x000076321d007816 */ /* 0x002fe20000000000 */
[----:B------:R-:W-:Y:S01]  /*389c0*/  IMAD R11, R26, 0x15, RZ ;  /* 0x000000151a0b7824 */ /* 0x000fe200078e02ff */
[-C--:B------:R-:W-:Y:S01]  /*389d0*/  IADD3 R10, P5, R24, R2.reuse, RZ ;  /* 0x00000002180a7210 */ /* 0x080fe20007fbe0ff */
[----:B--2---:R-:W-:Y:S01]  /*389e0*/  IMAD R29, R26, 0x2c, RZ ;  /* 0x0000002c1a1d7824 */ /* 0x004fe200078e02ff */
[-C--:B------:R-:W-:Y:S01]  /*389f0*/  LEA.HI.X.SX32 R9, R22, R3.reuse, 0x1, P4 ;  /* 0x0000000316097211 */ /* 0x080fe200020f0eff */
[----:B------:R0:W-:Y:S01]  /*38a00*/  STG.E.U16 [R4.64], R0 ;  /* 0x0000000004007986 */ /* 0x0001e2000c101504 */
[----:B------:R-:W-:Y:S02]  /*38a10*/  LEA.HI.X.SX32 R11, R11, R3, 0x1, P5 ;  /* 0x000000030b0b7211 */ /* 0x000fe400028f0eff */
[----:B------:R-:W-:Y:S01]  /*38a20*/  IADD3 R12, P6, R29, R2, RZ ;  /* 0x000000021d0c7210 */ /* 0x000fe20007fde0ff */
[----:B------:R1:W-:Y:S01]  /*38a30*/  STG.E.U16 [R8.64], R28 ;  /* 0x0000001c08007986 */ /* 0x0003e2000c101504 */
[----:B------:R-:W-:-:S02]  /*38a40*/  IMAD R22, R26, 0x32, RZ ;  /* 0x000000321a167824 */ /* 0x000fc400078e02ff */
[----:B------:R-:W-:Y:S02]  /*38a50*/  LEA.HI.X.SX32 R13, R17, R3, 0x1, P6 ;  /* 0x00000003110d7211 */ /* 0x000fe400030f0eff */
[----:B0-----:R-:W-:Y:S01]  /*38a60*/  PRMT R0, R28, 0x7632, R0 ;  /* 0x000076321c007816 */ /* 0x001fe20000000000 */
[C---:B------:R-:W-:Y:S02]  /*38a70*/  IMAD R17, R26.reuse, 0x2e, RZ ;  /* 0x0000002e1a117824 */ /* 0x040fe400078e02ff */
[C---:B-1----:R-:W-:Y:S02]  /*38a80*/  IMAD R28, R26.reuse, 0x34, RZ ;  /* 0x000000341a1c7824 */ /* 0x042fe400078e02ff */
[----:B------:R0:W-:Y:S02]  /*38a90*/  STG.E.U16 [R10.64], R0 ;  /* 0x000000000a007986 */ /* 0x0001e4000c101504 */
[----:B0-----:R-:W-:Y:S02]  /*38aa0*/  IMAD R0, R26, 0x17, RZ ;  /* 0x000000171a007824 */ /* 0x001fe400078e02ff */
[----:B------:R-:W2:Y:S04]  /*38ab0*/  LDL.LU R26, [R1+0xc] ;  /* 0x00000c00011a7983 */ /* 0x000ea80000300800 */
[----:B------:R-:W-:Y:S04]  /*38ac0*/  STL.64 [R1+0xe40], R18 ;  /* 0x000e401201007387 */ /* 0x000fe80000100a00 */
[----:B------:R0:W-:Y:S04]  /*38ad0*/  STL.64 [R1+0xe30], R28 ;  /* 0x000e301c01007387 */ /* 0x0001e80000100a00 */
[----:B0-----:R-:W5:Y:S01]  /*38ae0*/  LDL.LU R29, [R1+0xc0] ;  /* 0x0000c000011d7983 */ /* 0x001f620000300800 */
[----:B------:R-:W-:-:S02]  /*38af0*/  IADD3 R4, P5, R17, R2, RZ ;  /* 0x0000000211047210 */ /* 0x000fc40007fbe0ff */
[-C--:B------:R-:W-:Y:S01]  /*38b00*/  IADD3 R8, P4, R19, R2.reuse, RZ ;  /* 0x0000000213087210 */ /* 0x080fe20007f9e0ff */
[----:B------:R-:W-:Y:S01]  /*38b10*/  IMAD.MOV.U32 R19, RZ, RZ, c[0x0][0x1c8] ;  /* 0x00007200ff137624 */ /* 0x000fe200078e00ff */
[-C--:B------:R-:W-:Y:S01]  /*38b20*/  LEA.HI.X.SX32 R5, R0, R3.reuse, 0x1, P5 ;  /* 0x0000000300057211 */ /* 0x080fe200028f0eff */
[----:B------:R0:W-:Y:S01]  /*38b30*/  STG.E.U16 [R12.64], R6 ;  /* 0x000000060c007986 */ /* 0x0001e2000c101504 */
[----:B------:R-:W-:Y:S01]  /*38b40*/  IADD3 R10, P5, R22, R2, RZ ;  /* 0x00000002160a7210 */ /* 0x000fe20007fbe0ff */
[C---:B------:R-:W-:Y:S01]  /*38b50*/  IMAD R0, R19.reuse, 0x19, RZ ;  /* 0x0000001913007824 */ /* 0x040fe200078e02ff */
[-C--:B------:R-:W-:Y:S01]  /*38b60*/  LEA.HI.X.SX32 R9, R20, R3.reuse, 0x1, P4 ;  /* 0x0000000314097211 */ /* 0x080fe200020f0eff */
[----:B------:R-:W-:Y:S01]  /*38b70*/  IMAD R20, R19, 0x36, RZ ;  /* 0x0000003613147824 */ /* 0x000fe200078e02ff */
[----:B------:R-:W5:Y:S02]  /*38b80*/  LDL R18, [R1+0xb0] ;  /* 0x0000b00001127983 */ /* 0x000f640000100800 */
[----:B------:R-:W-:-:S02]  /*38b90*/  LEA.HI.X.SX32 R11, R0, R3, 0x1, P5 ;  /* 0x00000003000b7211 */ /* 0x000fc400028f0eff */
[----:B0-----:R-:W-:Y:S02]  /*38ba0*/  IADD3 R12, P6, R28, R2, RZ ;  /* 0x000000021c0c7210 */ /* 0x001fe40007fde0ff */
[----:B------:R-:W-:Y:S02]  /*38bb0*/  PRMT R6, R6, 0x7632, R6 ;  /* 0x0000763206067816 */ /* 0x000fe40000000006 */
[----:B------:R-:W-:Y:S01]  /*38bc0*/  LEA.HI.X.SX32 R13, R21, R3, 0x1, P6 ;  /* 0x00000003150d7211 */ /* 0x000fe200030f0eff */
[----:B------:R-:W-:Y:S01]  /*38bd0*/  IMAD R21, R19, 0x38, RZ ;  /* 0x0000003813157824 */ /* 0x000fe200078e02ff */
[----:B----4-:R-:W-:Y:S01]  /*38be0*/  PRMT R0, R25, 0x7632, R0 ;  /* 0x0000763219007816 */ /* 0x010fe20000000000 */
[----:B------:R0:W-:Y:S04]  /*38bf0*/  STG.E.U16 [R4.64], R6 ;  /* 0x0000000604007986 */ /* 0x0001e8000c101504 */
[----:B------:R1:W-:Y:S04]  /*38c00*/  STG.E.U16 [R8.64], R25 ;  /* 0x0000001908007986 */ /* 0x0003e8000c101504 */
[----:B------:R-:W-:Y:S01]  /*38c10*/  STG.E.U16 [R10.64], R0 ;  /* 0x000000000a007986 */ /* 0x000fe2000c101504 */
[----:B0-----:R-:W-:-:S03]  /*38c20*/  IMAD R5, R19, 0x1b, RZ ;  /* 0x0000001b13057824 */ /* 0x001fc600078e02ff */
[----:B------:R0:W-:Y:S01]  /*38c30*/  STL.64 [R1+0xe10], R20 ;  /* 0x000e101401007387 */ /* 0x0001e20000100a00 */
[-C--:B------:R-:W-:Y:S02]  /*38c40*/  IADD3 R4, P5, R20, R2.reuse, RZ ;  /* 0x0000000214047210 */ /* 0x080fe40007fbe0ff */
[-C--:B-1----:R-:W-:Y:S01]  /*38c50*/  IADD3 R8, P4, R21, R2.reuse, RZ ;  /* 0x0000000215087210 */ /* 0x082fe20007f9e0ff */
[----:B------:R-:W-:Y:S01]  /*38c60*/  IMAD R25, R19, 0x3a, RZ ;  /* 0x0000003a13197824 */ /* 0x000fe200078e02ff */
[----:B------:R-:W-:Y:S02]  /*38c70*/  LEA.HI.X.SX32 R5, R5, R3, 0x1, P5 ;  /* 0x0000000305057211 */ /* 0x000fe400028f0eff */
[----:B0-----:R-:W-:Y:S02]  /*38c80*/  MOV R21, c[0x0][0x1c8] ;  /* 0x0000720000157a02 */ /* 0x001fe40000000f00 */
[----:B------:R-:W-:-:S03]  /*38c90*/  IADD3 R10, P5, R25, R2, RZ ;  /* 0x00000002190a7210 */ /* 0x000fc60007fbe0ff */
[----:B------:R-:W-:Y:S01]  /*38ca0*/  IMAD R6, R21, 0x1d, RZ ;  /* 0x0000001d15067824 */ /* 0x000fe200078e02ff */
[----:B------:R-:W-:-:S04]  /*38cb0*/  LEA.HI.X.SX32 R9, R23, R3, 0x1, P4 ;  /* 0x0000000317097211 */ /* 0x000fc800020f0eff */
[----:B------:R-:W-:Y:S02]  /*38cc0*/  LEA.HI.X.SX32 R11, R6, R3, 0x1, P5 ;  /* 0x00000003060b7211 */ /* 0x000fe400028f0eff */
[----:B------:R-:W-:Y:S01]  /*38cd0*/  LEA R6, P4, R21, R2, 0x6 ;  /* 0x0000000215067211 */ /* 0x000fe200078830ff */
[----:B------:R-:W-:Y:S01]  /*38ce0*/  STL.64 [R1+0xe48], R24 ;  /* 0x000e481801007387 */ /* 0x000fe20000100a00 */
[----:B---3--:R-:W-:-:S03]  /*38cf0*/  PRMT R0, R27, 0x7632, R0 ;  /* 0x000076321b007816 */ /* 0x008fc60000000000 */
[----:B------:R0:W-:Y:S04]  /*38d00*/  STG.E.U16 [R12.64], R27 ;  /* 0x0000001b0c007986 */ /* 0x0001e8000c101504 */
[----:B------:R1:W-:Y:S01]  /*38d10*/  STG.E.U16 [R4.64], R0 ;  /* 0x0000000004007986 */ /* 0x0003e2000c101504 */
[----:B0-----:R-:W-:-:S05]  /*38d20*/  IMAD R27, R19, 0x3c, RZ ;  /* 0x0000003c131b7824 */ /* 0x001fca00078e02ff */
[----:B------:R-:W-:-:S04]  /*38d30*/  IADD3 R12, P6, R27, R2, RZ ;  /* 0x000000021b0c7210 */ /* 0x000fc80007fde0ff */
[----:B------:R-:W-:Y:S01]  /*38d40*/  LEA.HI.X.SX32 R13, R16, R3, 0x1, P6 ;  /* 0x00000003100d7211 */ /* 0x000fe200030f0eff */
[C---:B------:R-:W-:Y:S02]  /*38d50*/  IMAD R16, R21.reuse, 0x3e, RZ ;  /* 0x0000003e15107824 */ /* 0x040fe400078e02ff */
[----:B-1----:R-:W-:-:S03]  /*38d60*/  IMAD R5, R21, 0x1f, RZ ;  /* 0x0000001f15057824 */ /* 0x002fc600078e02ff */
[----:B------:R-:W-:Y:S02]  /*38d70*/  IADD3 R4, P5, R16, R2, RZ ;  /* 0x0000000210047210 */ /* 0x000fe40007fbe0ff */
[----:B--2---:R-:W-:Y:S01]  /*38d80*/  PRMT R0, R26, 0x7632, R0 ;  /* 0x000076321a007816 */ /* 0x004fe20000000000 */
[----:B------:R0:W-:Y:S04]  /*38d90*/  STG.E.U16 [R8.64], R26 ;  /* 0x0000001a08007986 */ /* 0x0001e8000c101504 */
[----:B------:R1:W-:Y:S04]  /*38da0*/  STG.E.U16 [R10.64], R0 ;  /* 0x000000000a007986 */ /* 0x0003e8000c101504 */
[----:B------:R2:W-:Y:S01]  /*38db0*/  STG.E.U16 [R12.64], R7 ;  /* 0x000000070c007986 */ /* 0x0005e2000c101504 */
[----:B------:R-:W-:Y:S01]  /*38dc0*/  LEA.HI.X.SX32 R5, R5, R3, 0x1, P5 ;  /* 0x0000000305057211 */ /* 0x000fe200028f0eff */
[----:B0-----:R-:W-:Y:S01]  /*38dd0*/  IMAD R9, R21, 0x21, RZ ;  /* 0x0000002115097824 */ /* 0x001fe200078e02ff */
[----:B-1----:R-:W-:Y:S01]  /*38de0*/  PRMT R0, R7, 0x7632, R0 ;  /* 0x0000763207007816 */ /* 0x002fe20000000000 */
[C---:B--2---:R-:W-:Y:S01]  /*38df0*/  IMAD R12, R21.reuse, 0x42, RZ ;  /* 0x00000042150c7824 */ /* 0x044fe200078e02ff */
[----:B------:R-:W-:-:S03]  /*38e00*/  SHF.L.U32 R7, R21, 0x5, RZ ;  /* 0x0000000515077819 */ /* 0x000fc600000006ff */
[----:B------:R5:W-:Y:S01]  /*38e10*/  STG.E.U16 [R4.64], R0 ;  /* 0x0000000004007986 */ /* 0x000be2000c101504 */
[-C--:B------:R-:W-:Y:S02]  /*38e20*/  IADD3 R8, P5, R12, R2.reuse, RZ ;  /* 0x000000020c087210 */ /* 0x080fe40007fbe0ff */
[-C--:B------:R-:W-:Y:S01]  /*38e30*/  LEA.HI.X.SX32 R7, R7, R3.reuse, 0x1, P4 ;  /* 0x0000000307077211 */ /* 0x080fe200020f0eff */
[----:B------:R-:W-:Y:S01]  /*38e40*/  IMAD R26, R21, 0x44, RZ ;  /* 0x00000044151a7824 */ /* 0x000fe200078e02ff */
[----:B------:R-:W-:Y:S02]  /*38e50*/  LEA.HI.X.SX32 R9, R9, R3, 0x1, P5 ;  /* 0x0000000309097211 */ /* 0x000fe400028f0eff */
[----:B-----5:R-:W-:Y:S01]  /*38e60*/  PRMT R0, R29, 0x7632, R0 ;  /* 0x000076321d007816 */ /* 0x020fe20000000000 */
[----:B------:R-:W-:Y:S01]  /*38e70*/  STG.E.U16 [R6.64], R29 ;  /* 0x0000001d06007986 */ /* 0x000fe2000c101504 */
[----:B------:R-:W-:Y:S01]  /*38e80*/  IADD3 R10, P6, R26, R2, RZ ;  /* 0x000000021a0a7210 */ /* 0x000fe20007fde0ff */
[----:B------:R-:W-:-:S02]  /*38e90*/  IMAD R4, R21, 0x25, RZ ;  /* 0x0000002515047824 */ /* 0x000fc400078e02ff */
[----:B------:R-:W-:Y:S01]  /*38ea0*/  STL.64 [R1+0xe28], R16 ;  /* 0x000e281001007387 */ /* 0x000fe20000100a00 */
[----:B------:R-:W-:-:S03]  /*38eb0*/  IMAD R5, R21, 0x27, RZ ;  /* 0x0000002715057824 */ /* 0x000fc600078e02ff */
[----:B------:R0:W-:Y:S01]  /*38ec0*/  STG.E.U16 [R8.64], R0 ;  /* 0x0000000008007986 */ /* 0x0001e2000c101504 */
[----:B------:R-:W-:-:S03]  /*38ed0*/  IMAD R13, R21, 0x48, RZ ;  /* 0x00000048150d7824 */ /* 0x000fc600078e02ff */
[----:B------:R1:W-:Y:S01]  /*38ee0*/  STL.64 [R1+0xe18], R26 ;  /* 0x000e181a01007387 */ /* 0x0003e20000100a00 */
[----:B------:R-:W-:Y:S02]  /*38ef0*/  IMAD R19, R19, 0x24, RZ ;  /* 0x0000002413137824 */ /* 0x000fe400078e02ff */
[C---:B0-----:R-:W-:Y:S02]  /*38f00*/  IMAD R9, R21.reuse, 0x46, RZ ;  /* 0x0000004615097824 */ /* 0x041fe400078e02ff */
[C---:B-1----:R-:W-:Y:S02]  /*38f10*/  IMAD R27, R21.reuse, 0x5e, RZ ;  /* 0x0000005e151b7824 */ /* 0x042fe400078e02ff */
[C---:B------:R-:W-:Y:S01]  /*38f20*/  IMAD R26, R21.reuse, 0x60, RZ ;  /* 0x00000060151a7824 */ /* 0x040fe200078e02ff */
[----:B------:R0:W-:Y:S01]  /*38f30*/  STL.64 [R1+0xe50], R4 ;  /* 0x000e500401007387 */ /* 0x0001e20000100a00 */
[----:B------:R-:W-:Y:S01]  /*38f40*/  IMAD R0, R21, 0x23, RZ ;  /* 0x0000002315007824 */ /* 0x000fe200078e02ff */
[----:B------:R-:W-:-:S02]  /*38f50*/  IADD3 R24, P4, R9, R2, RZ ;  /* 0x0000000209187210 */ /* 0x000fc40007f9e0ff */
[----:B------:R-:W-:Y:S04]  /*38f60*/  STL.64 [R1+0xe38], R26 ;  /* 0x000e381a01007387 */ /* 0x000fe80000100a00 */
[----:B------:R1:W-:Y:S01]  /*38f70*/  STL.64 [R1+0xe20], R12 ;  /* 0x000e200c01007387 */ /* 0x0003e20000100a00 */
[----:B0-----:R-:W-:-:S03]  /*38f80*/  IADD3 R4, P5, R13, R2, RZ ;  /* 0x000000020d047210 */ /* 0x001fc60007fbe0ff */
[----:B------:R-:W-:Y:S01]  /*38f90*/  STL [R1+0x180], R24 ;  /* 0x0001801801007387 */ /* 0x000fe20000100800 */
[----:B------:R-:W-:Y:S02]  /*38fa0*/  LEA.HI.X.SX32 R5, R19, R3, 0x1, P5 ;  /* 0x0000000313057211 */ /* 0x000fe400028f0eff */
[----:B-1----:R-:W-:Y:S02]  /*38fb0*/  MOV R13, R25 ;  /* 0x00000019000d7202 */ /* 0x002fe40000000f00 */
[----:B------:R-:W-:-:S05]  /*38fc0*/  LEA.HI.X.SX32 R13, R0, R3, 0x1, P4 ;  /* 0x00000003000d7211 */ /* 0x000fca00020f0eff */
[----:B------:R-:W-:Y:S04]  /*38fd0*/  STL [R1+0x184], R13 ;  /* 0x0001840d01007387 */ /* 0x000fe80000100800 */
[----:B------:R0:W-:Y:S04]  /*38fe0*/  STL.64 [R1+0x178], R4 ;  /* 0x0001780401007387 */ /* 0x0001e80000100a00 */
[----:B0-----:R-:W2:Y:S01]  /*38ff0*/  LDL.LU.64 R4, [R1+0xe50] ;  /* 0x000e500001047983 */ /* 0x001ea20000300a00 */
[----:B------:R-:W-:Y:S01]  /*39000*/  LEA.HI.X.SX32 R11, R14, R3, 0x1, P6 ;  /* 0x000000030e0b7211 */ /* 0x000fe200030f0eff */
[----:B------:R-:W-:-:S02]  /*39010*/  IMAD R23, R21, 0x4a, RZ ;  /* 0x0000004a15177824 */ /* 0x000fc400078e02ff */
[----:B------:R-:W-:Y:S02]  /*39020*/  IMAD R26, R21, 0x4c, RZ ;  /* 0x0000004c151a7824 */ /* 0x000fe400078e02ff */
[----:B------:R0:W-:Y:S01]  /*39030*/  STG.E.U16 [R10.64], R18 ;  /* 0x000000120a007986 */ /* 0x0001e2000c101504 */
[----:B------:R-:W-:Y:S01]  /*39040*/  IMAD.MOV.U32 R12, RZ, RZ, R24 ;  /* 0x000000ffff0c7224 */ /* 0x000fe200078e0018 */
[-C--:B------:R-:W-:Y:S02]  /*39050*/  IADD3 R24, P6, R23, R2.reuse, RZ ;  /* 0x0000000217187210 */ /* 0x080fe40007fde0ff */
[----:B------:R-:W-:Y:S01]  /*39060*/  IADD3 R12, P4, R26, R2, RZ ;  /* 0x000000021a0c7210 */ /* 0x000fe20007f9e0ff */
[C---:B------:R-:W-:Y:S02]  /*39070*/  IMAD R26, R21.reuse, 0x50, RZ ;  /* 0x00000050151a7824 */ /* 0x040fe400078e02ff */
[----:B0-----:R-:W-:Y:S01]  /*39080*/  IMAD R18, R21, 0x4e, RZ ;  /* 0x0000004e15127824 */ /* 0x001fe200078e02ff */
[----:B------:R-:W-:-:S04]  /*39090*/  LEA.HI.X.SX32 R13, R15, R3, 0x1, P4 ;  /* 0x000000030f0d7211 */ /* 0x000fc800020f0eff */
[-C--:B------:R-:W-:Y:S02]  /*390a0*/  IADD3 R18, P5, R18, R2.reuse, RZ ;  /* 0x0000000212127210 */ /* 0x080fe40007fbe0ff */
[-C--:B--2---:R-:W-:Y:S02]  /*390b0*/  LEA.HI.X.SX32 R25, R4, R3.reuse, 0x1, P6 ;  /* 0x0000000304197211 */ /* 0x084fe400030f0eff */
[----:B------:R-:W-:Y:S02]  /*390c0*/  IADD3 R26, P6, R26, R2, RZ ;  /* 0x000000021a1a7210 */ /* 0x000fe40007fde0ff */
[----:B------:R-:W-:Y:S01]  /*390d0*/  LEA.HI.X.SX32 R19, R5, R3, 0x1, P5 ;  /* 0x0000000305137211 */ /* 0x000fe200028f0eff */
[----:B------:R0:W-:Y:S04]  /*390e0*/  STL.64 [R1+0x170], R24 ;  /* 0x0001701801007387 */ /* 0x0001e80000100a00 */
[----:B0-----:R-:W2:Y:S04]  /*390f0*/  LDL.LU.64 R24, [R1+0xe48] ;  /* 0x000e480001187983 */ /* 0x001ea80000300a00 */
[----:B------:R-:W-:Y:S04]  /*39100*/  STL.64 [R1+0x168], R12 ;  /* 0x0001680c01007387 */ /* 0x000fe80000100a00 */
[----:B------:R-:W-:Y:S04]  /*39110*/  STL [R1+0x158], R26 ;  /* 0x0001581a01007387 */ /* 0x000fe80000100800 */
[----:B------:R0:W-:Y:S04]  /*39120*/  STL.64 [R1+0x160], R18 ;  /* 0x0001601201007387 */ /* 0x0001e80000100a00 */
[----:B0-----:R-:W3:Y:S01]  /*39130*/  LDL.LU.64 R18, [R1+0xe40] ;  /* 0x000e400001127983 */ /* 0x001ee20000300a00 */
[----:B------:R-:W-:-:S02]  /*39140*/  IMAD R29, R21, 0x52, RZ ;  /* 0x00000052151d7824 */ /* 0x000fc400078e02ff */
[C---:B------:R-:W-:Y:S02]  /*39150*/  IMAD R28, R21.reuse, 0x54, RZ ;  /* 0x00000054151c7824 */ /* 0x040fe400078e02ff */
[----:B------:R-:W-:Y:S01]  /*39160*/  IMAD R6, R21, 0x29, RZ ;  /* 0x0000002915067824 */ /* 0x000fe200078e02ff */
[-C--:B------:R-:W-:Y:S01]  /*39170*/  IADD3 R12, P4, R29, R2.reuse, RZ ;  /* 0x000000021d0c7210 */ /* 0x080fe20007f9e0ff */
[----:B------:R-:W-:Y:S01]  /*39180*/  IMAD.MOV.U32 R5, RZ, RZ, R27 ;  /* 0x000000ffff057224 */ /* 0x000fe200078e001b */
[----:B------:R-:W-:Y:S02]  /*39190*/  IADD3 R28, P5, R28, R2, RZ ;  /* 0x000000021c1c7210 */ /* 0x000fe40007fbe0ff */
[-C--:B------:R-:W-:Y:S02]  /*391a0*/  LEA.HI.X.SX32 R13, R6, R3.reuse, 0x1, P4 ;  /* 0x00000003060d7211 */ /* 0x080fe400020f0eff */
[----:B------:R-:W-:Y:S02]  /*391b0*/  MOV R4, R26 ;  /* 0x0000001a00047202 */ /* 0x000fe40000000f00 */
[----:B------:R-:W4:Y:S01]  /*391c0*/  LDL.LU.64 R26, [R1+0xe38] ;  /* 0x000e3800011a7983 */ /* 0x000f220000300a00 */
[----:B--2---:R-:W-:-:S02]  /*391d0*/  LEA.HI.X.SX32 R29, R24, R3, 0x1, P5 ;  /* 0x00000003181d7211 */ /* 0x004fc400028f0eff */
[----:B---3--:R-:W-:-:S05]  /*391e0*/  LEA.HI.X.SX32 R5, R18, R3, 0x1, P6 ;  /* 0x0000000312057211 */ /* 0x008fca00030f0eff */
[----:B------:R-:W-:Y:S04]  /*391f0*/  STL [R1+0x15c], R5 ;  /* 0x00015c0501007387 */ /* 0x000fe80000100800 */
[----:B------:R-:W-:Y:S04]  /*39200*/  STL.64 [R1+0x150], R12 ;  /* 0x0001500c01007387 */ /* 0x000fe80000100a00 */
[----:B------:R0:W-:Y:S04]  /*39210*/  STL.64 [R1+0x148], R28 ;  /* 0x0001481c01007387 */ /* 0x0001e80000100a00 */
[----:B0-----:R-:W2:Y:S01]  /*39220*/  LDL.LU.64 R28, [R1+0xe30] ;  /* 0x000e3000011c7983 */ /* 0x001ea20000300a00 */
[----:B------:R-:W-:-:S02]  /*39230*/  IMAD R0, R21, 0x56, RZ ;  /* 0x0000005615007824 */ /* 0x000fc400078e02ff */
[C---:B------:R-:W-:Y:S02]  /*39240*/  IMAD R17, R21.reuse, 0x58, RZ ;  /* 0x0000005815117824 */ /* 0x040fe400078e02ff */
[C---:B------:R-:W-:Y:S01]  /*39250*/  IMAD R16, R21.reuse, 0x5a, RZ ;  /* 0x0000005a15107824 */ /* 0x040fe200078e02ff */
[-C--:B------:R-:W-:Y:S01]  /*39260*/  IADD3 R4, P6, R0, R2.reuse, RZ ;  /* 0x0000000200047210 */ /* 0x080fe20007fde0ff */
[----:B------:R-:W-:Y:S01]  /*39270*/  IMAD R7, R21, 0x2b, RZ ;  /* 0x0000002b15077824 */ /* 0x000fe200078e02ff */
[-C--:B------:R-:W-:Y:S01]  /*39280*/  IADD3 R12, P4, R17, R2.reuse, RZ ;  /* 0x00000002110c7210 */ /* 0x080fe20007f9e0ff */
[----:B------:R-:W-:Y:S01]  /*39290*/  IMAD R8, R21, 0x2d, RZ ;  /* 0x0000002d15087824 */ /* 0x000fe200078e02ff */
[----:B------:R-:W-:Y:S02]  /*392a0*/  IADD3 R16, P5, R16, R2, RZ ;  /* 0x0000000210107210 */ /* 0x000fe40007fbe0ff */
[-C--:B------:R-:W-:Y:S02]  /*392b0*/  LEA.HI.X.SX32 R5, R7, R3.reuse, 0x1, P6 ;  /* 0x0000000307057211 */ /* 0x080fe400030f0eff */
[----:B------:R-:W-:-:S03]  /*392c0*/  LEA.HI.X.SX32 R17, R8, R3, 0x1, P5 ;  /* 0x0000000308117211 */ /* 0x000fc600028f0eff */
[----:B------:R-:W-:Y:S01]  /*392d0*/  STL.64 [R1+0x140], R4 ;  /* 0x0001400401007387 */ /* 0x000fe20000100a00 */
[----:B--2---:R-:W-:-:S05]  /*392e0*/  LEA.HI.X.SX32 R13, R29, R3, 0x1, P4 ;  /* 0x000000031d0d7211 */ /* 0x004fca00020f0eff */
[----:B------:R-:W-:Y:S04]  /*392f0*/  STL.64 [R1+0x138], R12 ;  /* 0x0001380c01007387 */ /* 0x000fe80000100a00 */
[----:B------:R0:W-:Y:S04]  /*39300*/  STL.64 [R1+0x130], R16 ;  /* 0x0001301001007387 */ /* 0x0001e80000100a00 */
[----:B0-----:R-:W2:Y:S01]  /*39310*/  LDL.LU.64 R16, [R1+0xe28] ;  /* 0x000e280001107983 */ /* 0x001ea20000300a00 */
[----:B------:R-:W-:-:S05]  /*39320*/  IMAD R0, R21, 0x5c, RZ ;  /* 0x0000005c15007824 */ /* 0x000fca00078e02ff */
[-C--:B------:R-:W-:Y:S01]  /*39330*/  IADD3 R4, P6, R0, R2.reuse, RZ ;  /* 0x0000000200047210 */ /* 0x080fe20007fde0ff */
[----:B------:R-:W-:Y:S01]  /*39340*/  IMAD R10, R21, 0x2f, RZ ;  /* 0x0000002f150a7824 */ /* 0x000fe200078e02ff */
[-C--:B----4-:R-:W-:Y:S01]  /*39350*/  IADD3 R12, P4, R27, R2.reuse, RZ ;  /* 0x000000021b0c7210 */ /* 0x090fe20007f9e0ff */
[C---:B------:R-:W-:Y:S01]  /*39360*/  IMAD R20, R21.reuse, 0x62, RZ ;  /* 0x0000006215147824 */ /* 0x040fe200078e02ff */
[----:B------:R-:W-:Y:S01]  /*39370*/  IADD3 R26, P5, R26, R2, RZ ;  /* 0x000000021a1a7210 */ /* 0x000fe20007fbe0ff */
[C---:B------:R-:W-:Y:S01]  /*39380*/  IMAD R11, R21.reuse, 0x31, RZ ;  /* 0x00000031150b7824 */ /* 0x040fe200078e02ff */
[-C--:B------:R-:W-:Y:S01]  /*39390*/  LEA.HI.X.SX32 R13, R10, R3.reuse, 0x1, P4 ;  /* 0x000000030a0d7211 */ /* 0x080fe200020f0eff */
[----:B------:R-:W-:Y:S01]  /*393a0*/  IMAD R14, R21, 0x33, RZ ;  /* 0x00000033150e7824 */ /* 0x000fe200078e02ff */
[----:B------:R-:W-:Y:S02]  /*393b0*/  LEA.HI.X.SX32 R27, R19, R3, 0x1, P5 ;  /* 0x00000003131b7211 */ /* 0x000fe400028f0eff */
[----:B------:R-:W-:-:S02]  /*393c0*/  MOV R0, c[0x0][0x1c8] ;  /* 0x0000720000007a02 */ /* 0x000fc40000000f00 */
[----:B--2---:R-:W-:-:S05]  /*393d0*/  LEA.HI.X.SX32 R5, R17, R3, 0x1, P6 ;  /* 0x0000000311057211 */ /* 0x004fca00030f0eff */
[----:B------:R0:W-:Y:S01]  /*393e0*/  STL.64 [R1+0x128], R4 ;  /* 0x0001280401007387 */ /* 0x0001e20000100a00 */
[----:B------:R-:W-:-:S03]  /*393f0*/  IADD3 R20, P6, R20, R2, RZ ;  /* 0x0000000214147210 */ /* 0x000fc60007fde0ff */
[----:B------:R1:W-:Y:S01]  /*39400*/  STL.64 [R1+0x120], R12 ;  /* 0x0001200c01007387 */ /* 0x0003e20000100a00 */
[----:B0-----:R-:W-:Y:S01]  /*39410*/  IMAD R4, R21, 0x64, RZ ;  /* 0x0000006415047824 */ /* 0x001fe200078e02ff */
[----:B------:R-:W-:Y:S02]  /*39420*/  LEA.HI.X.SX32 R21, R11, R3, 0x1, P6 ;  /* 0x000000030b157211 */ /* 0x000fe400030f0eff */
[----:B-1----:R-:W2:Y:S02]  /*39430*/  LDL.LU.64 R12, [R1+0xe20] ;  /* 0x000e2000010c7983 */ /* 0x002ea40000300a00 */
[----:B------:R-:W-:-:S05]  /*39440*/  IADD3 R6, P4, R4, R2, RZ ;  /* 0x0000000204067210 */ /* 0x000fca0007f9e0ff */
[----:B------:R-:W-:Y:S04]  /*39450*/  STL [R1+0x108], R6 ;  /* 0x0001080601007387 */ /* 0x000fe80000100800 */
[----:B------:R0:W-:Y:S04]  /*39460*/  STL.64 [R1+0x118], R26 ;  /* 0x0001181a01007387 */ /* 0x0001e80000100a00 */
[----:B0-----:R-:W3:Y:S04]  /*39470*/  LDL.LU.64 R26, [R1+0xe18] ;  /* 0x000e1800011a7983 */ /* 0x001ee80000300a00 */
[----:B------:R0:W-:Y:S04]  /*39480*/  STL.64 [R1+0x110], R20 ;  /* 0x0001101401007387 */ /* 0x0001e80000100a00 */
[----:B0-----:R-:W4:Y:S01]  /*39490*/  LDL.LU.64 R20, [R1+0xe10] ;  /* 0x000e100001147983 */ /* 0x001f220000300a00 */
[----:B------:R-:W-:Y:S01]  /*394a0*/  IMAD R15, R0, 0x66, RZ ;  /* 0x00000066000f7824 */ /* 0x000fe200078e02ff */
[----:B------:R-:W-:Y:S01]  /*394b0*/  MOV R4, c[0x0][0x1c8] ;  /* 0x0000720000047a02 */ /* 0x000fe20000000f00 */
[----:B------:R-:W-:Y:S01]  /*394c0*/  IMAD.MOV.U32 R18, RZ, RZ, R6 ;  /* 0x000000ffff127224 */ /* 0x000fe200078e0006 */
[----:B------:R-:W-:-:S02]  /*394d0*/  MOV R19, R7 ;  /* 0x0000000700137202 */ /* 0x000fc40000000f00 */
[----:B------:R-:W-:Y:S01]  /*394e0*/  IADD3 R6, P5, R15, R2, RZ ;  /* 0x000000020f067210 */ /* 0x000fe20007fbe0ff */
[----:B------:R-:W-:Y:S01]  /*394f0*/  IMAD R15, R0, 0x68, RZ ;  /* 0x00000068000f7824 */ /* 0x000fe200078e02ff */
[----:B------:R-:W-:Y:S01]  /*39500*/  MOV R10, R18 ;  /* 0x00000012000a7202 */ /* 0x000fe20000000f00 */
[C---:B------:R-:W-:Y:S02]  /*39510*/  IMAD R0, R4.reuse, 0x6a, RZ ;  /* 0x0000006a04007824 */ /* 0x040fe400078e02ff */
[----:B------:R-:W-:Y:S01]  /*39520*/  IMAD.MOV.U32 R11, RZ, RZ, R19 ;  /* 0x000000ffff0b7224 */ /* 0x000fe200078e0013 */
[----:B------:R-:W-:Y:S01]  /*39530*/  IADD3 R18, P6, R15, R2, RZ ;  /* 0x000000020f127210 */ /* 0x000fe20007fde0ff */
[----:B------:R-:W-:Y:S01]  /*39540*/  IMAD R15, R4, 0x6c, RZ ;  /* 0x0000006c040f7824 */ /* 0x000fe200078e02ff */
[-C--:B------:R-:W-:Y:S02]  /*39550*/  LEA.HI.X.SX32 R11, R22, R3.reuse, 0x1, P4 ;  /* 0x00000003160b7211 */ /* 0x080fe400020f0eff */
[----:B------:R-:W-:-:S02]  /*39560*/  LEA.HI.X.SX32 R7, R14, R3, 0x1, P5 ;  /* 0x000000030e077211 */ /* 0x000fc400028f0eff */
[-C--:B------:R-:W-:Y:S02]  /*39570*/  IADD3 R4, P4, R0, R2.reuse, RZ ;  /* 0x0000000200047210 */ /* 0x080fe40007f9e0ff */
[----:B------:R-:W-:Y:S02]  /*39580*/  LEA.HI.X.SX32 R19, R28, R3, 0x1, P6 ;  /* 0x000000031c137211 */ /* 0x000fe400030f0eff */
[----:B------:R-:W-:Y:S01]  /*39590*/  MOV R0, c[0x0][0x1c8] ;  /* 0x0000720000007a02 */ /* 0x000fe20000000f00 */
[----:B------:R-:W-:Y:S04]  /*395a0*/  STL [R1+0x10c], R11 ;  /* 0x00010c0b01007387 */ /* 0x000fe80000100800 */
[----:B------:R0:W-:Y:S04]  /*395b0*/  STL.64 [R1+0x100], R6 ;  /* 0x0001000601007387 */ /* 0x0001e80000100a00 */
[----:B------:R1:W-:Y:S01]  /*395c0*/  STL.64 [R1+0xf8], R18 ;  /* 0x0000f81201007387 */ /* 0x0003e20000100a00 */
[C---:B------:R-:W-:Y:S01]  /*395d0*/  IMAD R24, R0.reuse, 0x6e, RZ ;  /* 0x0000006e00187824 */ /* 0x040fe200078e02ff */
[----:B0-----:R-:W-:Y:S01]  /*395e0*/  IADD3 R6, P5, R15, R2, RZ ;  /* 0x000000020f067210 */ /* 0x001fe20007fbe0ff */
[C---:B-1----:R-:W-:Y:S01]  /*395f0*/  IMAD R18, R0.reuse, 0x35, RZ ;  /* 0x0000003500127824 */ /* 0x042fe200078e02ff */
[----:B------:R-:W-:Y:S01]  /*39600*/  MOV R15, c[0x0][0x1c8] ;  /* 0x00007200000f7a02 */ /* 0x000fe20000000f00 */
[----:B------:R-:W-:-:S03]  /*39610*/  IMAD R0, R0, 0x70, RZ ;  /* 0x0000007000007824 */ /* 0x000fc600078e02ff */
[----:B------:R-:W-:Y:S01]  /*39620*/  LEA.HI.X.SX32 R5, R18, R3, 0x1, P4 ;  /* 0x0000000312057211 */ /* 0x000fe200020f0eff */
[----:B------:R-:W-:Y:S01]  /*39630*/  IMAD R18, R15, 0x37, RZ ;  /* 0x000000370f127824 */ /* 0x000fe200078e02ff */
[----:B------:R-:W-:-:S03]  /*39640*/  IADD3 R10, P6, R24, R2, RZ ;  /* 0x00000002180a7210 */ /* 0x000fc60007fde0ff */
[----:B------:R0:W-:Y:S01]  /*39650*/  STL.64 [R1+0xf0], R4 ;  /* 0x0000f00401007387 */ /* 0x0001e20000100a00 */
[-C--:B------:R-:W-:Y:S02]  /*39660*/  LEA.HI.X.SX32 R11, R18, R3.reuse, 0x1, P6 ;  /* 0x00000003120b7211 */ /* 0x080fe400030f0eff */
[----:B0-----:R-:W-:Y:S01]  /*39670*/  IADD3 R4, P4, R0, R2, RZ ;  /* 0x0000000200047210 */ /* 0x001fe20007f9e0ff */
[C---:B------:R-:W-:Y:S02]  /*39680*/  IMAD R0, R15.reuse, 0x72, RZ ;  /* 0x000000720f007824 */ /* 0x040fe400078e02ff */
[----:B------:R-:W-:Y:S01]  /*39690*/  IMAD R15, R15, 0x74, RZ ;  /* 0x000000740f0f7824 */ /* 0x000fe200078e02ff */
[----:B------:R-:W-:Y:S02]  /*396a0*/  MOV R28, c[0x0][0x1c8] ;  /* 0x00007200001c7a02 */ /* 0x000fe40000000f00 */
[-C--:B----4-:R-:W-:Y:S02]  /*396b0*/  LEA.HI.X.SX32 R7, R20, R3.reuse, 0x1, P5 ;  /* 0x0000000314077211 */ /* 0x090fe400028f0eff */
[----:B------:R-:W-:-:S03]  /*396c0*/  LEA.HI.X.SX32 R5, R21, R3, 0x1, P4 ;  /* 0x0000000315057211 */ /* 0x000fc600020f0eff */
[----:B------:R0:W-:Y:S04]  /*396d0*/  STL.64 [R1+0xe8], R6 ;  /* 0x0000e80601007387 */ /* 0x0001e80000100a00 */
[----:B------:R-:W-:Y:S04]  /*396e0*/  STL.64 [R1+0xe0], R10 ;  /* 0x0000e00a01007387 */ /* 0x000fe80000100a00 */
[----:B------:R1:W-:Y:S01]  /*396f0*/  STL.64 [R1+0xd8], R4 ;  /* 0x0000d80401007387 */ /* 0x0003e20000100a00 */
[----:B0-----:R-:W-:Y:S01]  /*39700*/  IADD3 R6, P5, R0, R2, RZ ;  /* 0x0000000200067210 */ /* 0x001fe20007fbe0ff */
[----:B------:R-:W-:-:S04]  /*39710*/  IMAD.MOV.U32 R0, RZ, RZ, c[0x0][0x1c8] ;  /* 0x00007200ff007624 */ /* 0x000fc800078e00ff */
[C---:B-1----:R-:W-:Y:S01]  /*39720*/  IMAD R5, R0.reuse, 0x39, RZ ;  /* 0x0000003900057824 */ /* 0x042fe200078e02ff */
[----:B------:R-:W-:Y:S01]  /*39730*/  IADD3 R10, P6, R15, R2, RZ ;  /* 0x000000020f0a7210 */ /* 0x000fe20007fde0ff */
[----:B------:R-:W-:-:S03]  /*39740*/  IMAD R4, R0, 0x78, RZ ;  /* 0x0000007800047824 */ /* 0x000fc600078e02ff */
[-C--:B------:R-:W-:Y:S01]  /*39750*/  LEA.HI.X.SX32 R7, R5, R3.reuse, 0x1, P5 ;  /* 0x0000000305077211 */ /* 0x080fe200028f0eff */
[C---:B------:R-:W-:Y:S01]  /*39760*/  IMAD R15, R0.reuse, 0x76, RZ ;  /* 0x00000076000f7824 */ /* 0x040fe200078e02ff */
[----:B------:R-:W-:Y:S01]  /*39770*/  LEA.HI.X.SX32 R11, R25, R3, 0x1, P6 ;  /* 0x00000003190b7211 */ /* 0x000fe200030f0eff */
[----:B------:R-:W-:Y:S02]  /*39780*/  IMAD R5, R0, 0x3b, RZ ;  /* 0x0000003b00057824 */ /* 0x000fe400078e02ff */
[----:B------:R0:W-:Y:S01]  /*39790*/  STL.64 [R1+0xd0], R6 ;  /* 0x0000d00601007387 */ /* 0x0001e20000100a00 */
[----:B------:R-:W-:-:S03]  /*397a0*/  IADD3 R14, P4, R15, R2, RZ ;  /* 0x000000020f0e7210 */ /* 0x000fc60007f9e0ff */
[----:B------:R1:W-:Y:S01]  /*397b0*/  STL.64 [R1+0x68], R10 ;  /* 0x0000680a01007387 */ /* 0x0003e20000100a00 */
[----:B------:R-:W-:Y:S02]  /*397c0*/  LEA.HI.X.SX32 R15, R5, R3, 0x1, P4 ;  /* 0x00000003050f7211 */ /* 0x000fe400020f0eff */
[----:B0-----:R-:W-:Y:S01]  /*397d0*/  IADD3 R6, P5, R4, R2, RZ ;  /* 0x0000000204067210 */ /* 0x001fe20007fbe0ff */
[----:B------:R-:W-:-:S05]  /*397e0*/  IMAD R4, R0, 0x7a, RZ ;  /* 0x0000007a00047824 */ /* 0x000fca00078e02ff */
[-C--:B-1----:R-:W-:Y:S02]  /*397f0*/  IADD3 R10, P6, R4, R2.reuse, RZ ;  /* 0x00000002040a7210 */ /* 0x082fe40007fde0ff */
[----:B------:R-:W-:Y:S01]  /*39800*/  MOV R4, c[0x0][0x1c8] ;  /* 0x0000720000047a02 */ /* 0x000fe20000000f00 */
[----:B------:R0:W-:Y:S01]  /*39810*/  STL.64 [R1+0x60], R14 ;  /* 0x0000600e01007387 */ /* 0x0001e20000100a00 */
[----:B------:R-:W-:Y:S01]  /*39820*/  IMAD R0, R0, 0x7c, RZ ;  /* 0x0000007c00007824 */ /* 0x000fe200078e02ff */
[-C--:B---3--:R-:W-:Y:S02]  /*39830*/  LEA.HI.X.SX32 R7, R27, R3.reuse, 0x1, P5 ;  /* 0x000000031b077211 */ /* 0x088fe400028f0eff */
[----:B------:R-:W-:Y:S02]  /*39840*/  IMAD R5, R4, 0x7e, RZ ;  /* 0x0000007e04057824 */ /* 0x000fe400078e02ff */
[----:B------:R-:W-:Y:S01]  /*39850*/  IADD3 R18, P4, R0, R2, RZ ;  /* 0x0000000200127210 */ /* 0x000fe20007f9e0ff */
[C---:B0-----:R-:W-:Y:S01]  /*39860*/  IMAD R15, R4.reuse, 0x3d, RZ ;  /* 0x0000003d040f7824 */ /* 0x041fe200078e02ff */
[----:B------:R-:W-:Y:S01]  /*39870*/  MOV R0, c[0x0][0x1c8] ;  /* 0x0000720000007a02 */ /* 0x000fe20000000f00 */
[----:B------:R0:W-:Y:S03]  /*39880*/  STL.64 [R1+0x48], R6 ;  /* 0x0000480601007387 */ /* 0x0001e60000100a00 */
[-C--:B------:R-:W-:Y:S01]  /*39890*/  LEA.HI.X.SX32 R11, R15, R3.reuse, 0x1, P6 ;  /* 0x000000030f0b7211 */ /* 0x080fe200030f0eff */
[----:B------:R-:W-:Y:S01]  /*398a0*/  IMAD R24, R4, 0x3f, RZ ;  /* 0x0000003f04187824 */ /* 0x000fe200078e02ff */
[----:B------:R-:W-:Y:S01]  /*398b0*/  LEA.HI.X.SX32 R19, R16, R3, 0x1, P4 ;  /* 0x0000000310137211 */ /* 0x000fe200020f0eff */
[----:B------:R-:W-:-:S02]  /*398c0*/  IMAD R15, R4, 0x82, RZ ;  /* 0x00000082040f7824 */ /* 0x000fc400078e02ff */
[----:B------:R1:W-:Y:S01]  /*398d0*/  STL.64 [R1+0x40], R10 ;  /* 0x0000400a01007387 */ /* 0x0003e20000100a00 */
[-C--:B0-----:R-:W-:Y:S01]  /*398e0*/  IADD3 R6, P5, R5, R2.reuse, RZ ;  /* 0x0000000205067210 */ /* 0x081fe20007fbe0ff */
[----:B------:R-:W-:Y:S02]  /*398f0*/  IMAD.SHL.U32 R5, R4, 0x40, RZ ;  /* 0x0000004004057824 */ /* 0x000fe400078e00ff */
[----:B------:R0:W-:Y:S01]  /*39900*/  STL.64 [R1+0x28], R18 ;  /* 0x0000281201007387 */ /* 0x0001e20000100a00 */
[-C--:B------:R-:W-:Y:S02]  /*39910*/  LEA.HI.X.SX32 R7, R24, R3.reuse, 0x1, P5 ;  /* 0x0000000318077211 */ /* 0x080fe400028f0eff */
[-C--:B-1----:R-:W-:Y:S02]  /*39920*/  LEA R10, P6, R0, R2.reuse, 0x7 ;  /* 0x00000002000a7211 */ /* 0x082fe400078c38ff */
[----:B------:R-:W-:Y:S02]  /*39930*/  IADD3 R14, P4, R15, R2, RZ ;  /* 0x000000020f0e7210 */ /* 0x000fe40007f9e0ff */
[----:B------:R-:W-:Y:S01]  /*39940*/  LEA.HI.X.SX32 R11, R5, R3, 0x1, P6 ;  /* 0x00000003050b7211 */ /* 0x000fe200030f0eff */
[----:B------:R-:W-:-:S02]  /*39950*/  IMAD R5, R4, 0x41, RZ ;  /* 0x0000004104057824 */ /* 0x000fc400078e02ff */
[C---:B0-----:R-:W-:Y:S01]  /*39960*/  IMAD R18, R4.reuse, 0x84, RZ ;  /* 0x0000008404127824 */ /* 0x041fe200078e02ff */
[----:B------:R0:W-:Y:S02]  /*39970*/  STL.64 [R1+0x20], R6 ;  /* 0x0000200601007387 */ /* 0x0001e40000100a00 */
[-C--:B------:R-:W-:Y:S01]  /*39980*/  LEA.HI.X.SX32 R15, R5, R3.reuse, 0x1, P4 ;  /* 0x00000003050f7211 */ /* 0x080fe200020f0eff */
[----:B------:R-:W-:Y:S01]  /*39990*/  IMAD R24, R4, 0x86, RZ ;  /* 0x0000008604187824 */ /* 0x000fe200078e02ff */
[----:B------:R1:W-:Y:S01]  /*399a0*/  STL.64 [R1+0x18], R10 ;  /* 0x0000180a01007387 */ /* 0x0003e20000100a00 */
[----:B0-----:R-:W-:Y:S02]  /*399b0*/  IADD3 R6, P5, R18, R2, RZ ;  /* 0x0000000212067210 */ /* 0x001fe40007fbe0ff */
[----:B------:R-:W-:Y:S01]  /*399c0*/  MOV R18, c[0x0][0x1c8] ;  /* 0x0000720000127a02 */ /* 0x000fe20000000f00 */
[----:B------:R0:W-:Y:S01]  /*399d0*/  STL.64 [R1+0x10], R14 ;  /* 0x0000100e01007387 */ /* 0x0001e20000100a00 */
[----:B--2---:R-:W-:-:S02]  /*399e0*/  LEA.HI.X.SX32 R7, R12, R3, 0x1, P5 ;  /* 0x000000030c077211 */ /* 0x004fc400028f0eff */
[----:B-1----:R-:W-:Y:S01]  /*399f0*/  IADD3 R10, P6, R24, R2, RZ ;  /* 0x00000002180a7210 */ /* 0x002fe20007fde0ff */
[C---:B------:R-:W-:Y:S02]  /*39a00*/  IMAD R24, R18.reuse, 0x43, RZ ;  /* 0x0000004312187824 */ /* 0x040fe400078e02ff */
[----:B------:R1:W-:Y:S01]  /*39a10*/  STL.64 [R1+0x8], R6 ;  /* 0x0000080601007387 */ /* 0x0003e20000100a00 */
[C---:B0-----:R-:W-:Y:S02]  /*39a20*/  IMAD R15, R18.reuse, 0x8a, RZ ;  /* 0x0000008a120f7824 */ /* 0x041fe400078e02ff */
[----:B------:R-:W-:-:S03]  /*39a30*/  IMAD R18, R18, 0x8c, RZ ;  /* 0x0000008c12127824 */ /* 0x000fc600078e02ff */
[-C--:B-1----:R-:W-:Y:S02]  /*39a40*/  IADD3 R6, P5, R15, R2.reuse, RZ ;  /* 0x000000020f067210 */ /* 0x082fe40007fbe0ff */
[----:B------:R-:W-:Y:S01]  /*39a50*/  MOV R15, c[0x0][0x1c8] ;  /* 0x00007200000f7a02 */ /* 0x000fe20000000f00 */
[----:B------:R-:W-:Y:S01]  /*39a60*/  IMAD R4, R4, 0x88, RZ ;  /* 0x0000008804047824 */ /* 0x000fe200078e02ff */
[----:B------:R-:W-:Y:S02]  /*39a70*/  LEA.HI.X.SX32 R11, R24, R3, 0x1, P6 ;  /* 0x00000003180b7211 */ /* 0x000fe400030f0eff */
[-C--:B------:R-:W-:Y:S01]  /*39a80*/  IADD3 R8, P6, R18, R2.reuse, RZ ;  /* 0x0000000212087210 */ /* 0x080fe20007fde0ff */
[C---:B------:R-:W-:Y:S01]  /*39a90*/  IMAD R18, R15.reuse, 0x45, RZ ;  /* 0x000000450f127824 */ /* 0x040fe200078e02ff */
[----:B------:R-:W-:Y:S01]  /*39aa0*/  IADD3 R4, P4, R4, R2, RZ ;  /* 0x0000000204047210 */ /* 0x000fe20007f9e0ff */
[----:B------:R-:W-:-:S03]  /*39ab0*/  IMAD R24, R15, 0x8e, RZ ;  /* 0x0000008e0f187824 */ /* 0x000fc600078e02ff */
[-C--:B------:R-:W-:Y:S01]  /*39ac0*/  LEA.HI.X.SX32 R7, R18, R3.reuse, 0x1, P5 ;  /* 0x0000000312077211 */ /* 0x080fe200028f0eff */
[----:B------:R-:W-:Y:S01]  /*39ad0*/  IMAD.MOV.U32 R18, RZ, RZ, c[0x0][0x1c8] ;  /* 0x00007200ff127624 */ /* 0x000fe200078e00ff */
[----:B------:R-:W-:Y:S01]  /*39ae0*/  LEA.HI.X.SX32 R5, R26, R3, 0x1, P4 ;  /* 0x000000031a057211 */ /* 0x000fe200020f0eff */
[----:B------:R0:W-:Y:S01]  /*39af0*/  STL.64 [R1], R10 ;  /* 0x0000000a01007387 */ /* 0x0001e20000100a00 */
[----:B------:R-:W-:Y:S01]  /*39b00*/  IMAD R15, R15, 0x90, RZ ;  /* 0x000000900f0f7824 */ /* 0x000fe200078e02ff */
[----:B0-----:R-:W-:Y:S01]  /*39b10*/  IADD3 R10, P4, R24, R2, RZ ;  /* 0x00000002180a7210 */ /* 0x001fe20007f9e0ff */
[----:B------:R-:W-:-:S03]  /*39b20*/  IMAD R24, R18, 0x47, RZ ;  /* 0x0000004712187824 */ /* 0x000fc600078e02ff */
[-C--:B------:R-:W-:Y:S01]  /*39b30*/  IADD3 R12, P5, R15, R2.reuse, RZ ;  /* 0x000000020f0c7210 */ /* 0x080fe20007fbe0ff */
[----:B------:R-:W-:Y:S01]  /*39b40*/  IMAD R15, R18, 0x92, RZ ;  /* 0x00000092120f7824 */ /* 0x000fe200078e02ff */
[-C--:B------:R-:W-:Y:S02]  /*39b50*/  LEA.HI.X.SX32 R11, R24, R3.reuse, 0x1, P4 ;  /* 0x00000003180b7211 */ /* 0x080fe400020f0eff */
[----:B------:R-:W-:Y:S01]  /*39b60*/  MOV R24, c[0x0][0x1c8] ;  /* 0x0000720000187a02 */ /* 0x000fe20000000f00 */
[----:B------:R-:W-:Y:S01]  /*39b70*/  IMAD R18, R18, 0x94, RZ ;  /* 0x0000009412127824 */ /* 0x000fe200078e02ff */
[----:B------:R-:W-:Y:S02]  /*39b80*/  LEA.HI.X.SX32 R9, R9, R3, 0x1, P6 ;  /* 0x0000000309097211 */ /* 0x000fe400030f0eff */
[-C--:B------:R-:W-:Y:S01]  /*39b90*/  IADD3 R14, P6, R15, R2.reuse, RZ ;  /* 0x000000020f0e7210 */ /* 0x080fe20007fde0ff */
[----:B------:R-:W-:Y:S01]  /*39ba0*/  IMAD R29, R24, 0x49, RZ ;  /* 0x00000049181d7824 */ /* 0x000fe200078e02ff */
[----:B------:R-:W-:Y:S01]  /*39bb0*/  IADD3 R16, P4, R18, R2, RZ ;  /* 0x0000000212107210 */ /* 0x000fe20007f9e0ff */
[----:B------:R-:W-:-:S03]  /*39bc0*/  IMAD R18, R24, 0x96, RZ ;  /* 0x0000009618127824 */ /* 0x000fc600078e02ff */
[-C--:B------:R-:W-:Y:S01]  /*39bd0*/  LEA.HI.X.SX32 R15, R29, R3.reuse, 0x1, P6 ;  /* 0x000000031d0f7211 */ /* 0x080fe200030f0eff */
[C---:B------:R-:W-:Y:S01]  /*39be0*/  IMAD R29, R24.reuse, 0x98, RZ ;  /* 0x00000098181d7824 */ /* 0x040fe200078e02ff */
[-C--:B------:R-:W-:Y:S01]  /*39bf0*/  LEA.HI.X.SX32 R13, R13, R3.reuse, 0x1, P5 ;  /* 0x000000030d0d7211 */ /* 0x080fe200028f0eff */
[----:B------:R-:W-:Y:S01]  /*39c00*/  IMAD R22, R24, 0x9a, RZ ;  /* 0x0000009a18167824 */ /* 0x000fe200078e02ff */
[-C--:B------:R-:W-:Y:S01]  /*39c10*/  IADD3 R18, P5, R18, R2.reuse, RZ ;  /* 0x0000000212127210 */ /* 0x080fe20007fbe0ff */
[----:B------:R-:W-:Y:S01]  /*39c20*/  IMAD R24, R24, 0x4b, RZ ;  /* 0x0000004b18187824 */ /* 0x000fe200078e02ff */
[----:B------:R-:W-:Y:S01]  /*39c30*/  IADD3 R20, P6, R29, R2, RZ ;  /* 0x000000021d147210 */ /* 0x000fe20007fde0ff */
[----:B------:R-:W-:Y:S01]  /*39c40*/  IMAD.MOV.U32 R27, RZ, RZ, c[0x0][0x1c8] ;  /* 0x00007200ff1b7624 */ /* 0x000fe200078e00ff */
[----:B------:R-:W-:Y:S01]  /*39c50*/  MOV R29, c[0x0][0x1c8] ;  /* 0x00007200001d7a02 */ /* 0x000fe20000000f00 */
[----:B------:R0:W-:Y:S01]  /*39c60*/  STL.64 [R1+0xcc0], R4 ;  /* 0x000cc00401007387 */ /* 0x0001e20000100a00 */
[----:B------:R-:W-:-:S02]  /*39c70*/  LEA.HI.X.SX32 R17, R23, R3, 0x1, P4 ;  /* 0x0000000317117211 */ /* 0x000fc400020f0eff */
[----:B------:R-:W-:Y:S01]  /*39c80*/  LEA.HI.X.SX32 R19, R24, R3, 0x1, P5 ;  /* 0x0000000318137211 */ /* 0x000fe200028f0eff */
[----:B------:R-:W-:Y:S01]  /*39c90*/  IMAD R24, R29, 0x9c, RZ ;  /* 0x0000009c1d187824 */ /* 0x000fe200078e02ff */
[----:B------:R-:W-:Y:S01]  /*39ca0*/  IADD3 R22, P4, R22, R2, RZ ;  /* 0x0000000216167210 */ /* 0x000fe20007f9e0ff */
[----:B------:R-:W-:Y:S01]  /*39cb0*/  STL [R1+0xcd8], R6 ;  /* 0x000cd80601007387 */ /* 0x000fe20000100800 */
[----:B0-----:R-:W-:-:S03]  /*39cc0*/  IMAD R4, R27, 0x4d, RZ ;  /* 0x0000004d1b047824 */ /* 0x001fc600078e02ff */
[----:B------:R0:W-:Y:S01]  /*39cd0*/  STL [R1+0xd00], R6 ;  /* 0x000d000601007387 */ /* 0x0001e20000100800 */
[----:B------:R-:W-:Y:S01]  /*39ce0*/  IMAD R26, R29, 0x4c, RZ ;  /* 0x0000004c1d1a7824 */ /* 0x000fe200078e02ff */
[-C--:B------:R-:W-:Y:S02]  /*39cf0*/  IADD3 R24, P5, R24, R2.reuse, RZ ;  /* 0x0000000218187210 */ /* 0x080fe40007fbe0ff */
[-C--:B------:R-:W-:Y:S01]  /*39d00*/  LEA.HI.X.SX32 R23, R4, R3.reuse, 0x1, P4 ;  /* 0x0000000304177211 */ /* 0x080fe200020f0eff */
[----:B------:R-:W-:Y:S01]  /*39d10*/  IMAD R29, R27, 0x9e, RZ ;  /* 0x0000009e1b1d7824 */ /* 0x000fe200078e02ff */
[----:B------:R-:W-:Y:S01]  /*39d20*/  MOV R4, c[0x0][0x1c8] ;  /* 0x0000720000047a02 */ /* 0x000fe20000000f00 */
[----:B0-----:R-:W-:Y:S01]  /*39d30*/  IMAD R6, R28, 0x4e, RZ ;  /* 0x0000004e1c067824 */ /* 0x001fe200078e02ff */
[----:B------:R-:W-:Y:S01]  /*39d40*/  LEA.HI.X.SX32 R21, R26, R3, 0x1, P6 ;  /* 0x000000031a157211 */ /* 0x000fe200030f0eff */
[----:B------:R-:W-:Y:S01]  /*39d50*/  STL [R1+0xcc8], R7 ;  /* 0x000cc80701007387 */ /* 0x000fe20000100800 */
[----:B------:R-:W-:-:S02]  /*39d60*/  IADD3 R26, P6, R29, R2, RZ ;  /* 0x000000021d1a7210 */ /* 0x000fc40007fde0ff */
[----:B------:R-:W-:Y:S01]  /*39d70*/  LEA.HI.X.SX32 R25, R6, R3, 0x1, P5 ;  /* 0x0000000306197211 */ /* 0x000fe200028f0eff */
[----:B------:R-:W-:Y:S01]  /*39d80*/  IMAD R6, R4, 0x4f, RZ ;  /* 0x0000004f04067824 */ /* 0x000fe200078e02ff */
[----:B------:R0:W-:Y:S01]  /*39d90*/  STL.64 [R1+0xcd0], R8 ;  /* 0x000cd00801007387 */ /* 0x0001e20000100a00 */
[----:B------:R-:W-:-:S03]  /*39da0*/  IMAD R29, R28, 0xa0, RZ ;  /* 0x000000a01c1d7824 */ /* 0x000fc600078e02ff */
[----:B------:R1:W-:Y:S01]  /*39db0*/  STL [R1+0xce8], R10 ;  /* 0x000ce80a01007387 */ /* 0x0003e20000100800 */
[----:B------:R-:W-:Y:S01]  /*39dc0*/  LEA.HI.X.SX32 R27, R6, R3, 0x1, P6 ;  /* 0x00000003061b7211 */ /* 0x000fe200030f0eff */
[C---:B------:R-:W-:Y:S02]  /*39dd0*/  IMAD R6, R4.reuse, 0x50, RZ ;  /* 0x0000005004067824 */ /* 0x040fe400078e02ff */
[----:B------:R-:W-:Y:S01]  /*39de0*/  STL [R1+0xcbc], R11 ;  /* 0x000cbc0b01007387 */ /* 0x000fe20000100800 */
[-C--:B------:R-:W-:Y:S01]  /*39df0*/  IADD3 R28, P4, R29, R2.reuse, RZ ;  /* 0x000000021d1c7210 */ /* 0x080fe20007f9e0ff */
[----:B0-----:R-:W-:Y:S02]  /*39e00*/  IMAD R9, R4, 0xa2, RZ ;  /* 0x000000a204097824 */ /* 0x001fe400078e02ff */
[----:B------:R-:W-:Y:S04]  /*39e10*/  STL [R1+0xdb8], R11 ;  /* 0x000db80b01007387 */ /* 0x000fe80000100800 */
[----:B------:R-:W-:Y:S01]  /*39e20*/  STL [R1+0xde0], R11 ;  /* 0x000de00b01007387 */ /* 0x000fe20000100800 */
[----:B-1----:R-:W-:-:S03]  /*39e30*/  IADD3 R10, P5, R9, R2, RZ ;  /* 0x00000002090a7210 */ /* 0x002fc60007fbe0ff */
[----:B------:R0:W-:Y:S01]  /*39e40*/  STL.64 [R1+0xce0], R12 ;  /* 0x000ce00c01007387 */ /* 0x0001e20000100a00 */
[----:B------:R-:W-:Y:S01]  /*39e50*/  IMAD R9, R4, 0xa4, RZ ;  /* 0x000000a404097824 */ /* 0x000fe200078e02ff */
[----:B------:R-:W-:Y:S02]  /*39e60*/  LEA.HI.X.SX32 R29, R6, R3, 0x1, P4 ;  /* 0x00000003061d7211 */ /* 0x000fe400020f0eff */
[----:B------:R-:W-:Y:S01]  /*39e70*/  STL [R1+0xd10], R14 ;  /* 0x000d100e01007387 */ /* 0x000fe20000100800 */
[----:B------:R-:W-:-:S03]  /*39e80*/  IMAD R6, R4, 0x51, RZ ;  /* 0x0000005104067824 */ /* 0x000fc600078e02ff */
[----:B------:R1:W-:Y:S01]  /*39e90*/  STL [R1+0xd38], R14 ;  /* 0x000d380e01007387 */ /* 0x0003e20000100800 */
[----:B0-----:R-:W-:-:S03]  /*39ea0*/  IMAD R13, R4, 0xa6, RZ ;  /* 0x000000a6040d7824 */ /* 0x001fc600078e02ff */
[----:B------:R0:W-:Y:S01]  /*39eb0*/  STL [R1+0xcb8], R15 ;  /* 0x000cb80f01007387 */ /* 0x0001e20000100800 */
[----:B------:R-:W-:-:S03]  /*39ec0*/  IADD3 R8, P6, R9, R2, RZ ;  /* 0x0000000209087210 */ /* 0x000fc60007fde0ff */
[----:B------:R-:W-:Y:S01]  /*39ed0*/  STL.64 [R1+0xcf0], R16 ;  /* 0x000cf01001007387 */ /* 0x000fe20000100a00 */
[----:B-1----:R-:W-:Y:S01]  /*39ee0*/  IADD3 R14, P4, R13, R2, RZ ;  /* 0x000000020d0e7210 */ /* 0x002fe20007f9e0ff */
[----:B------:R-:W-:Y:S02]  /*39ef0*/  IMAD R13, R4, 0x52, RZ ;  /* 0x00000052040d7824 */ /* 0x000fe400078e02ff */
[----:B------:R-:W-:Y:S01]  /*39f00*/  STL.64 [R1+0xcf8], R18 ;  /* 0x000cf81201007387 */ /* 0x000fe20000100a00 */
[----:B------:R-:W-:-:S03]  /*39f10*/  LEA.HI.X.SX32 R11, R6, R3, 0x1, P5 ;  /* 0x00000003060b7211 */ /* 0x000fc600028f0eff */
[----:B------:R-:W-:Y:S01]  /*39f20*/  STL.64 [R1+0xd08], R20 ;  /* 0x000d081401007387 */ /* 0x000fe20000100a00 */
[----:B------:R-:W-:-:S03]  /*39f30*/  IMAD R12, R4, 0x53, RZ ;  /* 0x00000053040c7824 */ /* 0x000fc600078e02ff */
[----:B------:R-:W-:Y:S01]  /*39f40*/  STL.64 [R1+0xd18], R22 ;  /* 0x000d181601007387 */ /* 0x000fe20000100a00 */
[----:B------:R-:W-:-:S03]  /*39f50*/  LEA.HI.X.SX32 R9, R13, R3, 0x1, P6 ;  /* 0x000000030d097211 */ /* 0x000fc600030f0eff */
[----:B------:R-:W-:Y:S01]  /*39f60*/  STL [R1+0xd48], R24 ;  /* 0x000d481801007387 */ /* 0x000fe20000100800 */
[----:B------:R-:W-:-:S03]  /*39f70*/  IMAD R6, R4, 0xaa, RZ ;  /* 0x000000aa04067824 */ /* 0x000fc600078e02ff */
[----:B------:R-:W-:Y:S04]  /*39f80*/  STL [R1+0xd6c], R24 ;  /* 0x000d6c1801007387 */ /* 0x000fe80000100800 */
[----:B------:R-:W-:Y:S01]  /*39f90*/  STL [R1+0xd20], R25 ;  /* 0x000d201901007387 */ /* 0x000fe20000100800 */
[----:B0-----:R-:W-:-:S03]  /*39fa0*/  LEA.HI.X.SX32 R15, R12, R3, 0x1, P4 ;  /* 0x000000030c0f7211 */ /* 0x001fc600020f0eff */
[----:B------:R-:W-:Y:S01]  /*39fb0*/  STL.64 [R1+0xd28], R26 ;  /* 0x000d281a01007387 */ /* 0x000fe20000100a00 */
[----:B------:R-:W-:-:S03]  /*39fc0*/  IMAD R13, R4, 0xac, RZ ;  /* 0x000000ac040d7824 */ /* 0x000fc600078e02ff */
[----:B------:R-:W-:Y:S04]  /*39fd0*/  STL.64 [R1+0xd30], R28 ;  /* 0x000d301c01007387 */ /* 0x000fe80000100a00 */
[----:B------:R0:W-:Y:S04]  /*39fe0*/  STL.64 [R1+0x190], R10 ;  /* 0x0001900a01007387 */ /* 0x0001e80000100a00 */
[----:B------:R1:W-:Y:S01]  /*39ff0*/  STL.64 [R1+0x188], R8 ;  /* 0x0001880801007387 */ /* 0x0003e20000100a00 */
[----:B0-----:R-:W-:-:S03]  /*3a000*/  IMAD R10, R4, 0xa8, RZ ;  /* 0x000000a8040a7824 */ /* 0x001fc600078e02ff */
[----:B------:R0:W-:Y:S01]  /*3a010*/  STL.64 [R1+0x198], R14 ;  /* 0x0001980e01007387 */ /* 0x0001e20000100a00 */
[-C--:B-1----:R-:W-:Y:S01]  /*3a020*/  IADD3 R8, P6, R6, R2.reuse, RZ ;  /* 0x0000000206087210 */ /* 0x082fe20007fde0ff */
[----:B------:R-:W-:Y:S01]  /*3a030*/  IMAD R6, R4, 0x54, RZ ;  /* 0x0000005404067824 */ /* 0x000fe200078e02ff */
[----:B------:R-:W-:Y:S01]  /*3a040*/  IADD3 R10, P5, R10, R2, RZ ;  /* 0x000000020a0a7210 */ /* 0x000fe20007fbe0ff */
[----:B------:R-:W-:-:S03]  /*3a050*/  IMAD R12, R4, 0x56, RZ ;  /* 0x00000056040c7824 */ /* 0x000fc600078e02ff */
[-C--:B------:R-:W-:Y:S02]  /*3a060*/  LEA.HI.X.SX32 R11, R6, R3.reuse, 0x1, P5 ;  /* 0x00000003060b7211 */ /* 0x080fe400028f0eff */
[----:B0-----:R-:W-:Y:S01]  /*3a070*/  IADD3 R14, P4, R13, R2, RZ ;  /* 0x000000020d0e7210 */ /* 0x001fe20007f9e0ff */
[C---:B------:R-:W-:Y:S02]  /*3a080*/  IMAD R13, R4.reuse, 0x55, RZ ;  /* 0x00000055040d7824 */ /* 0x040fe400078e02ff */
[----:B------:R0:W-:Y:S01]  /*3a090*/  STL.64 [R1+0x1a8], R10 ;  /* 0x0001a80a01007387 */ /* 0x0001e20000100a00 */
[C---:B------:R-:W-:Y:S02]  /*3a0a0*/  IMAD R6, R4.reuse, 0xb0, RZ ;  /* 0x000000b004067824 */ /* 0x040fe400078e02ff */
[-C--:B------:R-:W-:Y:S01]  /*3a0b0*/  LEA.HI.X.SX32 R9, R13, R3.reuse, 0x1, P6 ;  /* 0x000000030d097211 */ /* 0x080fe200030f0eff */
[----:B------:R-:W-:Y:S01]  /*3a0c0*/  IMAD R13, R4, 0xb2, RZ ;  /* 0x000000b2040d7824 */ /* 0x000fe200078e02ff */
[----:B------:R-:W-:-:S03]  /*3a0d0*/  LEA.HI.X.SX32 R15, R12, R3, 0x1, P4 ;  /* 0x000000030c0f7211 */ /* 0x000fc600020f0eff */
[----:B------:R1:W-:Y:S01]  /*3a0e0*/  STL.64 [R1+0x1a0], R8 ;  /* 0x0001a00801007387 */ /* 0x0003e20000100a00 */
[----:B0-----:R-:W-:-:S03]  /*3a0f0*/  IMAD R10, R4, 0xae, RZ ;  /* 0x000000ae040a7824 */ /* 0x001fc600078e02ff */
[----:B------:R0:W-:Y:S02]  /*3a100*/  STL.64 [R1+0x280], R14 ;  /* 0x0002800e01007387 */ /* 0x0001e40000100a00 */
[-C--:B------:R-:W-:Y:S02]  /*3a110*/  IADD3 R10, P5, R10, R2.reuse, RZ ;  /* 0x000000020a0a7210 */ /* 0x080fe40007fbe0ff */
[-C--:B-1----:R-:W-:Y:S01]  /*3a120*/  IADD3 R8, P6, R6, R2.reuse, RZ ;  /* 0x0000000206087210 */ /* 0x082fe20007fde0ff */
[C---:B------:R-:W-:Y:S01]  /*3a130*/  IMAD R6, R4.reuse, 0x57, RZ ;  /* 0x0000005704067824 */ /* 0x040fe200078e02ff */
[----:B0-----:R-:W-:Y:S01]  /*3a140*/  IADD3 R14, P4, R13, R2, RZ ;  /* 0x000000020d0e7210 */ /* 0x001fe20007f9e0ff */
[----:B------:R-:W-:-:S03]  /*3a150*/  IMAD R13, R4, 0x58, RZ ;  /* 0x00000058040d7824 */ /* 0x000fc600078e02ff */
[-C--:B------:R-:W-:Y:S01]  /*3a160*/  LEA.HI.X.SX32 R11, R6, R3.reuse, 0x1, P5 ;  /* 0x00000003060b7211 */ /* 0x080fe200028f0eff */
[C---:B------:R-:W-:Y:S02]  /*3a170*/  IMAD R12, R4.reuse, 0x59, RZ ;  /* 0x00000059040c7824 */ /* 0x040fe400078e02ff */
[----:B------:R-:W-:Y:S01]  /*3a180*/  IMAD R6, R4, 0xb6, RZ ;  /* 0x000000b604067824 */ /* 0x000fe200078e02ff */
[-C--:B------:R-:W-:Y:S01]  /*3a190*/  LEA.HI.X.SX32 R9, R13, R3.reuse, 0x1, P6 ;  /* 0x000000030d097211 */ /* 0x080fe200030f0eff */
[----:B------:R0:W-:Y:S01]  /*3a1a0*/  STL.64 [R1+0x278], R10 ;  /* 0x0002780a01007387 */ /* 0x0001e20000100a00 */
[----:B------:R-:W-:Y:S01]  /*3a1b0*/  LEA.HI.X.SX32 R15, R12, R3, 0x1, P4 ;  /* 0x000000030c0f7211 */ /* 0x000fe200020f0eff */
[C---:B------:R-:W-:Y:S02]  /*3a1c0*/  IMAD R13, R4.reuse, 0xb8, RZ ;  /* 0x000000b8040d7824 */ /* 0x040fe400078e02ff */
        /* <DEDUP_REMOVED lines=114> */
[----:B------:R-:W-:Y:S01]  /*3a8f0*/  IMAD R6, R4, 0xe6, RZ ;  /* 0x000000e604067824 */ /* 0x000fe200078e02ff */
[----:B------:R-:W-:-:S03]  /*3a900*/  LEA.HI.X.SX32 R9, R13, R3, 0x1, P6 ;  /* 0x000000030d097211 */ /* 0x000fc600030f0eff */
[----:B------:R0:W-:Y:S01]  /*3a910*/  STL.64 [R1+0x2d0], R10 ;  /* 0x0002d00a01007387 */ /* 0x0001e20000100a00 */
[----:B------:R-:W-:-:S03]  /*3a920*/  IMAD R12, R4, 0x71, RZ ;  /* 0x00000071040c7824 */ /* 0x000fc600078e02ff */
[----:B------:R1:W-:Y:S01]  /*3a930*/  STL.64 [R1+0x2c8], R8 ;  /* 0x0002c80801007387 */ /* 0x0003e20000100a00 */
[----:B0-----:R-:W-:Y:S01]  /*3a940*/  IMAD R10, R4, 0xe4, RZ ;  /* 0x000000e4040a7824 */ /* 0x001fe200078e02ff */
[----:B-1----:R-:W-:Y:S01]  /*3a950*/  IADD3 R8, P6, R6, R2, RZ ;  /* 0x0000000206087210 */ /* 0x002fe20007fde0ff */
[----:B------:R-:W-:-:S03]  /*3a960*/  IMAD R6, R4, 0x72, RZ ;  /* 0x0000007204067824 */ /* 0x000fc600078e02ff */
[----:B------:R-:W-:Y:S02]  /*3a970*/  IADD3 R10, P5, R10, R2, RZ ;  /* 0x000000020a0a7210 */ /* 0x000fe40007fbe0ff */
[-C--:B------:R-:W-:Y:S02]  /*3a980*/  LEA.HI.X.SX32 R15, R12, R3.reuse, 0x1, P4 ;  /* 0x000000030c0f7211 */ /* 0x080fe400020f0eff */
[----:B------:R-:W-:-:S03]  /*3a990*/  LEA.HI.X.SX32 R11, R6, R3, 0x1, P5 ;  /* 0x00000003060b7211 */ /* 0x000fc600028f0eff */
[----:B------:R-:W-:Y:S01]  /*3a9a0*/  STL.64 [R1+0x2c0], R14 ;  /* 0x0002c00e01007387 */ /* 0x000fe20000100a00 */
[----:B------:R-:W-:-:S03]  /*3a9b0*/  IMAD R6, R4, 0xec, RZ ;  /* 0x000000ec04067824 */ /* 0x000fc600078e02ff */
[----:B------:R0:W-:Y:S01]  /*3a9c0*/  STL.64 [R1+0x2d8], R10 ;  /* 0x0002d80a01007387 */ /* 0x0001e20000100a00 */
[C---:B------:R-:W-:Y:S02]  /*3a9d0*/  IMAD R13, R4.reuse, 0xe8, RZ ;  /* 0x000000e8040d7824 */ /* 0x040fe400078e02ff */
[C---:B0-----:R-:W-:Y:S02]  /*3a9e0*/  IMAD R10, R4.reuse, 0x73, RZ ;  /* 0x00000073040a7824 */ /* 0x041fe400078e02ff */
[----:B------:R-:W-:-:S03]  /*3a9f0*/  IMAD R11, R4, 0xea, RZ ;  /* 0x000000ea040b7824 */ /* 0x000fc600078e02ff */
[-C--:B------:R-:W-:Y:S02]  /*3aa00*/  LEA.HI.X.SX32 R9, R10, R3.reuse, 0x1, P6 ;  /* 0x000000030a097211 */ /* 0x080fe400030f0eff */
[-C--:B------:R-:W-:Y:S01]  /*3aa10*/  IADD3 R10, P6, R6, R2.reuse, RZ ;  /* 0x00000002060a7210 */ /* 0x080fe20007fde0ff */
[----:B------:R-:W-:Y:S01]  /*3aa20*/  IMAD R6, R4, 0x75, RZ ;  /* 0x0000007504067824 */ /* 0x000fe200078e02ff */
[-C--:B------:R-:W-:Y:S02]  /*3aa30*/  IADD3 R12, P5, R11, R2.reuse, RZ ;  /* 0x000000020b0c7210 */ /* 0x080fe40007fbe0ff */
[----:B------:R-:W-:Y:S02]  /*3aa40*/  IADD3 R14, P4, R13, R2, RZ ;  /* 0x000000020d0e7210 */ /* 0x000fe40007f9e0ff */
[----:B------:R-:W-:Y:S01]  /*3aa50*/  LEA.HI.X.SX32 R13, R6, R3, 0x1, P5 ;  /* 0x00000003060d7211 */ /* 0x000fe200028f0eff */
[----:B------:R0:W-:Y:S04]  /*3aa60*/  STL.64 [R1+0x2f0], R8 ;  /* 0x0002f00801007387 */ /* 0x0001e80000100a00 */
[----:B------:R1:W-:Y:S01]  /*3aa70*/  STL.64 [R1+0x2e0], R12 ;  /* 0x0002e00c01007387 */ /* 0x0003e20000100a00 */
[----:B------:R-:W-:-:S02]  /*3aa80*/  IMAD R6, R4, 0xf2, RZ ;  /* 0x000000f204067824 */ /* 0x000fc400078e02ff */
[C---:B0-----:R-:W-:Y:S02]  /*3aa90*/  IMAD R8, R4.reuse, 0x74, RZ ;  /* 0x0000007404087824 */ /* 0x041fe400078e02ff */
[----:B-1----:R-:W-:-:S03]  /*3aaa0*/  IMAD R13, R4, 0x76, RZ ;  /* 0x00000076040d7824 */ /* 0x002fc600078e02ff */
[-C--:B------:R-:W-:Y:S01]  /*3aab0*/  LEA.HI.X.SX32 R15, R8, R3.reuse, 0x1, P4 ;  /* 0x00000003080f7211 */ /* 0x080fe200020f0eff */
[----:B------:R-:W-:Y:S01]  /*3aac0*/  IMAD R12, R4, 0xf0, RZ ;  /* 0x000000f0040c7824 */ /* 0x000fe200078e02ff */
[----:B------:R-:W-:-:S03]  /*3aad0*/  LEA.HI.X.SX32 R11, R13, R3, 0x1, P6 ;  /* 0x000000030d0b7211 */ /* 0x000fc600030f0eff */
[----:B------:R0:W-:Y:S01]  /*3aae0*/  STL.64 [R1+0x2e8], R14 ;  /* 0x0002e80e01007387 */ /* 0x0001e20000100a00 */
[----:B------:R-:W-:-:S03]  /*3aaf0*/  IMAD R9, R4, 0xee, RZ ;  /* 0x000000ee04097824 */ /* 0x000fc600078e02ff */
[----:B------:R1:W-:Y:S02]  /*3ab00*/  STL.64 [R1+0x2b8], R10 ;  /* 0x0002b80a01007387 */ /* 0x0003e40000100a00 */
[-C--:B------:R-:W-:Y:S02]  /*3ab10*/  IADD3 R8, P4, R9, R2.reuse, RZ ;  /* 0x0000000209087210 */ /* 0x080fe40007f9e0ff */
[-C--:B0-----:R-:W-:Y:S02]  /*3ab20*/  IADD3 R14, P5, R12, R2.reuse, RZ ;  /* 0x000000020c0e7210 */ /* 0x081fe40007fbe0ff */
[----:B------:R-:W-:Y:S01]  /*3ab30*/  IADD3 R12, P6, R6, R2, RZ ;  /* 0x00000002060c7210 */ /* 0x000fe20007fde0ff */
[C---:B------:R-:W-:Y:S02]  /*3ab40*/  IMAD R6, R4.reuse, 0xf4, RZ ;  /* 0x000000f404067824 */ /* 0x040fe400078e02ff */
[C---:B-1----:R-:W-:Y:S02]  /*3ab50*/  IMAD R11, R4.reuse, 0x77, RZ ;  /* 0x00000077040b7824 */ /* 0x042fe400078e02ff */
[----:B------:R-:W-:-:S02]  /*3ab60*/  IMAD R4, R4, 0x78, RZ ;  /* 0x0000007804047824 */ /* 0x000fc400078e02ff */
[----:B------:R-:W-:Y:S01]  /*3ab70*/  IMAD.MOV.U32 R10, RZ, RZ, c[0x0][0x1c8] ;  /* 0x00007200ff0a7624 */ /* 0x000fe200078e00ff */
[-C--:B------:R-:W-:Y:S02]  /*3ab80*/  LEA.HI.X.SX32 R9, R11, R3.reuse, 0x1, P4 ;  /* 0x000000030b097211 */ /* 0x080fe400020f0eff */
[----:B------:R-:W-:Y:S01]  /*3ab90*/  LEA.HI.X.SX32 R15, R4, R3, 0x1, P5 ;  /* 0x00000003040f7211 */ /* 0x000fe200028f0eff */
[C---:B------:R-:W-:Y:S02]  /*3aba0*/  IMAD R4, R10.reuse, 0xf6, RZ ;  /* 0x000000f60a047824 */ /* 0x040fe400078e02ff */
[----:B------:R-:W-:-:S03]  /*3abb0*/  IMAD R11, R10, 0x79, RZ ;  /* 0x000000790a0b7824 */ /* 0x000fc600078e02ff */
[-C--:B------:R-:W-:Y:S02]  /*3abc0*/  IADD3 R4, P5, R4, R2.reuse, RZ ;  /* 0x0000000204047210 */ /* 0x080fe40007fbe0ff */
[----:B------:R-:W-:Y:S01]  /*3abd0*/  LEA.HI.X.SX32 R13, R11, R3, 0x1, P6 ;  /* 0x000000030b0d7211 */ /* 0x000fe200030f0eff */
[----:B------:R0:W-:Y:S04]  /*3abe0*/  STL.64 [R1+0x290], R8 ;  /* 0x0002900801007387 */ /* 0x0001e80000100a00 */
[----:B------:R-:W-:Y:S04]  /*3abf0*/  STL.64 [R1+0x1e0], R14 ;  /* 0x0001e00e01007387 */ /* 0x000fe80000100a00 */
[----:B------:R-:W-:Y:S04]  /*3ac00*/  STL [R1+0x1c8], R4 ;  /* 0x0001c80401007387 */ /* 0x000fe80000100800 */
[----:B------:R-:W-:Y:S04]  /*3ac10*/  STL.64 [R1+0x1d8], R12 ;  /* 0x0001d80c01007387 */ /* 0x000fe80000100a00 */
[----:B------:R-:W2:Y:S01]  /*3ac20*/  LDL.LU.64 R28, [R1+0x168] ;  /* 0x00016800011c7983 */ /* 0x000ea20000300a00 */
[----:B0-----:R-:W-:Y:S01]  /*3ac30*/  IADD3 R8, P4, R6, R2, RZ ;  /* 0x0000000206087210 */ /* 0x001fe20007f9e0ff */
[----:B------:R-:W-:-:S02]  /*3ac40*/  IMAD R6, R10, 0xf8, RZ ;  /* 0x000000f80a067824 */ /* 0x000fc400078e02ff */
[----:B------:R-:W-:-:S03]  /*3ac50*/  IMAD R10, R10, 0x7a, RZ ;  /* 0x0000007a0a0a7824 */ /* 0x000fc600078e02ff */
[----:B------:R-:W-:Y:S02]  /*3ac60*/  IADD3 R6, P6, R6, R2, RZ ;  /* 0x0000000206067210 */ /* 0x000fe40007fde0ff */
[----:B------:R-:W-:-:S03]  /*3ac70*/  LEA.HI.X.SX32 R9, R10, R3, 0x1, P4 ;  /* 0x000000030a097211 */ /* 0x000fc600020f0eff */
[----:B------:R-:W-:Y:S04]  /*3ac80*/  STL [R1+0x1c0], R6 ;  /* 0x0001c00601007387 */ /* 0x000fe80000100800 */
[----:B------:R-:W-:Y:S04]  /*3ac90*/  STL.64 [R1+0x1d0], R8 ;  /* 0x0001d00801007387 */ /* 0x000fe80000100a00 */
[----:B--2---:R0:W-:Y:S04]  /*3aca0*/  STL.64 [R1+0xdc0], R28 ;  /* 0x000dc01c01007387 */ /* 0x0041e80000100a00 */
[----:B0-----:R-:W2:Y:S04]  /*3acb0*/  LDL.LU.64 R28, [R1+0x170] ;  /* 0x00017000011c7983 */ /* 0x001ea80000300a00 */
[----:B--2---:R0:W-:Y:S04]  /*3acc0*/  STL [R1+0xdc8], R29 ;  /* 0x000dc81d01007387 */ /* 0x0041e80000100800 */
[----:B0-----:R-:W2:Y:S04]  /*3acd0*/  LDL.LU R29, [R1+0xa0] ;  /* 0x0000a000011d7983 */ /* 0x001ea80000300800 */
[----:B--2---:R0:W-:Y:S04]  /*3ace0*/  STL.64 [R1+0xdd8], R28 ;  /* 0x000dd81c01007387 */ /* 0x0041e80000100a00 */
[----:B0-----:R-:W2:Y:S04]  /*3acf0*/  LDL.LU.64 R28, [R1+0x180] ;  /* 0x00018000011c7983 */ /* 0x001ea80000300a00 */
[----:B--2---:R-:W-:Y:S04]  /*3ad00*/  STL.64 [R1+0xde8], R28 ;  /* 0x000de81c01007387 */ /* 0x004fe80000100a00 */
[----:B------:R-:W2:Y:S04]  /*3ad10*/  LDL.LU R22, [R1+0x90] ;  /* 0x0000900001167983 */ /* 0x000ea80000300800 */
[----:B--2---:R0:W-:Y:S04]  /*3ad20*/  STL [R1+0xdf8], R22 ;  /* 0x000df81601007387 */ /* 0x0041e80000100800 */
[----:B0-----:R-:W2:Y:S04]  /*3ad30*/  LDL.LU R22, [R1+0xb0] ;  /* 0x0000b00001167983 */ /* 0x001ea80000300800 */
[----:B------:R-:W3:Y:S04]  /*3ad40*/  LDL.LU.64 R26, [R1+0x160] ;  /* 0x00016000011a7983 */ /* 0x000ee80000300a00 */
[----:B---3--:R0:W-:Y:S04]  /*3ad50*/  STL.64 [R1+0xdd0], R26 ;  /* 0x000dd01a01007387 */ /* 0x0081e80000100a00 */
[----:B0-----:R-:W3:Y:S04]  /*3ad60*/  LDL.LU.64 R26, [R1+0x178] ;  /* 0x00017800011a7983 */ /* 0x001ee80000300a00 */
[----:B---3--:R-:W-:Y:S04]  /*3ad70*/  STL.64 [R1+0xdf0], R26 ;  /* 0x000df01a01007387 */ /* 0x008fe80000100a00 */
[----:B------:R-:W3:Y:S04]  /*3ad80*/  LDL.LU.64 R24, [R1+0x158] ;  /* 0x0001580001187983 */ /* 0x000ee80000300a00 */
[----:B---3--:R0:W-:Y:S04]  /*3ad90*/  STL.64 [R1+0xe00], R24 ;  /* 0x000e001801007387 */ /* 0x0081e80000100a00 */
[----:B------:R-:W2:Y:S01]  /*3ada0*/  LDL.LU R23, [R1+0xc4] ;  /* 0x0000c40001177983 */ /* 0x000ea20000300800 */
[----:B0-----:R-:W-:-:S02]  /*3adb0*/  MOV R25, R7 ;  /* 0x0000000700197202 */ /* 0x001fc40000000f00 */
[----:B------:R-:W-:Y:S01]  /*3adc0*/  MOV R24, R6 ;  /* 0x0000000600187202 */ /* 0x000fe20000000f00 */
[----:B--2---:R0:W-:Y:S04]  /*3add0*/  STL.64 [R1+0xe08], R22 ;  /* 0x000e081601007387 */ /* 0x0041e80000100a00 */
[----:B------:R-:W2:Y:S04]  /*3ade0*/  LDL.LU.64 R20, [R1+0x150] ;  /* 0x0001500001147983 */ /* 0x000ea80000300a00 */
[----:B------:R-:W3:Y:S01]  /*3adf0*/  LDL.LU.64 R18, [R1+0x148] ;  /* 0x0001480001127983 */ /* 0x000ee20000300a00 */
[----:B0-----:R-:W-:Y:S01]  /*3ae00*/  MOV R23, R5 ;  /* 0x0000000500177202 */ /* 0x001fe20000000f00 */
[----:B------:R-:W-:-:S02]  /*3ae10*/  IMAD.MOV.U32 R5, RZ, RZ, c[0x0][0x1c8] ;  /* 0x00007200ff057624 */ /* 0x000fc400078e00ff */
[----:B------:R-:W4:Y:S01]  /*3ae20*/  LDL.LU R10, [R1+0xb4] ;  /* 0x0000b400010a7983 */ /* 0x000f220000300800 */
[----:B------:R-:W-:Y:S02]  /*3ae30*/  IMAD.MOV.U32 R22, RZ, RZ, R4 ;  /* 0x000000ffff167224 */ /* 0x000fe400078e0004 */
[----:B------:R-:W-:Y:S01]  /*3ae40*/  IMAD R28, R5, 0x7b, RZ ;  /* 0x0000007b051c7824 */ /* 0x000fe200078e02ff */
[----:B------:R-:W5:Y:S01]  /*3ae50*/  LDL.LU.64 R16, [R1+0x140] ;  /* 0x0001400001107983 */ /* 0x000f620000300a00 */
[----:B------:R-:W-:-:S03]  /*3ae60*/  IMAD R4, R0, 0xfa, RZ ;  /* 0x000000fa00047824 */ /* 0x000fc600078e02ff */
[----:B------:R-:W2:Y:S01]  /*3ae70*/  LDL.LU.64 R14, [R1+0x138] ;  /* 0x00013800010e7983 */ /* 0x000ea20000300a00 */
[----:B------:R-:W-:-:S03]  /*3ae80*/  LEA.HI.X.SX32 R23, R28, R3, 0x1, P5 ;  /* 0x000000031c177211 */ /* 0x000fc600028f0eff */
[----:B------:R-:W2:Y:S01]  /*3ae90*/  LDL.LU R7, [R1+0xa4] ;  /* 0x0000a40001077983 */ /* 0x000ea20000300800 */
[----:B------:R-:W-:Y:S01]  /*3aea0*/  IADD3 R26, P4, R4, R2, RZ ;  /* 0x00000002041a7210 */ /* 0x000fe20007f9e0ff */
[C---:B------:R-:W-:Y:S02]  /*3aeb0*/  IMAD R29, R5.reuse, 0xfc, RZ ;  /* 0x000000fc051d7824 */ /* 0x040fe400078e02ff */
[----:B------:R-:W2:Y:S01]  /*3aec0*/  LDL.LU R6, [R1+0x94] ;  /* 0x0000940001067983 */ /* 0x000ea20000300800 */
[----:B------:R-:W-:-:S03]  /*3aed0*/  IMAD R25, R5, 0x7c, RZ ;  /* 0x0000007c05197824 */ /* 0x000fc600078e02ff */
[----:B------:R-:W2:Y:S04]  /*3aee0*/  LDL.LU.64 R12, [R1+0x130] ;  /* 0x00013000010c7983 */ /* 0x000ea80000300a00 */
[----:B------:R-:W2:Y:S04]  /*3aef0*/  LDL.LU.64 R8, [R1+0x128] ;  /* 0x0001280001087983 */ /* 0x000ea80000300a00 */
[----:B------:R-:W2:Y:S04]  /*3af00*/  LDL.LU.64 R4, [R1+0x120] ;  /* 0x0001200001047983 */ /* 0x000ea80000300a00 */
[----:B------:R0:W-:Y:S04]  /*3af10*/  STL [R1+0x1cc], R23 ;  /* 0x0001cc1701007387 */ /* 0x0001e80000100800 */
[----:B0-----:R-:W2:Y:S01]  /*3af20*/  LDL.LU.64 R22, [R1+0xe08] ;  /* 0x000e080001167983 */ /* 0x001ea20000300a00 */
[----:B------:R-:W-:-:S02]  /*3af30*/  MOV R11, c[0x0][0x1c8] ;  /* 0x00007200000b7a02 */ /* 0x000fc40000000f00 */
[----:B------:R-:W-:-:S03]  /*3af40*/  IADD3 R28, P5, R29, R2, RZ ;  /* 0x000000021d1c7210 */ /* 0x000fc60007fbe0ff */
[----:B------:R-:W-:Y:S01]  /*3af50*/  IMAD R27, R11, 0x7d, RZ ;  /* 0x0000007d0b1b7824 */ /* 0x000fe200078e02ff */
[-C--:B------:R-:W-:Y:S01]  /*3af60*/  LEA.HI.X.SX32 R25, R25, R3.reuse, 0x1, P6 ;  /* 0x0000000319197211 */ /* 0x080fe200030f0eff */
[C---:B------:R-:W-:Y:S02]  /*3af70*/  IMAD R0, R11.reuse, 0xfe, RZ ;  /* 0x000000fe0b007824 */ /* 0x040fe400078e02ff */
[----:B------:R-:W-:Y:S01]  /*3af80*/  IMAD R29, R11, 0x7e, RZ ;  /* 0x0000007e0b1d7824 */ /* 0x000fe200078e02ff */
[-C--:B------:R-:W-:Y:S01]  /*3af90*/  LEA.HI.X.SX32 R27, R27, R3.reuse, 0x1, P4 ;  /* 0x000000031b1b7211 */ /* 0x080fe200020f0eff */
[----:B------:R0:W-:Y:S01]  /*3afa0*/  STL [R1+0x1c4], R25 ;  /* 0x0001c41901007387 */ /* 0x0001e20000100800 */
[----:B------:R-:W-:Y:S02]  /*3afb0*/  IADD3 R2, P6, R0, R2, RZ ;  /* 0x0000000200027210 */ /* 0x000fe40007fde0ff */
[----:B------:R-:W-:Y:S01]  /*3afc0*/  LEA.HI.X.SX32 R29, R29, R3, 0x1, P5 ;  /* 0x000000031d1d7211 */ /* 0x000fe200028f0eff */
[----:B0-----:R-:W3:Y:S01]  /*3afd0*/  LDL.LU.64 R24, [R1+0xe00] ;  /* 0x000e000001187983 */ /* 0x001ee20000300a00 */
[----:B--2---:R-:W-:-:S03]  /*3afe0*/  PRMT R0, R22, 0x7632, R0 ;  /* 0x0000763216007816 */ /* 0x004fc60000000000 */
[----:B------:R-:W2:Y:S04]  /*3aff0*/  LDL.LU R22, [R1+0xdf8] ;  /* 0x000df80001167983 */ /* 0x000ea80000300800 */
[----:B------:R0:W-:Y:S04]  /*3b000*/  STL.64 [R1+0x1b8], R26 ;  /* 0x0001b81a01007387 */ /* 0x0001e80000100a00 */
[----:B0-----:R-:W2:Y:S04]  /*3b010*/  LDL.LU.64 R26, [R1+0xdf0] ;  /* 0x000df000011a7983 */ /* 0x001ea80000300a00 */
[----:B------:R0:W-:Y:S04]  /*3b020*/  STL.64 [R1+0x1b0], R28 ;  /* 0x0001b01c01007387 */ /* 0x0001e80000100a00 */
[----:B0-----:R-:W2:Y:S01]  /*3b030*/  LDL.LU.64 R28, [R1+0xde8] ;  /* 0x000de800011c7983 */ /* 0x001ea20000300a00 */
[----:B------:R-:W-:-:S05]  /*3b040*/  IMAD R11, R11, 0x7f, RZ ;  /* 0x0000007f0b0b7824 */ /* 0x000fca00078e02ff */
[----:B------:R-:W-:Y:S02]  /*3b050*/  LEA.HI.X.SX32 R3, R11, R3, 0x1, P6 ;  /* 0x000000030b037211 */ /* 0x000fe400030f0eff */
[----:B------:R-:W3:Y:S04]  /*3b060*/  LDL.LU R11, [R1+0xde0] ;  /* 0x000de000010b7983 */ /* 0x000ee80000300800 */
[----:B------:R-:W-:Y:S04]  /*3b070*/  STL.64 [R1+0xc00], R2 ;  /* 0x000c000201007387 */ /* 0x000fe80000100a00 */
[----:B------:R-:W-:Y:S04]  /*3b080*/  STL [R1+0xd58], R2 ;  /* 0x000d580201007387 */ /* 0x000fe80000100800 */
[----:B--2---:R0:W-:Y:S04]  /*3b090*/  STG.E.U16 [R28.64], R0 ;  /* 0x000000001c007986 */ /* 0x0041e8000c101504 */
[----:B0-----:R-:W2:Y:S04]  /*3b0a0*/  LDL.LU.64 R28, [R1+0xdd8] ;  /* 0x000dd800011c7983 */ /* 0x001ea80000300a00 */
[----:B--2---:R0:W-:Y:S01]  /*3b0b0*/  STG.E.U16 [R26.64], R29 ;  /* 0x0000001d1a007986 */ /* 0x0041e2000c101504 */
[----:B---3--:R-:W-:-:S03]  /*3b0c0*/  PRMT R11, R29, 0x7632, R11 ;  /* 0x000076321d0b7816 */ /* 0x008fc6000000000b */
[----:B0-----:R-:W2:Y:S04]  /*3b0d0*/  LDL.LU.64 R26, [R1+0xdd0] ;  /* 0x000dd000011a7983 */ /* 0x001ea80000300a00 */
[----:B------:R-:W3:Y:S01]  /*3b0e0*/  LDL.LU R29, [R1+0xdc8] ;  /* 0x000dc800011d7983 */ /* 0x000ee20000300800 */
[----:B------:R-:W-:-:S03]  /*3b0f0*/  PRMT R0, R22, 0x7632, R0 ;  /* 0x0000763216007816 */ /* 0x000fc60000000000 */
[----:B---3--:R0:W-:Y:S04]  /*3b100*/  STG.E.U16 [R28.64], R11 ;  /* 0x0000000b1c007986 */ /* 0x0081e8000c101504 */
[----:B0-----:R-:W3:Y:S01]  /*3b110*/  LDL.LU.64 R28, [R1+0xdc0] ;  /* 0x000dc000011c7983 */ /* 0x001ee20000300a00 */
[----:B------:R-:W-:Y:S02]  /*3b120*/  PRMT R3, R23, 0x7632, R3 ;  /* 0x0000763217037816 */ /* 0x000fe40000000003 */
[----:B------:R-:W-:Y:S01]  /*3b130*/  PRMT R2, R7, 0x7632, R2 ;  /* 0x0000763207027816 */ /* 0x000fe20000000002 */
[----:B------:R-:W2:Y:S04]  /*3b140*/  LDL.LU R11, [R1+0xdb8] ;  /* 0x000db800010b7983 */ /* 0x000ea80000300800 */
[----:B---3--:R-:W-:Y:S04]  /*3b150*/  STG.E.U16 [R28.64], R22 ;  /* 0x000000161c007986 */ /* 0x008fe8000c101504 */
[----:B--2---:R4:W-:Y:S04]  /*3b160*/  STG.E.U16 [R26.64], R0 ;  /* 0x000000001a007986 */ /* 0x0049e8000c101504 */
[----:B------:R-:W-:Y:S04]  /*3b170*/  STG.E.U16 [R24.64], R23 ;  /* 0x0000001718007986 */ /* 0x000fe8000c101504 */
[----:B------:R-:W-:Y:S01]  /*3b180*/  STG.E.U16 [R20.64], R3 ;  /* 0x0000000314007986 */ /* 0x000fe2000c101504 */
[----:B----4-:R-:W-:-:S03]  /*3b190*/  PRMT R0, R10, 0x7632, R0 ;  /* 0x000076320a007816 */ /* 0x010fc60000000000 */
[----:B------:R-:W-:Y:S04]  /*3b1a0*/  STG.E.U16 [R18.64], R10 ;  /* 0x0000000a12007986 */ /* 0x000fe8000c101504 */
[----:B-----5:R0:W-:Y:S04]  /*3b1b0*/  STG.E.U16 [R16.64], R0 ;  /* 0x0000000010007986 */ /* 0x0201e8000c101504 */
[----:B------:R-:W-:Y:S04]  /*3b1c0*/  STG.E.U16 [R14.64], R7 ;  /* 0x000000070e007986 */ /* 0x000fe8000c101504 */
[----:B------:R-:W-:Y:S01]  /*3b1d0*/  STG.E.U16 [R12.64], R2 ;  /* 0x000000020c007986 */ /* 0x000fe2000c101504 */
[----:B0-----:R-:W-:-:S03]  /*3b1e0*/  PRMT R0, R6, 0x7632, R0 ;  /* 0x0000763206007816 */ /* 0x001fc60000000000 */
[----:B------:R0:W-:Y:S04]  /*3b1f0*/  STG.E.U16 [R8.64], R6 ;  /* 0x0000000608007986 */ /* 0x0001e8000c101504 */
[----:B------:R1:W-:Y:S04]  /*3b200*/  STG.E.U16 [R4.64], R0 ;  /* 0x0000000004007986 */ /* 0x0003e8000c101504 */
[----:B0-----:R-:W2:Y:S04]  /*3b210*/  LDL.LU.64 R8, [R1+0x118] ;  /* 0x0001180001087983 */ /* 0x001ea80000300a00 */
[----:B-1----:R-:W3:Y:S04]  /*3b220*/  LDL.LU R5, [R1+0xc8] ;  /* 0x0000c80001057983 */ /* 0x002ee80000300800 */
[----:B------:R-:W4:Y:S04]  /*3b230*/  LDL.LU R24, [R1+0x98] ;  /* 0x0000980001187983 */ /* 0x000f280000300800 */
[----:B----4-:R0:W-:Y:S04]  /*3b240*/  STL [R1+0xd88], R24 ;  /* 0x000d881801007387 */ /* 0x0101e80000100800 */
[----:B0-----:R-:W4:Y:S04]  /*3b250*/  LDL.LU R24, [R1+0xa8] ;  /* 0x0000a80001187983 */ /* 0x001f280000300800 */
[----:B----4-:R0:W-:Y:S04]  /*3b260*/  STL [R1+0xda0], R24 ;  /* 0x000da01801007387 */ /* 0x0101e80000100800 */
[----:B0-----:R-:W4:Y:S04]  /*3b270*/  LDL.LU R24, [R1+0xb8] ;  /* 0x0000b80001187983 */ /* 0x001f280000300800 */
[----:B------:R-:W5:Y:S04]  /*3b280*/  LDL.LU R2, [R1+0xcc] ;  /* 0x0000cc0001027983 */ /* 0x000f680000300800 */
[----:B-----5:R-:W-:Y:S04]  /*3b290*/  STL [R1+0xd78], R2 ;  /* 0x000d780201007387 */ /* 0x020fe80000100800 */
[----:B------:R-:W5:Y:S04]  /*3b2a0*/  LDL.LU R14, [R1+0xbc] ;  /* 0x0000bc00010e7983 */ /* 0x000f680000300800 */
[----:B-----5:R0:W-:Y:S04]  /*3b2b0*/  STL [R1+0xd68], R14 ;  /* 0x000d680e01007387 */ /* 0x0201e80000100800 */
[----:B0-----:R-:W5:Y:S04]  /*3b2c0*/  LDL.LU.64 R14, [R1+0xe0] ;  /* 0x0000e000010e7983 */ /* 0x001f680000300a00 */
[----:B-----5:R0:W-:Y:S04]  /*3b2d0*/  STL.64 [R1+0xd70], R14 ;  /* 0x000d700e01007387 */ /* 0x0201e80000100a00 */
        /* <DEDUP_REMOVED lines=11> */
[----:B------:R-:W2:Y:S04]  /*3b390*/  LDL.LU.64 R28, [R1+0x60] ;  /* 0x00006000011c7983 */ /* 0x000ea80000300a00 */
[----:B--2---:R0:W-:Y:S04]  /*3b3a0*/  STL.64 [R1+0xd40], R28 ;  /* 0x000d401c01007387 */ /* 0x0041e80000100a00 */
[----:B0-----:R-:W2:Y:S04]  /*3b3b0*/  LDL.LU.64 R28, [R1+0x68] ;  /* 0x00006800011c7983 */ /* 0x001ea80000300a00 */
[----:B--2---:R0:W-:Y:S04]  /*3b3c0*/  STL.64 [R1+0xd50], R28 ;  /* 0x000d501c01007387 */ /* 0x0041e80000100a00 */
[----:B0-----:R-:W2:Y:S01]  /*3b3d0*/  LDL.LU.64 R28, [R1+0xd0] ;  /* 0x0000d000011c7983 */ /* 0x001ea20000300a00 */
[----:B---3--:R-:W-:-:S03]  /*3b3e0*/  PRMT R11, R5, 0x7632, R11 ;  /* 0x00007632050b7816 */ /* 0x008fc6000000000b */
[----:B------:R-:W-:Y:S04]  /*3b3f0*/  STG.E.U16 [R8.64], R5 ;  /* 0x0000000508007986 */ /* 0x000fe8000c101504 */
[----:B-----5:R-:W-:Y:S04]  /*3b400*/  STG.E.U16 [R14.64], R11 ;  /* 0x0000000b0e007986 */ /* 0x020fe8000c101504 */
[----:B--2---:R0:W-:Y:S04]  /*3b410*/  STL.64 [R1+0xd60], R28 ;  /* 0x000d601c01007387 */ /* 0x0041e80000100a00 */
[----:B0-----:R-:W2:Y:S04]  /*3b420*/  LDL.LU.64 R28, [R1+0xd8] ;  /* 0x0000d800011c7983 */ /* 0x001ea80000300a00 */
[----:B------:R-:W3:Y:S04]  /*3b430*/  LDL.LU.64 R26, [R1+0x48] ;  /* 0x00004800011a7983 */ /* 0x000ee80000300a00 */
[----:B------:R-:W5:Y:S04]  /*3b440*/  LDL.LU R25, [R1+0xac] ;  /* 0x0000ac0001197983 */ /* 0x000f680000300800 */
[----:B------:R-:W2:Y:S04]  /*3b450*/  LDL.LU.64 R22, [R1+0x40] ;  /* 0x0000400001167983 */ /* 0x000ea80000300a00 */
[----:B------:R-:W2:Y:S04]  /*3b460*/  LDL.LU.64 R20, [R1+0x28] ;  /* 0x0000280001147983 */ /* 0x000ea80000300a00 */
[----:B------:R-:W2:Y:S04]  /*3b470*/  LDL.LU R6, [R1+0x9c] ;  /* 0x00009c0001067983 */ /* 0x000ea80000300800 */
[----:B------:R-:W2:Y:S04]  /*3b480*/  LDL.LU.64 R18, [R1+0x20] ;  /* 0x0000200001127983 */ /* 0x000ea80000300a00 */
[----:B------:R-:W2:Y:S04]  /*3b490*/  LDL.LU.64 R16, [R1+0x18] ;  /* 0x0000180001107983 */ /* 0x000ea80000300a00 */
[----:B------:R-:W2:Y:S04]  /*3b4a0*/  LDL.LU R10, [R1+0x80] ;  /* 0x00008000010a7983 */ /* 0x000ea80000300800 */
[----:B------:R-:W2:Y:S04]  /*3b4b0*/  LDL.LU R7, [R1+0x70] ;  /* 0x0000700001077983 */ /* 0x000ea80000300800 */
[----:B------:R-:W2:Y:S04]  /*3b4c0*/  LDL.LU.64 R12, [R1+0x10] ;  /* 0x00001000010c7983 */ /* 0x000ea80000300a00 */
[----:B------:R-:W2:Y:S04]  /*3b4d0*/  LDL.LU.64 R8, [R1+0x8] ;  /* 0x0000080001087983 */ /* 0x000ea80000300a00 */
[----:B------:R-:W2:Y:S04]  /*3b4e0*/  LDL.LU.64 R4, [R1] ;  /* 0x0000000001047983 */ /* 0x000ea80000300a00 */
[----:B------:R-:W2:Y:S04]  /*3b4f0*/  LDL.LU R3, [R1+0x50] ;  /* 0x0000500001037983 */ /* 0x000ea80000300800 */
[----:B------:R-:W4:Y:S04]  /*3b500*/  LDL.LU.64 R14, [R1+0xdb0] ;  /* 0x000db000010e7983 */ /* 0x000f280000300a00 */
[----:B------:R-:W2:Y:S04]  /*3b510*/  LDL.LU R11, [R1+0x30] ;  /* 0x00003000010b7983 */ /* 0x000ea80000300800 */
[----:B----4-:R0:W-:Y:S04]  /*3b520*/  STG.E.U16 [R14.64], R24 ;  /* 0x000000180e007986 */ /* 0x0101e8000c101504 */
[----:B0-----:R-:W4:Y:S01]  /*3b530*/  LDL.LU.64 R14, [R1+0xda8] ;  /* 0x000da800010e7983 */ /* 0x001f220000300a00 */
[----:B------:R-:W-:-:S03]  /*3b540*/  PRMT R0, R24, 0x7632, R0 ;  /* 0x0000763218007816 */ /* 0x000fc60000000000 */
[----:B------:R-:W2:Y:S04]  /*3b550*/  LDL.LU R24, [R1+0xda0] ;  /* 0x000da00001187983 */ /* 0x000ea80000300800 */
[----:B----4-:R0:W-:Y:S04]  /*3b560*/  STG.E.U16 [R14.64], R0 ;  /* 0x000000000e007986 */ /* 0x0101e8000c101504 */
[----:B0-----:R-:W4:Y:S01]  /*3b570*/  LDL.LU.64 R14, [R1+0xd98] ;  /* 0x000d9800010e7983 */ /* 0x001f220000300a00 */
[----:B--2---:R-:W-:-:S03]  /*3b580*/  PRMT R2, R24, 0x7632, R2 ;  /* 0x0000763218027816 */ /* 0x004fc60000000002 */
[----:B----4-:R0:W-:Y:S04]  /*3b590*/  STG.E.U16 [R14.64], R24 ;  /* 0x000000180e007986 */ /* 0x0101e8000c101504 */
[----:B0-----:R-:W2:Y:S04]  /*3b5a0*/  LDL.LU.64 R14, [R1+0xd90] ;  /* 0x000d9000010e7983 */ /* 0x001ea80000300a00 */
[----:B------:R-:W4:Y:S04]  /*3b5b0*/  LDL.LU R24, [R1+0xd88] ;  /* 0x000d880001187983 */ /* 0x000f280000300800 */
[----:B--2---:R0:W-:Y:S04]  /*3b5c0*/  STG.E.U16 [R14.64], R2 ;  /* 0x000000020e007986 */ /* 0x0041e8000c101504 */
[----:B0-----:R-:W4:Y:S04]  /*3b5d0*/  LDL.LU.64 R14, [R1+0xd80] ;  /* 0x000d8000010e7983 */ /* 0x001f280000300a00 */
[----:B------:R-:W2:Y:S04]  /*3b5e0*/  LDL.LU R2, [R1+0xd78] ;  /* 0x000d780001027983 */ /* 0x000ea80000300800 */
[----:B----4-:R0:W-:Y:S04]  /*3b5f0*/  STG.E.U16 [R14.64], R24 ;  /* 0x000000180e007986 */ /* 0x0101e8000c101504 */
[----:B0-----:R-:W4:Y:S01]  /*3b600*/  LDL.LU.64 R14, [R1+0xd70] ;  /* 0x000d7000010e7983 */ /* 0x001f220000300a00 */
[----:B------:R-:W-:-:S03]  /*3b610*/  PRMT R0, R24, 0x7632, R0 ;  /* 0x0000763218007816 */ /* 0x000fc60000000000 */
[----:B------:R-:W2:Y:S04]  /*3b620*/  LDL.LU R24, [R1+0xd6c] ;  /* 0x000d6c0001187983 */ /* 0x000ea80000300800 */
[----:B----4-:R0:W-:Y:S04]  /*3b630*/  STG.E.U16 [R14.64], R0 ;  /* 0x000000000e007986 */ /* 0x0101e8000c101504 */
[----:B--2---:R1:W-:Y:S04]  /*3b640*/  STG.E.U16 [R28.64], R2 ;  /* 0x000000021c007986 */ /* 0x0043e8000c101504 */
[----:B0-----:R-:W2:Y:S04]  /*3b650*/  LDL.LU R14, [R1+0xd68] ;  /* 0x000d6800010e7983 */ /* 0x001ea80000300800 */
[----:B------:R-:W4:Y:S04]  /*3b660*/  LDL.LU R15, [R1+0x84] ;  /* 0x00008400010f7983 */ /* 0x000f280000300800 */
[----:B-1----:R-:W2:Y:S01]  /*3b670*/  LDL.LU.64 R28, [R1+0xd60] ;  /* 0x000d6000011c7983 */ /* 0x002ea20000300a00 */
[----:B------:R-:W-:-:S03]  /*3b680*/  PRMT R24, R2, 0x7632, R24 ;  /* 0x0000763202187816 */ /* 0x000fc60000000018 */
[----:B------:R-:W3:Y:S04]  /*3b690*/  LDL.LU R2, [R1+0xd58] ;  /* 0x000d580001027983 */ /* 0x000ee80000300800 */
[----:B--2---:R0:W-:Y:S04]  /*3b6a0*/  STG.E.U16 [R28.64], R24 ;  /* 0x000000181c007986 */ /* 0x0041e8000c101504 */
[----:B0-----:R-:W2:Y:S01]  /*3b6b0*/  LDL.LU.64 R28, [R1+0xd50] ;  /* 0x000d5000011c7983 */ /* 0x001ea20000300a00 */
[----:B------:R-:W-:-:S03]  /*3b6c0*/  PRMT R0, R14, 0x7632, R0 ;  /* 0x000076320e007816 */ /* 0x000fc60000000000 */
[----:B------:R-:W3:Y:S04]  /*3b6d0*/  LDL.LU R24, [R1+0xd48] ;  /* 0x000d480001187983 */ /* 0x000ee80000300800 */
[----:B--2---:R0:W-:Y:S04]  /*3b6e0*/  STG.E.U16 [R28.64], R14 ;  /* 0x0000000e1c007986 */ /* 0x0041e8000c101504 */
[----:B0-----:R-:W2:Y:S04]  /*3b6f0*/  LDL.LU.64 R28, [R1+0xd40] ;  /* 0x000d4000011c7983 */ /* 0x001ea80000300a00 */
[----:B------:R-:W5:Y:S04]  /*3b700*/  LDL.LU R14, [R1+0xd38] ;  /* 0x000d3800010e7983 */ /* 0x000f680000300800 */
[----:B--2---:R0:W-:Y:S01]  /*3b710*/  STG.E.U16 [R28.64], R0 ;  /* 0x000000001c007986 */ /* 0x0041e2000c101504 */
[----:B-----5:R-:W-:-:S03]  /*3b720*/  PRMT R14, R25, 0x7632, R14 ;  /* 0x00007632190e7816 */ /* 0x020fc6000000000e */
[----:B---3--:R1:W-:Y:S04]  /*3b730*/  STG.E.U16 [R26.64], R25 ;  /* 0x000000191a007986 */ /* 0x0083e8000c101504 */
[----:B------:R2:W-:Y:S04]  /*3b740*/  STG.E.U16 [R22.64], R14 ;  /* 0x0000000e16007986 */ /* 0x0005e8000c101504 */
[----:B0-----:R-:W3:Y:S04]  /*3b750*/  LDL.LU.64 R28, [R1+0xd30] ;  /* 0x000d3000011c7983 */ /* 0x001ee80000300a00 */
[----:B-1----:R-:W5:Y:S01]  /*3b760*/  LDL.LU.64 R26, [R1+0xd28] ;  /* 0x000d2800011a7983 */ /* 0x002f620000300a00 */
[----:B------:R-:W-:-:S03]  /*3b770*/  PRMT R0, R6, 0x7632, R0 ;  /* 0x0000763206007816 */ /* 0x000fc60000000000 */
[----:B------:R-:W3:Y:S04]  /*3b780*/  LDL.LU R25, [R1+0xd20] ;  /* 0x000d200001197983 */ /* 0x000ee80000300800 */
[----:B--2---:R-:W2:Y:S04]  /*3b790*/  LDL.LU.64 R22, [R1+0xd18] ;  /* 0x000d180001167983 */ /* 0x004ea80000300a00 */
[----:B------:R-:W2:Y:S04]  /*3b7a0*/  LDL.LU R14, [R1+0xd10] ;  /* 0x000d1000010e7983 */ /* 0x000ea80000300800 */
[----:B------:R0:W-:Y:S04]  /*3b7b0*/  STG.E.U16 [R20.64], R6 ;  /* 0x0000000614007986 */ /* 0x0001e8000c101504 */
[----:B0-----:R-:W2:Y:S04]  /*3b7c0*/  LDL.LU.64 R20, [R1+0xd08] ;  /* 0x000d080001147983 */ /* 0x001ea80000300a00 */
[----:B------:R-:W2:Y:S04]  /*3b7d0*/  LDL.LU R6, [R1+0xd00] ;  /* 0x000d000001067983 */ /* 0x000ea80000300800 */
[----:B------:R0:W-:Y:S04]  /*3b7e0*/  STG.E.U16 [R18.64], R0 ;  /* 0x0000000012007986 */ /* 0x0001e8000c101504 */
[----:B------:R1:W-:Y:S04]  /*3b7f0*/  STG.E.U16 [R16.64], R10 ;  /* 0x0000000a10007986 */ /* 0x0003e8000c101504 */
[----:B0-----:R-:W3:Y:S01]  /*3b800*/  LDL.LU.64 R18, [R1+0xcf8] ;  /* 0x000cf80001127983 */ /* 0x001ee20000300a00 */
[----:B------:R-:W-:-:S03]  /*3b810*/  PRMT R0, R7, 0x7632, R0 ;  /* 0x0000763207007816 */ /* 0x000fc60000000000 */
[----:B-1----:R-:W3:Y:S01]  /*3b820*/  LDL.LU.64 R16, [R1+0xcf0] ;  /* 0x000cf00001107983 */ /* 0x002ee20000300a00 */
[----:B--2---:R-:W-:-:S03]  /*3b830*/  PRMT R6, R10, 0x7632, R6 ;  /* 0x000076320a067816 */ /* 0x004fc60000000006 */
[----:B------:R-:W2:Y:S04]  /*3b840*/  LDL.LU R10, [R1+0xce8] ;  /* 0x000ce800010a7983 */ /* 0x000ea80000300800 */
[----:B------:R0:W-:Y:S04]  /*3b850*/  STG.E.U16 [R12.64], R6 ;  /* 0x000000060c007986 */ /* 0x0001e8000c101504 */
[----:B------:R1:W-:Y:S04]  /*3b860*/  STG.E.U16 [R8.64], R7 ;  /* 0x0000000708007986 */ /* 0x0003e8000c101504 */
[----:B------:R1:W-:Y:S04]  /*3b870*/  STG.E.U16 [R4.64], R0 ;  /* 0x0000000004007986 */ /* 0x0003e8000c101504 */
[----:B0-----:R-:W2:Y:S04]  /*3b880*/  LDL.LU.64 R12, [R1+0xce0] ;  /* 0x000ce000010c7983 */ /* 0x001ea80000300a00 */
[----:B------:R-:W2:Y:S04]  /*3b890*/  LDL.LU R6, [R1+0xcd8] ;  /* 0x000cd80001067983 */ /* 0x000ea80000300800 */
[----:B-1----:R-:W2:Y:S04]  /*3b8a0*/  LDL.LU.64 R8, [R1+0xcd0] ;  /* 0x000cd00001087983 */ /* 0x002ea80000300a00 */
[----:B------:R-:W2:Y:S04]  /*3b8b0*/  LDL.LU R7, [R1+0xcc8] ;  /* 0x000cc80001077983 */ /* 0x000ea80000300800 */
[----:B------:R-:W2:Y:S01]  /*3b8c0*/  LDL.LU.64 R4, [R1+0xcc0] ;  /* 0x000cc00001047983 */ /* 0x000ea20000300a00 */
[----:B------:R-:W-:-:S02]  /*3b8d0*/  PRMT R2, R3, 0x7632, R2 ;  /* 0x0000763203027816 */ /* 0x000fc40000000002 */
[----:B------:R-:W-:Y:S01]  /*3b8e0*/  PRMT R0, R11, 0x7632, R0 ;  /* 0x000076320b007816 */ /* 0x000fe20000000000 */
[----:B--2---:R0:W-:Y:S04]  /*3b8f0*/  STG.E.U16 [R4.64], R3 ;  /* 0x0000000304007986 */ /* 0x0041e8000c101504 */
[----:B------:R1:W-:Y:S04]  /*3b900*/  STG.E.U16 [R6.64], R2 ;  /* 0x0000000206007986 */ /* 0x0003e8000c101504 */
[----:B------:R2:W-:Y:S04]  /*3b910*/  STG.E.U16 [R8.64], R11 ;  /* 0x0000000b08007986 */ /* 0x0005e8000c101504 */
[----:B0-----:R-:W3:Y:S04]  /*3b920*/  LDL.LU R5, [R1+0x74] ;  /* 0x0000740001057983 */ /* 0x001ee80000300800 */
[----:B-1----:R-:W3:Y:S04]  /*3b930*/  LDL.LU R7, [R1+0x54] ;  /* 0x0000540001077983 */ /* 0x002ee80000300800 */
[----:B------:R-:W3:Y:S04]  /*3b940*/  LDL.LU R6, [R1+0x88] ;  /* 0x0000880001067983 */ /* 0x000ee80000300800 */
[----:B------:R-:W3:Y:S04]  /*3b950*/  LDL.LU.64 R2, [R1+0x1a0] ;  /* 0x0001a00001027983 */ /* 0x000ee80000300a00 */
[----:B--2---:R-:W2:Y:S01]  /*3b960*/  LDL.LU R11, [R1+0xcbc] ;  /* 0x000cbc00010b7983 */ /* 0x004ea20000300800 */
[----:B----4-:R-:W-:-:S03]  /*3b970*/  PRMT R4, R15, 0x7632, R4 ;  /* 0x000076320f047816 */ /* 0x010fc60000000004 */
[----:B------:R-:W4:Y:S04]  /*3b980*/  LDL.LU R8, [R1+0x34] ;  /* 0x0000340001087983 */ /* 0x000f280000300800 */
[----:B------:R-:W3:Y:S04]  /*3b990*/  LDL.LU R9, [R1+0x78] ;  /* 0x0000780001097983 */ /* 0x000ee80000300800 */
[----:B--2---:R0:W-:Y:S04]  /*3b9a0*/  STG.E.U16 [R10.64], R0 ;  /* 0x000000000a007986 */ /* 0x0041e8000c101504 */
[----:B------:R1:W-:Y:S04]  /*3b9b0*/  STG.E.U16 [R12.64], R15 ;  /* 0x0000000f0c007986 */ /* 0x0003e8000c101504 */
[----:B0-----:R-:W2:Y:S04]  /*3b9c0*/  LDL.LU.64 R10, [R1+0x198] ;  /* 0x00019800010a7983 */ /* 0x001ea80000300a00 */
[----:B-1----:R-:W2:Y:S01]  /*3b9d0*/  LDL.LU R15, [R1+0xcb8] ;  /* 0x000cb800010f7983 */ /* 0x002ea20000300800 */
[----:B---3--:R-:W-:-:S03]  /*3b9e0*/  PRMT R0, R5, 0x7632, R0 ;  /* 0x0000763205007816 */ /* 0x008fc60000000000 */
[----:B------:R-:W3:Y:S04]  /*3b9f0*/  LDL.LU R13, [R1+0x58] ;  /* 0x00005800010d7983 */ /* 0x000ee80000300800 */
[----:B--2---:R0:W-:Y:S04]  /*3ba00*/  STG.E.U16 [R14.64], R4 ;  /* 0x000000040e007986 */ /* 0x0041e8000c101504 */
[----:B------:R-:W-:Y:S04]  /*3ba10*/  STG.E.U16 [R16.64], R5 ;  /* 0x0000000510007986 */ /* 0x000fe8000c101504 */
[----:B------:R-:W-:Y:S01]  /*3ba20*/  STG.E.U16 [R18.64], R0 ;  /* 0x0000000012007986 */ /* 0x000fe2000c101504 */
[----:B0-----:R-:W-:-:S03]  /*3ba30*/  PRMT R4, R7, 0x7632, R4 ;  /* 0x0000763207047816 */ /* 0x001fc60000000004 */
[----:B------:R-:W-:Y:S04]  /*3ba40*/  STG.E.U16 [R20.64], R7 ;  /* 0x0000000714007986 */ /* 0x000fe8000c101504 */
[----:B------:R-:W2:Y:S04]  /*3ba50*/  LDL.LU.64 R14, [R1+0x1a8] ;  /* 0x0001a800010e7983 */ /* 0x000ea80000300a00 */
[----:B------:R0:W-:Y:S04]  /*3ba60*/  STG.E.U16 [R22.64], R4 ;  /* 0x0000000416007986 */ /* 0x0001e8000c101504 */
[----:B----4-:R1:W-:Y:S04]  /*3ba70*/  STG.E.U16 [R24.64], R8 ;  /* 0x0000000818007986 */ /* 0x0103e8000c101504 */
[----:B0-----:R-:W4:Y:S04]  /*3ba80*/  LDL.LU.64 R22, [R1+0x188] ;  /* 0x0001880001167983 */ /* 0x001f280000300a00 */
[----:B-1----:R-:W2:Y:S04]  /*3ba90*/  LDL.LU.64 R24, [R1+0x190] ;  /* 0x0001900001187983 */ /* 0x002ea80000300a00 */
[----:B------:R-:W0:Y:S01]  /*3baa0*/  S2R R5, SR_TID.X ;  /* 0x0000000000057919 */ /* 0x000e220000002100 */
[----:B------:R-:W-:-:S05]  /*3bab0*/  PRMT R0, R8, 0x7632, R0 ;  /* 0x0000763208007816 */ /* 0x000fca0000000000 */
[----:B-----5:R1:W-:Y:S01]  /*3bac0*/  STG.E.U16 [R26.64], R0 ;  /* 0x000000001a007986 */ /* 0x0203e2000c101504 */
[C---:B0-----:R-:W-:Y:S02]  /*3bad0*/  SHF.L.U32 R7, R5.reuse, 0xb, RZ ;  /* 0x0000000b05077819 */ /* 0x041fe400000006ff */
[----:B------:R-:W-:Y:S02]  /*3bae0*/  LOP3.LUT R5, R5, 0xff, RZ, 0xc0, !PT ;  /* 0x000000ff05057812 */ /* 0x000fe400078ec0ff */
[----:B------:R-:W-:-:S04]  /*3baf0*/  LOP3.LUT R7, R7, 0x3000, RZ, 0xc0, !PT ;  /* 0x0000300007077812 */ /* 0x000fc800078ec0ff */
[----:B------:R-:W-:Y:S02]  /*3bb00*/  LEA R7, R5, R7, 0x4 ;  /* 0x0000000705077211 */ /* 0x000fe400078e20ff */
[----:B------:R-:W0:Y:S01]  /*3bb10*/  S2R R5, SR_TID.X ;  /* 0x0000000000057919 */ /* 0x000e220000002100 */
[----:B-1----:R-:W-:-:S03]  /*3bb20*/  PRMT R0, R6, 0x7632, R0 ;  /* 0x0000763206007816 */ /* 0x002fc60000000000 */
[----:B------:R1:W-:Y:S04]  /*3bb30*/  STG.E.U16 [R28.64], R6 ;  /* 0x000000061c007986 */ /* 0x0003e8000c101504 */
[----:B------:R0:W5:Y:S04]  /*3bb40*/  LDS.128 R16, [R7] ;  /* 0x0000000007107984 */ /* 0x0001680000000c00 */
[----:B-1----:R-:W1:Y:S01]  /*3bb50*/  S2R R6, SR_TID.X ;  /* 0x0000000000067919 */ /* 0x002e620000002100 */
[C---:B0-----:R-:W-:Y:S01]  /*3bb60*/  IMAD.SHL.U32 R7, R5.reuse, 0x800, RZ ;  /* 0x0000080005077824 */ /* 0x041fe200078e00ff */
[----:B------:R-:W-:-:S04]  /*3bb70*/  LOP3.LUT R5, R5, 0xff, RZ, 0xc0, !PT ;  /* 0x000000ff05057812 */ /* 0x000fc800078ec0ff */
[----:B------:R-:W-:-:S04]  /*3bb80*/  LOP3.LUT R7, R7, 0x3000, RZ, 0xc0, !PT ;  /* 0x0000300007077812 */ /* 0x000fc800078ec0ff */
[----:B------:R-:W-:Y:S02]  /*3bb90*/  LEA R5, R5, R7, 0x4 ;  /* 0x0000000705057211 */ /* 0x000fe400078e20ff */
[----:B-1----:R-:W-:-:S04]  /*3bba0*/  SHF.L.U32 R7, R6, 0xb, RZ ;  /* 0x0000000b06077819 */ /* 0x002fc800000006ff */
[----:B------:R-:W-:Y:S02]  /*3bbb0*/  LOP3.LUT R8, R7, 0x3000, RZ, 0xc0, !PT ;  /* 0x0000300007087812 */ /* 0x000fe400078ec0ff */
[----:B------:R-:W-:Y:S01]  /*3bbc0*/  LOP3.LUT R5, R5, 0x20, RZ, 0x3c, !PT ;  /* 0x0000002005057812 */ /* 0x000fe200078e3cff */
[----:B-----5:R-:W-:Y:S04]  /*3bbd0*/  STL.64 [R1+0xc80], R16 ;  /* 0x000c801001007387 */ /* 0x020fe80000100a00 */
[----:B------:R-:W-:Y:S04]  /*3bbe0*/  STL.64 [R1+0xc58], R18 ;  /* 0x000c581201007387 */ /* 0x000fe80000100a00 */
[----:B--2---:R0:W-:Y:S04]  /*3bbf0*/  STG.E.U16 [R24.64], R0 ;  /* 0x0000000018007986 */ /* 0x0041e8000c101504 */
[----:B----4-:R1:W-:Y:S01]  /*3bc00*/  STG.E.U16 [R22.64], R9 ;  /* 0x0000000916007986 */ /* 0x0103e2000c101504 */
[----:B0-----:R-:W-:-:S02]  /*3bc10*/  PRMT R0, R9, 0x7632, R0 ;  /* 0x0000763209007816 */ /* 0x001fc40000000000 */
[----:B-1----:R-:W-:Y:S02]  /*3bc20*/  LOP3.LUT R9, R6, 0xff, RZ, 0xc0, !PT ;  /* 0x000000ff06097812 */ /* 0x002fe400078ec0ff */
[----:B------:R-:W0:Y:S03]  /*3bc30*/  LDS.128 R4, [R5] ;  /* 0x0000000005047984 */ /* 0x000e260000000c00 */
[----:B------:R-:W-:-:S05]  /*3bc40*/  IMAD R9, R9, 0x10, R8 ;  /* 0x0000001009097824 */ /* 0x000fca00078e0208 */
[----:B------:R-:W-:Y:S01]  /*3bc50*/  LOP3.LUT R9, R9, 0x40, RZ, 0x3c, !PT ;  /* 0x0000004009097812 */ /* 0x000fe200078e3cff */
[----:B------:R-:W-:Y:S05]  /*3bc60*/  STG.E.U16 [R10.64], R0 ;  /* 0x000000000a007986 */ /* 0x000fea000c101504 */
[----:B------:R-:W1:Y:S04]  /*3bc70*/  LDS.128 R8, [R9] ;  /* 0x0000000009087984 */ /* 0x000e680000000c00 */
[----:B0-----:R-:W-:Y:S04]  /*3bc80*/  STL.64 [R1+0xc68], R4 ;  /* 0x000c680401007387 */ /* 0x001fe80000100a00 */
[----:B------:R-:W-:Y:S04]  /*3bc90*/  STL.64 [R1+0xc48], R6 ;  /* 0x000c480601007387 */ /* 0x000fe80000100a00 */
[----:B------:R-:W2:Y:S04]  /*3bca0*/  LDL.LU R25, [R1+0x38] ;  /* 0x0000380001197983 */ /* 0x000ea80000300800 */
[----:B------:R-:W4:Y:S04]  /*3bcb0*/  LDL.LU R29, [R1+0x8c] ;  /* 0x00008c00011d7983 */ /* 0x000f280000300800 */
[----:B-1----:R-:W-:Y:S04]  /*3bcc0*/  STL.64 [R1+0xc60], R8 ;  /* 0x000c600801007387 */ /* 0x002fe80000100a00 */
[----:B------:R0:W-:Y:S04]  /*3bcd0*/  STL.64 [R1+0xc40], R10 ;  /* 0x000c400a01007387 */ /* 0x0001e80000100a00 */
[----:B0-----:R-:W5:Y:S04]  /*3bce0*/  LDL.LU.64 R10, [R1+0x280] ;  /* 0x00028000010a7983 */ /* 0x001f680000300a00 */
[----:B------:R-:W2:Y:S04]  /*3bcf0*/  LDL.LU.64 R22, [R1+0x278] ;  /* 0x0002780001167983 */ /* 0x000ea80000300a00 */
[----:B------:R-:W2:Y:S04]  /*3bd00*/  LDL.LU.64 R6, [R1+0x270] ;  /* 0x0002700001067983 */ /* 0x000ea80000300a00 */
[----:B------:R-:W2:Y:S04]  /*3bd10*/  LDL.LU.64 R26, [R1+0x268] ;  /* 0x00026800011a7983 */ /* 0x000ea80000300a00 */
[----:B------:R-:W2:Y:S04]  /*3bd20*/  LDL.LU R21, [R1+0x3c] ;  /* 0x00003c0001157983 */ /* 0x000ea80000300800 */
[----:B--2---:R0:W-:Y:S04]  /*3bd30*/  STL [R1+0xc90], R21 ;  /* 0x000c901501007387 */ /* 0x0041e80000100800 */
[----:B0-----:R-:W2:Y:S04]  /*3bd40*/  LDL.LU R21, [R1+0x5c] ;  /* 0x00005c0001157983 */ /* 0x001ea80000300800 */
[----:B--2---:R0:W-:Y:S04]  /*3bd50*/  STL [R1+0xca8], R21 ;  /* 0x000ca81501007387 */ /* 0x0041e80000100800 */
[----:B0-----:R-:W2:Y:S04]  /*3bd60*/  LDL.LU R21, [R1+0x7c] ;  /* 0x00007c0001157983 */ /* 0x001ea80000300800 */
[----:B------:R-:W2:Y:S04]  /*3bd70*/  LDL.LU.64 R16, [R1+0x240] ;  /* 0x0002400001107983 */ /* 0x000ea80000300a00 */
[----:B--2---:R0:W-:Y:S04]  /*3bd80*/  STL.64 [R1+0xc88], R16 ;  /* 0x000c881001007387 */ /* 0x0041e80000100a00 */
[----:B0-----:R-:W2:Y:S04]  /*3bd90*/  LDL.LU.64 R16, [R1+0x248] ;  /* 0x0002480001107983 */ /* 0x001ea80000300a00 */
[----:B--2---:R0:W-:Y:S04]  /*3bda0*/  STL.64 [R1+0xc98], R16 ;  /* 0x000c981001007387 */ /* 0x0041e80000100a00 */
[----:B0-----:R-:W2:Y:S04]  /*3bdb0*/  LDL.LU.64 R16, [R1+0x250] ;  /* 0x0002500001107983 */ /* 0x001ea80000300a00 */
[----:B--2---:R0:W-:Y:S04]  /*3bdc0*/  STL.64 [R1+0xca0], R16 ;  /* 0x000ca01001007387 */ /* 0x0041e80000100a00 */
[----:B0-----:R-:W2:Y:S04]  /*3bdd0*/  LDL.LU.64 R16, [R1+0x258] ;  /* 0x0002580001107983 */ /* 0x001ea80000300a00 */
[----:B--2---:R0:W-:Y:S04]  /*3bde0*/  STL.64 [R1+0xcb0], R16 ;  /* 0x000cb01001007387 */ /* 0x0041e80000100a00 */
[----:B0-----:R-:W2:Y:S04]  /*3bdf0*/  LDL.LU.64 R16, [R1+0x260] ;  /* 0x0002600001107983 */ /* 0x001ea80000300a00 */
[----:B------:R-:W2:Y:S01]  /*3be00*/  LDL.LU.64 R4, [R1+0x228] ;  /* 0x0002280001047983 */ /* 0x000ea20000300a00 */
[----:B---3--:R-:W-:-:S03]  /*3be10*/  PRMT R0, R13, 0x7632, R0 ;  /* 0x000076320d007816 */ /* 0x008fc60000000000 */
[----:B------:R-:W-:Y:S04]  /*3be20*/  STG.E.U16 [R14.64], R13 ;  /* 0x0000000d0e007986 */ /* 0x000fe8000c101504 */
[----:B------:R0:W-:Y:S04]  /*3be30*/  STG.E.U16 [R2.64], R0 ;  /* 0x0000000002007986 */ /* 0x0001e8000c101504 */
[----:B0-----:R-:W0:Y:S02]  /*3be40*/  S2R R2, SR_TID.X ;  /* 0x0000000000027919 */ /* 0x001e240000002100 */
[----:B0-----:R-:W-:-:S02]  /*3be50*/  SHF.L.U32 R3, R2, 0xb, RZ ;  /* 0x0000000b02037819 */ /* 0x001fc400000006ff */
[----:B------:R-:W-:Y:S01]  /*3be60*/  LOP3.LUT R2, R2, 0xff, RZ, 0xc0, !PT ;  /* 0x000000ff02027812 */ /* 0x000fe200078ec0ff */
[----:B--2---:R0:W-:Y:S04]  /*3be70*/  STL.64 [R1+0xc70], R4 ;  /* 0x000c700401007387 */ /* 0x0041e80000100a00 */
[----:B0-----:R-:W2:Y:S01]  /*3be80*/  LDL.LU.64 R4, [R1+0x230] ;  /* 0x0002300001047983 */ /* 0x001ea20000300a00 */
[----:B------:R-:W-:-:S04]  /*3be90*/  LOP3.LUT R3, R3, 0x3000, RZ, 0xc0, !PT ;  /* 0x0000300003037812 */ /* 0x000fc800078ec0ff */
[----:B------:R-:W-:-:S04]  /*3bea0*/  LEA R3, R2, R3, 0x4 ;  /* 0x0000000302037211 */ /* 0x000fc800078e20ff */
[----:B------:R-:W-:-:S05]  /*3beb0*/  LOP3.LUT R3, R3, 0x60, RZ, 0x3c, !PT ;  /* 0x0000006003037812 */ /* 0x000fca00078e3cff */
[----:B------:R-:W0:Y:S01]  /*3bec0*/  LDS.128 R12, [R3] ;  /* 0x00000000030c7984 */ /* 0x000e220000000c00 */
[----:B------:R-:W-:Y:S02]  /*3bed0*/  PRMT R20, R25, 0x7632, R20 ;  /* 0x0000763219147816 */ /* 0x000fe40000000014 */
[----:B----4-:R-:W-:Y:S01]  /*3bee0*/  PRMT R0, R29, 0x7632, R0 ;  /* 0x000076321d007816 */ /* 0x010fe20000000000 */
[----:B-----5:R-:W-:Y:S04]  /*3bef0*/  STG.E.U16 [R10.64], R25 ;  /* 0x000000190a007986 */ /* 0x020fe8000c101504 */
[----:B------:R-:W-:Y:S04]  /*3bf00*/  STG.E.U16 [R22.64], R20 ;  /* 0x0000001416007986 */ /* 0x000fe8000c101504 */
[----:B------:R-:W-:Y:S04]  /*3bf10*/  STG.E.U16 [R6.64], R29 ;  /* 0x0000001d06007986 */ /* 0x000fe8000c101504 */
[----:B------:R-:W-:Y:S04]  /*3bf20*/  STG.E.U16 [R26.64], R0 ;  /* 0x000000001a007986 */ /* 0x000fe8000c101504 */
[----:B------:R-:W-:Y:S04]  /*3bf30*/  STG.E.U16 [R16.64], R21 ;  /* 0x0000001510007986 */ /* 0x000fe8000c101504 */
[----:B--2---:R1:W-:Y:S04]  /*3bf40*/  STL.64 [R1+0xc78], R4 ;  /* 0x000c780401007387 */ /* 0x0043e80000100a00 */
[----:B-1----:R-:W2:Y:S04]  /*3bf50*/  LDL.LU.64 R4, [R1+0x238] ;  /* 0x0002380001047983 */ /* 0x002ea80000300a00 */
[----:B------:R-:W3:Y:S04]  /*3bf60*/  LDL.LU.64 R8, [R1+0x220] ;  /* 0x0002200001087983 */ /* 0x000ee80000300a00 */
[----:B------:R-:W4:Y:S04]  /*3bf70*/  LDL.LU.64 R18, [R1+0x218] ;  /* 0x0002180001127983 */ /* 0x000f280000300a00 */
[----:B------:R-:W5:Y:S04]  /*3bf80*/  LDL.LU.64 R2, [R1+0x208] ;  /* 0x0002080001027983 */ /* 0x000f680000300a00 */
[----:B0-----:R0:W-:Y:S04]  /*3bf90*/  STL.64 [R1+0xc28], R14 ;  /* 0x000c280e01007387 */ /* 0x0011e80000100a00 */
[----:B------:R-:W2:Y:S04]  /*3bfa0*/  LDL.LU.64 R24, [R1+0x200] ;  /* 0x0002000001187983 */ /* 0x000ea80000300a00 */
[----:B0-----:R-:W2:Y:S04]  /*3bfb0*/  LDL.LU.64 R14, [R1+0x1f8] ;  /* 0x0001f800010e7983 */ /* 0x001ea80000300a00 */
[----:B------:R-:W2:Y:S04]  /*3bfc0*/  LDL.LU.64 R10, [R1+0x1f0] ;  /* 0x0001f000010a7983 */ /* 0x000ea80000300a00 */
[----:B------:R-:W2:Y:S04]  /*3bfd0*/  LDL.LU.64 R22, [R1+0x1e8] ;  /* 0x0001e80001167983 */ /* 0x000ea80000300a00 */
[----:B------:R-:W2:Y:S04]  /*3bfe0*/  LDL.LU.64 R6, [R1+0x288] ;  /* 0x0002880001067983 */ /* 0x000ea80000300a00 */
[----:B------:R-:W2:Y:S04]  /*3bff0*/  LDL.LU.64 R28, [R1+0x2a8] ;  /* 0x0002a800011c7983 */ /* 0x000ea80000300a00 */
[----:B------:R-:W2:Y:S04]  /*3c000*/  LDL.LU.64 R26, [R1+0x2a0] ;  /* 0x0002a000011a7983 */ /* 0x000ea80000300a00 */
[----:B------:R-:W2:Y:S01]  /*3c010*/  LDL.LU.64 R16, [R1+0xcb0] ;  /* 0x000cb00001107983 */ /* 0x000ea20000300a00 */
[----:B------:R-:W-:-:S03]  /*3c020*/  PRMT R20, R21, 0x7632, R20 ;  /* 0x0000763215147816 */ /* 0x000fc60000000014 */
[----:B------:R-:W3:Y:S04]  /*3c030*/  LDL.LU R21, [R1+0xca8] ;  /* 0x000ca80001157983 */ /* 0x000ee80000300800 */
[----:B--2---:R0:W-:Y:S04]  /*3c040*/  STG.E.U16 [R16.64], R20 ;  /* 0x0000001410007986 */ /* 0x0041e8000c101504 */
[----:B0-----:R-:W2:Y:S01]  /*3c050*/  LDL.LU.64 R16, [R1+0xca0] ;  /* 0x000ca00001107983 */ /* 0x001ea20000300a00 */
[----:B---3--:R-:W-:-:S03]  /*3c060*/  PRMT R0, R21, 0x7632, R0 ;  /* 0x0000763215007816 */ /* 0x008fc60000000000 */
[----:B--2---:R0:W-:Y:S04]  /*3c070*/  STG.E.U16 [R16.64], R21 ;  /* 0x0000001510007986 */ /* 0x0041e8000c101504 */
[----:B0-----:R-:W2:Y:S04]  /*3c080*/  LDL.LU.64 R16, [R1+0xc98] ;  /* 0x000c980001107983 */ /* 0x001ea80000300a00 */
[----:B------:R-:W3:Y:S04]  /*3c090*/  LDL.LU R21, [R1+0xc90] ;  /* 0x000c900001157983 */ /* 0x000ee80000300800 */
[----:B--2---:R0:W-:Y:S04]  /*3c0a0*/  STG.E.U16 [R16.64], R0 ;  /* 0x0000000010007986 */ /* 0x0041e8000c101504 */
[----:B0-----:R-:W2:Y:S01]  /*3c0b0*/  LDL.LU.64 R16, [R1+0xc88] ;  /* 0x000c880001107983 */ /* 0x001ea20000300a00 */
[----:B---3--:R-:W-:-:S03]  /*3c0c0*/  PRMT R20, R21, 0x7632, R20 ;  /* 0x0000763215147816 */ /* 0x008fc60000000014 */
[----:B--2---:R0:W-:Y:S04]  /*3c0d0*/  STG.E.U16 [R16.64], R21 ;  /* 0x0000001510007986 */ /* 0x0041e8000c101504 */
[----:B------:R1:W-:Y:S04]  /*3c0e0*/  STG.E.U16 [R4.64], R20 ;  /* 0x0000001404007986 */ /* 0x0003e8000c101504 */
[----:B0-----:R-:W2:Y:S04]  /*3c0f0*/  LDL.LU.64 R16, [R1+0xc80] ;  /* 0x000c800001107983 */ /* 0x001ea80000300a00 */
[----:B-1----:R-:W2:Y:S04]  /*3c100*/  LDL.LU.64 R4, [R1+0xc78] ;  /* 0x000c780001047983 */ /* 0x002ea80000300a00 */
[----:B------:R-:W3:Y:S04]  /*3c110*/  LDL.LU.64 R20, [R1+0x210] ;  /* 0x0002100001147983 */ /* 0x000ee80000300a00 */
[----:B--2---:R0:W-:Y:S04]  /*3c120*/  STG.E.U16 [R4.64], R16 ;  /* 0x0000001004007986 */ /* 0x0041e8000c101504 */
[----:B0-----:R-:W2:Y:S01]  /*3c130*/  LDL.LU.64 R4, [R1+0xc70] ;  /* 0x000c700001047983 */ /* 0x001ea20000300a00 */
[----:B------:R-:W-:-:S05]  /*3c140*/  PRMT R0, R16, 0x7632, R0 ;  /* 0x0000763210007816 */ /* 0x000fca0000000000 */
[----:B--2---:R0:W-:Y:S04]  /*3c150*/  STG.E.U16 [R4.64], R0 ;  /* 0x0000000004007986 */ /* 0x0041e8000c101504 */
[----:B0-----:R-:W2:Y:S04]  /*3c160*/  LDL.LU.64 R4, [R1+0xc68] ;  /* 0x000c680001047983 */ /* 0x001ea80000300a00 */
[----:B--2---:R0:W-:Y:S04]  /*3c170*/  STG.E.U16 [R8.64], R4 ;  /* 0x0000000408007986 */ /* 0x0041e8000c101504 */
[----:B0-----:R-:W2:Y:S01]  /*3c180*/  LDL.LU.64 R8, [R1+0xc60] ;  /* 0x000c600001087983 */ /* 0x001ea20000300a00 */
[----:B------:R-:W-:-:S02]  /*3c190*/  PRMT R16, R4, 0x7632, R16 ;  /* 0x0000763204107816 */ /* 0x000fc40000000010 */
[----:B------:R-:W-:-:S03]  /*3c1a0*/  PRMT R4, R12, 0x7632, R4 ;  /* 0x000076320c047816 */ /* 0x000fc60000000004 */
[----:B----4-:R0:W-:Y:S04]  /*3c1b0*/  STG.E.U16 [R18.64], R16 ;  /* 0x0000001012007986 */ /* 0x0101e8000c101504 */
[----:B0-----:R-:W4:Y:S01]  /*3c1c0*/  LDL.LU.64 R18, [R1+0xc58] ;  /* 0x000c580001127983 */ /* 0x001f220000300a00 */
[----:B--2---:R-:W-:-:S03]  /*3c1d0*/  PRMT R0, R8, 0x7632, R0 ;  /* 0x0000763208007816 */ /* 0x004fc60000000000 */
[----:B---3--:R-:W-:Y:S04]  /*3c1e0*/  STG.E.U16 [R20.64], R8 ;  /* 0x0000000814007986 */ /* 0x008fe8000c101504 */
[----:B-----5:R0:W-:Y:S04]  /*3c1f0*/  STG.E.U16 [R2.64], R0 ;  /* 0x0000000002007986 */ /* 0x0201e8000c101504 */
[----:B------:R1:W-:Y:S04]  /*3c200*/  STG.E.U16 [R24.64], R12 ;  /* 0x0000000c18007986 */ /* 0x0003e8000c101504 */
[----:B------:R-:W-:Y:S01]  /*3c210*/  STG.E.U16 [R14.64], R4 ;  /* 0x000000040e007986 */ /* 0x000fe2000c101504 */
[----:B0-----:R-:W-:-:S03]  /*3c220*/  PRMT R0, R17, 0x7632, R0 ;  /* 0x0000763211007816 */ /* 0x001fc60000000000 */
[----:B------:R-:W2:Y:S04]  /*3c230*/  LDL.LU.64 R2, [R1+0x298] ;  /* 0x0002980001027983 */ /* 0x000ea80000300a00 */
[----:B------:R-:W-:Y:S04]  /*3c240*/  STG.E.U16 [R10.64], R17 ;  /* 0x000000110a007986 */ /* 0x000fe8000c101504 */
[----:B-1----:R-:W3:Y:S04]  /*3c250*/  LDL.LU.64 R24, [R1+0x2b0] ;  /* 0x0002b00001187983 */ /* 0x002ee80000300a00 */
[----:B------:R0:W-:Y:S04]  /*3c260*/  STG.E.U16 [R22.64], R0 ;  /* 0x0000000016007986 */ /* 0x0001e8000c101504 */
[----:B------:R1:W-:Y:S04]  /*3c270*/  STG.E.U16 [R6.64], R5 ;  /* 0x0000000506007986 */ /* 0x0003e8000c101504 */
[----:B0-----:R-:W5:Y:S04]  /*3c280*/  LDL.LU.64 R22, [R1+0x2d0] ;  /* 0x0002d00001167983 */ /* 0x001f680000300a00 */
[----:B-1----:R-:W2:Y:S04]  /*3c290*/  LDL.LU.64 R6, [R1+0x2c0] ;  /* 0x0002c00001067983 */ /* 0x002ea80000300a00 */
[----:B--2---:R0:W-:Y:S04]  /*3c2a0*/  STL.64 [R1+0xc50], R6 ;  /* 0x000c500601007387 */ /* 0x0041e80000100a00 */
[----:B0-----:R-:W4:Y:S04]  /*3c2b0*/  LDL.LU.64 R6, [R1+0x2c8] ;  /* 0x0002c80001067983 */ /* 0x001f280000300a00 */
[----:B------:R-:W2:Y:S04]  /*3c2c0*/  LDL.LU.64 R10, [R1+0x2d8] ;  /* 0x0002d800010a7983 */ /* 0x000ea80000300a00 */
[----:B------:R-:W2:Y:S01]  /*3c2d0*/  LDL.LU.64 R14, [R1+0x2e0] ;  /* 0x0002e000010e7983 */ /* 0x000ea20000300a00 */
[----:B------:R-:W-:-:S03]  /*3c2e0*/  PRMT R0, R5, 0x7632, R0 ;  /* 0x0000763205007816 */ /* 0x000fc60000000000 */
[----:B--2---:R0:W-:Y:S04]  /*3c2f0*/  STL.64 [R1+0xc30], R14 ;  /* 0x000c300e01007387 */ /* 0x0041e80000100a00 */
[----:B0-----:R-:W2:Y:S01]  /*3c300*/  LDL.LU.64 R14, [R1+0x2e8] ;  /* 0x0002e800010e7983 */ /* 0x001ea20000300a00 */
[----:B------:R-:W-:-:S03]  /*3c310*/  PRMT R4, R9, 0x7632, R4 ;  /* 0x0000763209047816 */ /* 0x000fc60000000004 */
[----:B------:R-:W-:Y:S04]  /*3c320*/  STG.E.U16 [R28.64], R0 ;  /* 0x000000001c007986 */ /* 0x000fe8000c101504 */
[----:B------:R-:W-:Y:S04]  /*3c330*/  STG.E.U16 [R26.64], R9 ;  /* 0x000000091a007986 */ /* 0x000fe8000c101504 */
[----:B--2---:R0:W-:Y:S04]  /*3c340*/  STL.64 [R1+0xc38], R14 ;  /* 0x000c380e01007387 */ /* 0x0041e80000100a00 */
[----:B0-----:R-:W2:Y:S04]  /*3c350*/  LDL.LU.64 R14, [R1+0x2f0] ;  /* 0x0002f000010e7983 */ /* 0x001ea80000300a00 */
[----:B------:R0:W-:Y:S04]  /*3c360*/  STL [R1+0xc08], R9 ;  /* 0x000c080901007387 */ /* 0x0001e80000100800 */
[----:B0-----:R-:W2:Y:S04]  /*3c370*/  LDL.LU.64 R8, [R1+0x1d8] ;  /* 0x0001d80001087983 */ /* 0x001ea80000300a00 */
[----:B--2---:R0:W-:Y:S04]  /*3c380*/  STL.64 [R1+0xc10], R8 ;  /* 0x000c100801007387 */ /* 0x0041e80000100a00 */
[----:B0-----:R-:W2:Y:S04]  /*3c390*/  LDL.LU.64 R8, [R1+0x1e0] ;  /* 0x0001e00001087983 */ /* 0x001ea80000300a00 */
[----:B--2---:R0:W-:Y:S04]  /*3c3a0*/  STL.64 [R1+0xc18], R8 ;  /* 0x000c180801007387 */ /* 0x0041e80000100a00 */
[----:B0-----:R-:W2:Y:S01]  /*3c3b0*/  LDL.LU.64 R8, [R1+0x290] ;  /* 0x0002900001087983 */ /* 0x001ea20000300a00 */
[----:B------:R-:W-:-:S03]  /*3c3c0*/  PRMT R0, R13, 0x7632, R0 ;  /* 0x000076320d007816 */ /* 0x000fc60000000000 */
[----:B------:R-:W-:Y:S04]  /*3c3d0*/  STG.E.U16 [R2.64], R4 ;  /* 0x0000000402007986 */ /* 0x000fe8000c101504 */
[----:B---3--:R-:W-:Y:S04]  /*3c3e0*/  STG.E.U16 [R24.64], R13 ;  /* 0x0000000d18007986 */ /* 0x008fe8000c101504 */
[----:B-----5:R-:W-:Y:S04]  /*3c3f0*/  STG.E.U16 [R22.64], R0 ;  /* 0x0000000016007986 */ /* 0x020fe8000c101504 */
[----:B----4-:R-:W-:Y:S04]  /*3c400*/  STG.E.U16 [R6.64], R18 ;  /* 0x0000001206007986 */ /* 0x010fe8000c101504 */
[----:B--2---:R0:W-:Y:S04]  /*3c410*/  STL.64 [R1+0xc20], R8 ;  /* 0x000c200801007387 */ /* 0x0041e80000100a00 */
[----:B0-----:R-:W2:Y:S04]  /*3c420*/  LDL.LU.64 R8, [R1+0x2b8] ;  /* 0x0002b80001087983 */ /* 0x001ea80000300a00 */
[----:B------:R-:W3:Y:S04]  /*3c430*/  LDL.LU.64 R2, [R1+0x1d0] ;  /* 0x0001d00001027983 */ /* 0x000ee80000300a00 */
[----:B------:R-:W4:Y:S04]  /*3c440*/  LDL.LU.64 R16, [R1+0x1b8] ;  /* 0x0001b80001107983 */ /* 0x000f280000300a00 */
[----:B------:R-:W5:Y:S04]  /*3c450*/  LDL.LU R20, [R1+0x308] ;  /* 0x0003080001147983 */ /* 0x000f680000300800 */
[----:B------:R-:W2:Y:S04]  /*3c460*/  LDL.LU R26, [R1+0x304] ;  /* 0x00030400011a7983 */ /* 0x000ea80000300800 */
[----:B------:R-:W2:Y:S04]  /*3c470*/  LDL.LU R24, [R1+0x300] ;  /* 0x0003000001187983 */ /* 0x000ea80000300800 */
[----:B------:R-:W2:Y:S04]  /*3c480*/  LDL.LU.64 R28, [R1+0x1b0] ;  /* 0x0001b000011c7983 */ /* 0x000ea80000300a00 */
[----:B------:R-:W2:Y:S04]  /*3c490*/  LDL.LU R27, [R1+0x2fc] ;  /* 0x0002fc00011b7983 */ /* 0x000ea80000300800 */
[----:B------:R-:W2:Y:S04]  /*3c4a0*/  LDL.LU R25, [R1+0x318] ;  /* 0x0003180001197983 */ /* 0x000ea80000300800 */
[----:B------:R-:W2:Y:S04]  /*3c4b0*/  LDL.LU R22, [R1+0x31c] ;  /* 0x00031c0001167983 */ /* 0x000ea80000300800 */
[----:B------:R-:W2:Y:S04]  /*3c4c0*/  LDL.LU R23, [R1+0x320] ;  /* 0x0003200001177983 */ /* 0x000ea80000300800 */
[----:B------:R-:W2:Y:S01]  /*3c4d0*/  LDL.LU.64 R6, [R1+0xc50] ;  /* 0x000c500001067983 */ /* 0x000ea20000300a00 */
[----:B------:R-:W-:-:S03]  /*3c4e0*/  PRMT R4, R18, 0x7632, R4 ;  /* 0x0000763212047816 */ /* 0x000fc60000000004 */
[----:B------:R-:W3:Y:S04]  /*3c4f0*/  LDL.LU R21, [R1+0x324] ;  /* 0x0003240001157983 */ /* 0x000ee80000300800 */
[----:B--2---:R0:W-:Y:S04]  /*3c500*/  STG.E.U16 [R6.64], R4 ;  /* 0x0000000406007986 */ /* 0x0041e8000c101504 */
[----:B0-----:R-:W2:Y:S02]  /*3c510*/  LDL.LU.64 R6, [R1+0xc48] ;  /* 0x000c480001067983 */ /* 0x001ea40000300a00 */
[----:B--2---:R-:W-:-:S02]  /*3c520*/  PRMT R0, R6, 0x7632, R0 ;  /* 0x0000763206007816 */ /* 0x004fc40000000000 */
[----:B------:R0:W-:Y:S04]  /*3c530*/  STG.E.U16 [R10.64], R6 ;  /* 0x000000060a007986 */ /* 0x0001e8000c101504 */
[----:B------:R1:W-:Y:S04]  /*3c540*/  STG.E.U16 [R14.64], R0 ;  /* 0x000000000e007986 */ /* 0x0003e8000c101504 */
[----:B0-----:R-:W2:Y:S04]  /*3c550*/  LDL.LU.64 R10, [R1+0xc40] ;  /* 0x000c4000010a7983 */ /* 0x001ea80000300a00 */
[----:B-1----:R-:W2:Y:S04]  /*3c560*/  LDL.LU.64 R14, [R1+0xc38] ;  /* 0x000c3800010e7983 */ /* 0x002ea80000300a00 */
[----:B--2---:R0:W-:Y:S04]  /*3c570*/  STG.E.U16 [R14.64], R10 ;  /* 0x0000000a0e007986 */ /* 0x0041e8000c101504 */
[----:B0-----:R-:W2:Y:S01]  /*3c580*/  LDL.LU.64 R14, [R1+0xc30] ;  /* 0x000c3000010e7983 */ /* 0x001ea20000300a00 */
[----:B------:R-:W-:-:S05]  /*3c590*/  PRMT R4, R10, 0x7632, R4 ;  /* 0x000076320a047816 */ /* 0x000fca0000000004 */
[----:B--2---:R0:W-:Y:S04]  /*3c5a0*/  STG.E.U16 [R14.64], R4 ;  /* 0x000000040e007986 */ /* 0x0041e8000c101504 */
[----:B0-----:R-:W2:Y:S04]  /*3c5b0*/  LDL.LU.64 R14, [R1+0xc28] ;  /* 0x000c2800010e7983 */ /* 0x001ea80000300a00 */
[----:B--2---:R0:W-:Y:S04]  /*3c5c0*/  STG.E.U16 [R8.64], R14 ;  /* 0x0000000e08007986 */ /* 0x0041e8000c101504 */
[----:B0-----:R-:W2:Y:S01]  /*3c5d0*/  LDL.LU.64 R8, [R1+0xc20] ;  /* 0x000c200001087983 */ /* 0x001ea20000300a00 */
[----:B------:R-:W-:-:S05]  /*3c5e0*/  PRMT R0, R14, 0x7632, R0 ;  /* 0x000076320e007816 */ /* 0x000fca0000000000 */
[----:B--2---:R0:W-:Y:S04]  /*3c5f0*/  STG.E.U16 [R8.64], R0 ;  /* 0x0000000008007986 */ /* 0x0041e8000c101504 */
[----:B0-----:R-:W2:Y:S01]  /*3c600*/  LDL.LU.64 R8, [R1+0xc18] ;  /* 0x000c180001087983 */ /* 0x001ea20000300a00 */
[----:B------:R-:W-:-:S03]  /*3c610*/  PRMT R4, R19, 0x7632, R4 ;  /* 0x0000763213047816 */ /* 0x000fc60000000004 */
[----:B--2---:R0:W-:Y:S04]  /*3c620*/  STG.E.U16 [R8.64], R19 ;  /* 0x0000001308007986 */ /* 0x0041e8000c101504 */
[----:B0-----:R-:W2:Y:S04]  /*3c630*/  LDL.LU.64 R8, [R1+0xc10] ;  /* 0x000c100001087983 */ /* 0x001ea80000300a00 */
[----:B------:R-:W3:Y:S04]  /*3c640*/  LDL.LU.64 R18, [R1+0x1c0] ;  /* 0x0001c00001127983 */ /* 0x000ee80000300a00 */
[----:B--2---:R0:W-:Y:S04]  /*3c650*/  STG.E.U16 [R8.64], R4 ;  /* 0x0000000408007986 */ /* 0x0041e8000c101504 */
[----:B0-----:R-:W2:Y:S04]  /*3c660*/  LDL.LU R9, [R1+0xc08] ;  /* 0x000c080001097983 */ /* 0x001ea80000300800 */
[----:B------:R-:W4:Y:S04]  /*3c670*/  LDL.LU.64 R4, [R1+0x1c8] ;  /* 0x0001c80001047983 */ /* 0x000f280000300a00 */
[----:B---3--:R0:W-:Y:S04]  /*3c680*/  STG.E.U16 [R2.64], R7 ;  /* 0x0000000702007986 */ /* 0x0081e8000c101504 */
[----:B0-----:R-:W3:Y:S01]  /*3c690*/  LDL.LU.64 R2, [R1+0xc00] ;  /* 0x000c000001027983 */ /* 0x001ee20000300a00 */
[----:B-----5:R-:W-:-:S02]  /*3c6a0*/  FSEL R6, R20, -INF , P3 ;  /* 0xff80000014067808 */ /* 0x020fc40001800000 */
[----:B------:R-:W-:Y:S02]  /*3c6b0*/  FSEL R0, R24, -INF , P1 ;  /* 0xff80000018007808 */ /* 0x000fe40000800000 */
[----:B------:R-:W0:Y:S01]  /*3c6c0*/  S2R R24, SR_TID.X ;  /* 0x0000000000187919 */ /* 0x000e220000002100 */
[----:B------:R-:W-:Y:S02]  /*3c6d0*/  PRMT R12, R11, 0x7632, R12 ;  /* 0x000076320b0c7816 */ /* 0x000fe4000000000c */
[----:B------:R-:W-:Y:S02]  /*3c6e0*/  PRMT R14, R15, 0x7632, R14 ;  /* 0x000076320f0e7816 */ /* 0x000fe4000000000e */
[----:B------:R-:W-:Y:S01]  /*3c6f0*/  FSEL R8, R27, -INF , P0 ;  /* 0xff8000001b087808 */ /* 0x000fe20000000000 */
[----:B0-----:R-:W-:-:S05]  /*3c700*/  IMAD.SHL.U32 R10, R24, 0x2, RZ ;  /* 0x00000002180a7824 */ /* 0x001fca00078e00ff */
[----:B------:R-:W-:Y:S02]  /*3c710*/  LOP3.LUT R10, R10, 0x1f8, RZ, 0xc0, !PT ;  /* 0x000001f80a0a7812 */ /* 0x000fe400078ec0ff */
[----:B--2---:R-:W-:-:S05]  /*3c720*/  PRMT R9, R7, 0x7632, R9 ;  /* 0x0000763207097816 */ /* 0x004fca0000000009 */
[----:B----4-:R0:W-:Y:S04]  /*3c730*/  STG.E.U16 [R4.64], R9 ;  /* 0x0000000904007986 */ /* 0x0101e8000c101504 */
[----:B------:R1:W-:Y:S01]  /*3c740*/  STG.E.U16 [R18.64], R11 ;  /* 0x0000000b12007986 */ /* 0x0003e2000c101504 */
[----:B0-----:R-:W-:Y:S02]  /*3c750*/  FFMA R4, R6, 0.69314718246459960938, R25 ;  /* 0x3f31721806047823 */ /* 0x001fe40000000019 */
[----:B------:R-:W-:Y:S02]  /*3c760*/  FFMA R6, R0, 0.69314718246459960938, R23 ;  /* 0x3f31721800067823 */ /* 0x000fe40000000017 */
[----:B------:R-:W0:Y:S04]  /*3c770*/  S2R R23, SR_TID.X ;  /* 0x0000000000177919 */ /* 0x000e280000002100 */
[----:B------:R-:W-:Y:S04]  /*3c780*/  STG.E.U16 [R16.64], R12 ;  /* 0x0000000c10007986 */ /* 0x000fe8000c101504 */
[----:B------:R-:W-:Y:S04]  /*3c790*/  STG.E.U16 [R28.64], R15 ;  /* 0x0000000f1c007986 */ /* 0x000fe8000c101504 */
[----:B---3--:R2:W-:Y:S01]  /*3c7a0*/  STG.E.U16 [R2.64], R14 ;  /* 0x0000000e02007986 */ /* 0x0085e2000c101504 */
[----:B------:R-:W-:Y:S01]  /*3c7b0*/  FSEL R5, R26, -INF , P2 ;  /* 0xff8000001a057808 */ /* 0x000fe20001000000 */
[----:B------:R-:W-:-:S02]  /*3c7c0*/  FFMA R7, R8, 0.69314718246459960938, R21 ;  /* 0x3f31721808077823 */ /* 0x000fc40000000015 */
[----:B------:R-:W-:Y:S02]  /*3c7d0*/  BAR.SYNC.DEFER_BLOCKING 0x0 ;  /* 0x0000000000007b1d */ /* 0x000fe40000010000 */
[----:B------:R-:W-:Y:S01]  /*3c7e0*/  FFMA R5, R5, 0.69314718246459960938, R22 ;  /* 0x3f31721805057823 */ /* 0x000fe20000000016 */
[----:B0-----:R-:W-:Y:S02]  /*3c7f0*/  SHF.R.U32.HI R21, RZ, 0x1, R23 ;  /* 0x00000001ff157819 */ /* 0x001fe40000011617 */
[C---:B------:R-:W-:Y:S02]  /*3c800*/  SHF.L.U32 R22, R23.reuse, 0x3, RZ ;  /* 0x0000000317167819 */ /* 0x040fe400000006ff */
[----:B------:R-:W-:Y:S02]  /*3c810*/  SHF.L.U32 R25, R23, 0x2, RZ ;  /* 0x0000000217197819 */ /* 0x000fe400000006ff */
[----:B------:R-:W-:Y:S02]  /*3c820*/  LOP3.LUT R23, R21, 0x4, RZ, 0xc0, !PT ;  /* 0x0000000415177812 */ /* 0x000fe400078ec0ff */
[----:B------:R-:W0:Y:S04]  /*3c830*/  S2R R21, SR_TID.X ;  /* 0x0000000000157919 */ /* 0x000e280000002100 */
[----:B------:R-:W-:Y:S04]  /*3c840*/  STS.64 [R10], R4 ;  /* 0x000000040a007388 */ /* 0x000fe80000000a00 */
[----:B------:R-:W-:Y:S01]  /*3c850*/  STS.64 [R10+0x200], R6 ;  /* 0x000200060a007388 */ /* 0x000fe20000000a00 */
[----:B------:R-:W-:-:S02]  /*3c860*/  LOP3.LUT R22, R22, 0x38, RZ, 0xc0, !PT ;  /* 0x0000003816167812 */ /* 0x000fc400078ec0ff */
[----:B------:R-:W-:-:S04]  /*3c870*/  LOP3.LUT R24, R25, 0x3c0, RZ, 0xc0, !PT ;  /* 0x000003c019187812 */ /* 0x000fc800078ec0ff */
[----:B------:R-:W-:Y:S01]  /*3c880*/  IADD3 R22, R23, R22, R24 ;  /* 0x0000001617167210 */ /* 0x000fe20007ffe018 */
[----:B------:R-:W-:Y:S01]  /*3c890*/  BAR.SYNC.DEFER_BLOCKING 0x0 ;  /* 0x0000000000007b1d */ /* 0x000fe20000010000 */
[----:B0-----:R-:W-:-:S05]  /*3c8a0*/  LOP3.LUT R25, R21, 0xff, RZ, 0xc0, !PT ;  /* 0x000000ff15197812 */ /* 0x001fca00078ec0ff */
[----:B------:R-:W0:Y:S04]  /*3c8b0*/  S2R R21, SR_CTAID.X ;  /* 0x0000000000157919 */ /* 0x000e280000002500 */
[----:B------:R-:W3:Y:S04]  /*3c8c0*/  S2R R23, SR_CTAID.Y ;  /* 0x0000000000177919 */ /* 0x000ee80000002600 */
[----:B------:R-:W4:Y:S01]  /*3c8d0*/  LDS R13, [R22] ;  /* 0x00000000160d7984 */ /* 0x000f220000000800 */
[----:B0-----:R-:W-:Y:S02]  /*3c8e0*/  IMAD R21, R21, 0x100, R25 ;  /* 0x0000010015157824 */ /* 0x001fe400078e0219 */
[----:B---3--:R-:W-:-:S03]  /*3c8f0*/  IMAD R0, R23, c[0x0][0x1cc], RZ ;  /* 0x0000730017007a24 */ /* 0x008fc600078e02ff */
[C---:B------:R-:W-:Y:S01]  /*3c900*/  SHF.L.U32 R9, R21.reuse, 0x2, RZ ;  /* 0x0000000215097819 */ /* 0x040fe200000006ff */
[----:B-1----:R-:W-:Y:S01]  /*3c910*/  IMAD.HI R11, R21, 0x4, RZ ;  /* 0x00000004150b7827 */ /* 0x002fe200078e02ff */
[----:B------:R-:W-:-:S03]  /*3c920*/  SHF.L.U32 R8, R0, 0x2, RZ ;  /* 0x0000000200087819 */ /* 0x000fc600000006ff */
[----:B------:R-:W-:Y:S01]  /*3c930*/  IMAD.HI R0, R0, 0x4, RZ ;  /* 0x0000000400007827 */ /* 0x000fe200078e02ff */
[----:B--2---:R-:W-:-:S04]  /*3c940*/  IADD3 R2, P0, P1, R9, c[0x0][0x180], R8 ;  /* 0x0000600009027a10 */ /* 0x004fc8000791e008 */
[----:B------:R-:W-:-:S05]  /*3c950*/  IADD3.X R3, R11, c[0x0][0x184], R0, P0, P1 ;  /* 0x000061000b037a10 */ /* 0x000fca00007e2400 */
[----:B----4-:R-:W-:Y:S01]  /*3c960*/  STG.E [R2.64], R13 ;  /* 0x0000000d02007986 */ /* 0x010fe2000c101904 */
[----:B------:R-:W-:Y:S05]  /*3c970*/  EXIT ;  /* 0x000000000000794d */ /* 0x000fea0003800000 */
.L_x_3:
[----:B------:R-:W-:-:S00]  /*3c980*/  BRA `(.L_x_3) ;  /* 0xfffffff000007947 */ /* 0x000fc0000383ffff */
[----:B------:R-:W-:-:S00]  /*3c990*/  NOP ;  /* 0x0000000000007918 */ /* 0x000fc00000000000 */
        /* <DEDUP_REMOVED lines=14> */
.L_x_4:


//--------------------- .nv.global.init           --------------------------
	.section	.nv.global.init,"aw",@progbits
.nv.global.init:
	.type		_$_str,@object
	.size		_$_str,(.L_0 - _$_str)
_$_str:
        /*0000*/ 	.byte	0x5f, 0x5f, 0x43, 0x55, 0x44, 0x41, 0x5f, 0x46, 0x54, 0x5a, 0x00
.L_0:


//--------------------- .nv.shared.attn_fwd       --------------------------
	.section	.nv.shared.attn_fwd,"aw",@nobits
	.sectionflags	@""
	.align	16
